	.target	sm_80

	.elftype	@"ET_EXEC"


//--------------------- .note.nv.tkinfo           --------------------------
	.section	.note.nv.tkinfo,"",@"SHT_NOTE"
	.sectionflags	@"SHF_NOTE_NV_TKINFO"
	.tkinfo
        /*0018*/ 	.word	0x00000002
        /*0030*/ 	.string	""
        /*0030*/ 	.string	"ptxas"
        /*0030*/ 	.string	"Cuda compilation tools, release 13.0, V13.0.88"
        /*0030*/ 	.string	"Build cuda_13.0.r13.0/compiler.36424714_0"
        /*0030*/ 	.string	"-v  -suppress-debug-info  -lineinfo  -arch sm_80 "



//--------------------- .note.nv.cuinfo           --------------------------
	.section	.note.nv.cuinfo,"",@"SHT_NOTE"
	.sectionflags	@"SHF_NOTE_NV_CUINFO"
        /*0018*/ 	.short	0x0002
        /*001a*/ 	.short	0x0050
        /*001c*/ 	.short	0x0082
	.zero		2


//--------------------- .nv.info                  --------------------------
	.section	.nv.info,"",@"SHT_CUDA_INFO"
	.align	4


	//----- nvinfo : EIATTR_REGCOUNT
	.align		4
        /*0000*/ 	.byte	0x04, 0x2f
        /*0002*/ 	.short	(.L_1 - .L_0)
	.align		4
.L_0:
        /*0004*/ 	.word	index@(matmul_kernel)
        /*0008*/ 	.word	0x00000040


	//----- nvinfo : EIATTR_FRAME_SIZE
	.align		4
.L_1:
        /*000c*/ 	.byte	0x04, 0x11
        /*000e*/ 	.short	(.L_3 - .L_2)
	.align		4
.L_2:
        /*0010*/ 	.word	index@(matmul_kernel)
        /*0014*/ 	.word	0x00001278


	//----- nvinfo : EIATTR_MIN_STACK_SIZE
	.align		4
.L_3:
        /*0018*/ 	.byte	0x04, 0x12
        /*001a*/ 	.short	(.L_5 - .L_4)
	.align		4
.L_4:
        /*001c*/ 	.word	index@(matmul_kernel)
        /*0020*/ 	.word	0x00001278
.L_5:


//--------------------- .nv.info.matmul_kernel    --------------------------
	.section	.nv.info.matmul_kernel,"",@"SHT_CUDA_INFO"
	.sectionflags	@""
	.align	4


	//----- nvinfo : EIATTR_CUDA_API_VERSION
	.align		4
        /*0000*/ 	.byte	0x04, 0x37
        /*0002*/ 	.short	(.L_7 - .L_6)
.L_6:
        /*0004*/ 	.word	0x00000082


	//----- nvinfo : EIATTR_SW2861232_WAR
	.align		4
.L_7:
        /*0008*/ 	.byte	0x01, 0x35
	.zero		2


	//----- nvinfo : EIATTR_PARAM_CBANK
	.align		4
        /*000c*/ 	.byte	0x04, 0x0a
        /*000e*/ 	.short	(.L_9 - .L_8)
	.align		4
.L_8:
        /*0010*/ 	.word	index@(.nv.constant0.matmul_kernel)
        /*0014*/ 	.short	0x0160
        /*0016*/ 	.short	0x0050


	//----- nvinfo : EIATTR_CBANK_PARAM_SIZE
	.align		4
.L_9:
        /*0018*/ 	.byte	0x03, 0x19
        /*001a*/ 	.short	0x0050


	//----- nvinfo : EIATTR_KPARAM_INFO
	.align		4
        /*001c*/ 	.byte	0x04, 0x17
        /*001e*/ 	.short	(.L_11 - .L_10)
.L_10:
        /*0020*/ 	.word	0x00000000
        /*0024*/ 	.short	0x000d
        /*0026*/ 	.short	0x0048
        /*0028*/ 	.byte	0x00, 0xf4, 0x21, 0x00


	//----- nvinfo : EIATTR_KPARAM_INFO
	.align		4
.L_11:
        /*002c*/ 	.byte	0x04, 0x17
        /*002e*/ 	.short	(.L_13 - .L_12)
.L_12:
        /*0030*/ 	.word	0x00000000
        /*0034*/ 	.short	0x000c
        /*0036*/ 	.short	0x0040
        /*0038*/ 	.byte	0x00, 0xf4, 0x21, 0x00


	//----- nvinfo : EIATTR_KPARAM_INFO
	.align		4
.L_13:
        /*003c*/ 	.byte	0x04, 0x17
        /*003e*/ 	.short	(.L_15 - .L_14)
.L_14:
        /*0040*/ 	.word	0x00000000
        /*0044*/ 	.short	0x000b
        /*0046*/ 	.short	0x0038
        /*0048*/ 	.byte	0x00, 0xf0, 0x11, 0x00


	//----- nvinfo : EIATTR_KPARAM_INFO
	.align		4
.L_15:
        /*004c*/ 	.byte	0x04, 0x17
        /*004e*/ 	.short	(.L_17 - .L_16)
.L_16:
        /*0050*/ 	.word	0x00000000
        /*0054*/ 	.short	0x000a
        /*0056*/ 	.short	0x0034
        /*0058*/ 	.byte	0x00, 0xf0, 0x11, 0x00


	//----- nvinfo : EIATTR_KPARAM_INFO
	.align		4
.L_17:
        /*005c*/ 	.byte	0x04, 0x17
        /*005e*/ 	.short	(.L_19 - .L_18)
.L_18:
        /*0060*/ 	.word	0x00000000
        /*0064*/ 	.short	0x0009
        /*0066*/ 	.short	0x0030
        /*0068*/ 	.byte	0x00, 0xf0, 0x11, 0x00


	//----- nvinfo : EIATTR_KPARAM_INFO
	.align		4
.L_19:
        /*006c*/ 	.byte	0x04, 0x17
        /*006e*/ 	.short	(.L_21 - .L_20)
.L_20:
        /*0070*/ 	.word	0x00000000
        /*0074*/ 	.short	0x0008
        /*0076*/ 	.short	0x002c
        /*0078*/ 	.byte	0x00, 0xf0, 0x11, 0x00


	//----- nvinfo : EIATTR_KPARAM_INFO
	.align		4
.L_21:
        /*007c*/ 	.byte	0x04, 0x17
        /*007e*/ 	.short	(.L_23 - .L_22)
.L_22:
        /*0080*/ 	.word	0x00000000
        /*0084*/ 	.short	0x0007
        /*0086*/ 	.short	0x0028
        /*0088*/ 	.byte	0x00, 0xf0, 0x11, 0x00


	//----- nvinfo : EIATTR_KPARAM_INFO
	.align		4
.L_23:
        /*008c*/ 	.byte	0x04, 0x17
        /*008e*/ 	.short	(.L_25 - .L_24)
.L_24:
        /*0090*/ 	.word	0x00000000
        /*0094*/ 	.short	0x0006
        /*0096*/ 	.short	0x0024
        /*0098*/ 	.byte	0x00, 0xf0, 0x11, 0x00


	//----- nvinfo : EIATTR_KPARAM_INFO
	.align		4
.L_25:
        /*009c*/ 	.byte	0x04, 0x17
        /*009e*/ 	.short	(.L_27 - .L_26)
.L_26:
        /*00a0*/ 	.word	0x00000000
        /*00a4*/ 	.short	0x0005
        /*00a6*/ 	.short	0x0020
        /*00a8*/ 	.byte	0x00, 0xf0, 0x11, 0x00


	//----- nvinfo : EIATTR_KPARAM_INFO
	.align		4
.L_27:
        /*00ac*/ 	.byte	0x04, 0x17
        /*00ae*/ 	.short	(.L_29 - .L_28)
.L_28:
        /*00b0*/ 	.word	0x00000000
        /*00b4*/ 	.short	0x0004
        /*00b6*/ 	.short	0x001c
        /*00b8*/ 	.byte	0x00, 0xf0, 0x11, 0x00


	//----- nvinfo : EIATTR_KPARAM_INFO
	.align		4
.L_29:
        /*00bc*/ 	.byte	0x04, 0x17
        /*00be*/ 	.short	(.L_31 - .L_30)
.L_30:
        /*00c0*/ 	.word	0x00000000
        /*00c4*/ 	.short	0x0003
        /*00c6*/ 	.short	0x0018
        /*00c8*/ 	.byte	0x00, 0xf0, 0x11, 0x00


	//----- nvinfo : EIATTR_KPARAM_INFO
	.align		4
.L_31:
        /*00cc*/ 	.byte	0x04, 0x17
        /*00ce*/ 	.short	(.L_33 - .L_32)
.L_32:
        /*00d0*/ 	.word	0x00000000
        /*00d4*/ 	.short	0x0002
        /*00d6*/ 	.short	0x0010
        /*00d8*/ 	.byte	0x00, 0xf4, 0x21, 0x00


	//----- nvinfo : EIATTR_KPARAM_INFO
	.align		4
.L_33:
        /*00dc*/ 	.byte	0x04, 0x17
        /*00de*/ 	.short	(.L_35 - .L_34)
.L_34:
        /*00e0*/ 	.word	0x00000000
        /*00e4*/ 	.short	0x0001
        /*00e6*/ 	.short	0x0008
        /*00e8*/ 	.byte	0x00, 0xf4, 0x21, 0x00


	//----- nvinfo : EIATTR_KPARAM_INFO
	.align		4
.L_35:
        /*00ec*/ 	.byte	0x04, 0x17
        /*00ee*/ 	.short	(.L_37 - .L_36)
.L_36:
        /*00f0*/ 	.word	0x00000000
        /*00f4*/ 	.short	0x0000
        /*00f6*/ 	.short	0x0000
        /*00f8*/ 	.byte	0x00, 0xf4, 0x21, 0x00


	//----- nvinfo : EIATTR_MAXREG_COUNT
	.align		4
.L_37:
        /*00fc*/ 	.byte	0x03, 0x1b
        /*00fe*/ 	.short	0x00ff


	//----- nvinfo : EIATTR_NUM_BARRIERS
	.align		4
        /*0100*/ 	.byte	0x02, 0x4c
        /*0102*/ 	.byte	0x01
	.zero		1


	//----- nvinfo : EIATTR_ANNOTATIONS
	.align		4
        /*0104*/ 	.byte	0x04, 0x55
        /*0106*/ 	.short	(.L_39 - .L_38)


	//   ....[0]....
.L_38:
        /*0108*/ 	.word	0x00000001
        /*010c*/ 	.byte	0x10, 0x05, 0x00, 0x00, 0x01, 0x00, 0x00, 0x00, 0x50, 0x05, 0x00, 0x00, 0x01, 0x00, 0x00, 0x00
        /* <DEDUP_REMOVED lines=2542> */
        /*9ffc*/ 	.byte	0x70, 0x9b, 0x02, 0x00, 0x01, 0x00, 0x00, 0x00, 0x80, 0x9f, 0x02, 0x00


	//----- nvinfo : EIATTR_MERCURY_ISA_VERSION
	.align		4
.L_39:
        /*a008*/ 	.byte	0x03, 0x5f
        /*a00a*/ 	.short	0x0000


	//----- nvinfo : EIATTR_COOP_GROUP_MASK_REGIDS
	.align		4
        /*a00c*/ 	.byte	0x04, 0x29
        /*a00e*/ 	.short	(.L_41 - .L_40)


	//   ....[0]....
.L_40:
        /*a010*/ 	.word	0xffffffff


	//   ....[1]....
        /*a014*/ 	.word	0xffffffff


	//   ....[2]....
        /*a018*/ 	.word	0xffffffff


	//   ....[3]....
        /*a01c*/ 	.word	0xffffffff


	//   ....[4]....
        /*a020*/ 	.word	0xffffffff


	//   ....[5]....
        /*a024*/ 	.word	0xffffffff


	//   ....[6]....
        /*a028*/ 	.word	0xffffffff


	//   ....[7]....
        /*a02c*/ 	.word	0xffffffff


	//   ....[8]....
        /*a030*/ 	.word	0xffffffff


	//   ....[9]....
        /*a034*/ 	.word	0xffffffff


	//   ....[10]....
        /*a038*/ 	.word	0xffffffff


	//   ....[11]....
        /*a03c*/ 	.word	0xffffffff


	//   ....[12]....
        /*a040*/ 	.word	0xffffffff


	//   ....[13]....
        /*a044*/ 	.word	0xffffffff


	//   ....[14]....
        /*a048*/ 	.word	0xffffffff


	//----- nvinfo : EIATTR_COOP_GROUP_INSTR_OFFSETS
	.align		4
.L_41:
        /*a04c*/ 	.byte	0x04, 0x28
        /*a04e*/ 	.short	(.L_43 - .L_42)


	//   ....[0]....
.L_42:
        /*a050*/ 	.word	0x00023e70


	//   ....[1]....
        /*a054*/ 	.word	0x00023f40


	//   ....[2]....
        /*a058*/ 	.word	0x00023f90


	//   ....[3]....
        /*a05c*/ 	.word	0x000240b0


	//   ....[4]....
        /*a060*/ 	.word	0x00024310


	//   ....[5]....
        /*a064*/ 	.word	0x00024390


	//   ....[6]....
        /*a068*/ 	.word	0x00024440


	//   ....[7]....
        /*a06c*/ 	.word	0x000244b0


	//   ....[8]....
        /*a070*/ 	.word	0x00024540


	//   ....[9]....
        /*a074*/ 	.word	0x00024610


	//   ....[10]....
        /*a078*/ 	.word	0x00024980


	//   ....[11]....
        /*a07c*/ 	.word	0x000249d0


	//   ....[12]....
        /*a080*/ 	.word	0x00024a20


	//   ....[13]....
        /*a084*/ 	.word	0x00024ac0


	//   ....[14]....
        /*a088*/ 	.word	0x00024c50


	//----- nvinfo : EIATTR_EXIT_INSTR_OFFSETS
	.align		4
.L_43:
        /*a08c*/ 	.byte	0x04, 0x1c
        /*a08e*/ 	.short	(.L_45 - .L_44)


	//   ....[0]....
.L_44:
        /*a090*/ 	.word	0x0002a0c0


	//   ....[1]....
        /*a094*/ 	.word	0x0002a0f0


	//----- nvinfo : EIATTR_REQNTID
	.align		4
.L_45:
        /*a098*/ 	.byte	0x04, 0x10
        /*a09a*/ 	.short	(.L_47 - .L_46)
.L_46:
        /*a09c*/ 	.word	0x00000020
        /*a0a0*/ 	.word	0x00000001
        /*a0a4*/ 	.word	0x00000001
.L_47:


//--------------------- .nv.callgraph             --------------------------
	.section	.nv.callgraph,"",@"SHT_CUDA_CALLGRAPH"
	.align	4
	.sectionentsize	8
	.align		4
        /*0000*/ 	.word	0x00000000
	.align		4
        /*0004*/ 	.word	0xffffffff
	.align		4
        /*0008*/ 	.word	0x00000000
	.align		4
        /*000c*/ 	.word	0xfffffffe
	.align		4
        /*0010*/ 	.word	0x00000000
	.align		4
        /*0014*/ 	.word	0xfffffffd
	.align		4
        /*0018*/ 	.word	0x00000000
	.align		4
        /*001c*/ 	.word	0xfffffffc


//--------------------- .nv.rel.action            --------------------------
	.section	.nv.rel.action,"",@"SHT_CUDA_RELOCINFO"
	.align	8
	.sectionentsize	8
        /*0000*/ 	.byte	0x73, 0x00, 0x00, 0x00, 0x00, 0x00, 0x00, 0x00, 0x00, 0x00, 0x00, 0x11, 0x25, 0x00, 0x05, 0x36


//--------------------- .nv.constant0.matmul_kernel --------------------------
	.section	.nv.constant0.matmul_kernel,"a",@progbits
	.sectionflags	@""
	.align	4
.nv.constant0.matmul_kernel:
	.zero		432


//--------------------- .text.matmul_kernel       --------------------------
	.section	.text.matmul_kernel,"ax",@progbits
	.sectioninfo	@"SHI_REGISTERS=64"
	.align	128
        .global         matmul_kernel
        .type           matmul_kernel,@function
        .size           matmul_kernel,(.L_x_5 - matmul_kernel)
        .other          matmul_kernel,@"STO_CUDA_ENTRY STV_DEFAULT"
matmul_kernel:
.text.matmul_kernel:
[----:B------:R-:W-:-:S03]  /*0000*/  IMAD.MOV.U32 R1, RZ, RZ, c[0x0][0x28] ;  /* 0x00000a00ff017624 */ /* 0x000fc600078e00ff */
[----:B------:R-:W-:Y:S01]  /*0010*/  IMAD.MOV.U32 R0, RZ, RZ, c[0x0][0x17c] ;  /* 0x00005f00ff007624 */ /* 0x000fe200078e00ff */
[----:B------:R-:W0:Y:S01]  /*0020*/  S2R R5, SR_CTAID.X ;  /* 0x0000000000057919 */ /* 0x000e220000002500 */
[----:B------:R-:W-:Y:S01]  /*0030*/  IADD3 R1, R1, -0x1278, RZ ;  /* 0xffffed8801017810 */ /* 0x000fe20007ffe0ff */
[----:B------:R-:W-:Y:S02]  /*0040*/  UMOV UR7, 0x1f ;  /* 0x0000001f00077882 */ /* 0x000fe40000000000 */
[----:B------:R-:W-:Y:S01]  /*0050*/  IADD3 R0, R0, 0x7f, RZ ;  /* 0x0000007f00007810 */ /* 0x000fe20007ffe0ff */
[----:B------:R-:W1:Y:S01]  /*0060*/  S2R R12, SR_TID.X ;  /* 0x00000000000c7919 */ /* 0x000e620000002100 */
[----:B------:R-:W-:Y:S02]  /*0070*/  ULDC UR6, c[0x0][0x180] ;  /* 0x0000600000067ab9 */ /* 0x000fe40000000800 */
[----:B------:R-:W-:Y:S01]  /*0080*/  SHF.R.S32.HI R3, RZ, 0x1f, R0 ;  /* 0x0000001fff037819 */ /* 0x000fe20000011400 */
[----:B------:R-:W-:-:S02]  /*0090*/  UIADD3 UR6, UR7, UR6, URZ ;  /* 0x0000000607067290 */ /* 0x000fc4000fffe03f */
[----:B------:R-:W-:Y:S01]  /*00a0*/  ULDC.64 UR10, c[0x0][0x118] ;  /* 0x00004600000a7ab9 */ /* 0x000fe20000000a00 */
[----:B------:R-:W-:Y:S01]  /*00b0*/  LEA.HI R3, R3, R0, RZ, 0x7 ;  /* 0x0000000003037211 */ /* 0x000fe200078f38ff */
[----:B------:R-:W-:-:S03]  /*00c0*/  UISETP.GT.AND UP0, UPT, UR6, 0x1f, UPT ;  /* 0x0000001f0600788c */ /* 0x000fc6000bf04270 */
[----:B------:R-:W-:-:S05]  /*00d0*/  SHF.R.S32.HI R3, RZ, 0x7, R3 ;  /* 0x00000007ff037819 */ /* 0x000fca0000011403 */
[----:B------:R-:W-:Y:S01]  /*00e0*/  IMAD.SHL.U32 R4, R3, 0x8, RZ ;  /* 0x0000000803047824 */ /* 0x000fe200078e00ff */
[----:B0-----:R-:W-:-:S04]  /*00f0*/  IABS R8, R5 ;  /* 0x0000000500087213 */ /* 0x001fc80000000000 */
[-C--:B------:R-:W-:Y:S02]  /*0100*/  IABS R7, R4.reuse ;  /* 0x0000000400077213 */ /* 0x080fe40000000000 */
[----:B------:R-:W-:Y:S02]  /*0110*/  IABS R10, R4 ;  /* 0x00000004000a7213 */ /* 0x000fe40000000000 */
[----:B------:R-:W0:Y:S01]  /*0120*/  I2F.RP R0, R7 ;  /* 0x0000000700007306 */ /* 0x000e220000209400 */
[----:B-1----:R-:W-:-:S07]  /*0130*/  LOP3.LUT R14, R12, 0x1f, RZ, 0xc0, !PT ;  /* 0x0000001f0c0e7812 */ /* 0x002fce00078ec0ff */
[----:B0-----:R-:W0:Y:S02]  /*0140*/  MUFU.RCP R0, R0 ;  /* 0x0000000000007308 */ /* 0x001e240000001000 */
[----:B0-----:R-:W-:Y:S01]  /*0150*/  IADD3 R2, R0, 0xffffffe, RZ ;  /* 0x0ffffffe00027810 */ /* 0x001fe20007ffe0ff */
[----:B------:R-:W-:-:S05]  /*0160*/  IMAD.MOV R0, RZ, RZ, -R10 ;  /* 0x000000ffff007224 */ /* 0x000fca00078e0a0a */
[----:B------:R0:W1:Y:S02]  /*0170*/  F2I.FTZ.U32.TRUNC.NTZ R3, R2 ;  /* 0x0000000200037305 */ /* 0x000064000021f000 */
[----:B0-----:R-:W-:Y:S02]  /*0180*/  IMAD.MOV.U32 R2, RZ, RZ, RZ ;  /* 0x000000ffff027224 */ /* 0x001fe400078e00ff */
[----:B-1----:R-:W-:-:S04]  /*0190*/  IMAD.MOV R6, RZ, RZ, -R3 ;  /* 0x000000ffff067224 */ /* 0x002fc800078e0a03 */
[----:B------:R-:W-:Y:S02]  /*01a0*/  IMAD R9, R6, R7, RZ ;  /* 0x0000000706097224 */ /* 0x000fe400078e02ff */
[----:B------:R-:W-:Y:S02]  /*01b0*/  IMAD.MOV.U32 R6, RZ, RZ, R8 ;  /* 0x000000ffff067224 */ /* 0x000fe400078e0008 */
[----:B------:R-:W-:-:S06]  /*01c0*/  IMAD.HI.U32 R3, R3, R9, R2 ;  /* 0x0000000903037227 */ /* 0x000fcc00078e0002 */
[----:B------:R-:W-:-:S04]  /*01d0*/  IMAD.HI.U32 R3, R3, R6, RZ ;  /* 0x0000000603037227 */ /* 0x000fc800078e00ff */
[----:B------:R-:W-:-:S05]  /*01e0*/  IMAD R0, R3, R0, R6 ;  /* 0x0000000003007224 */ /* 0x000fca00078e0206 */
[----:B------:R-:W-:-:S13]  /*01f0*/  ISETP.GT.U32.AND P1, PT, R7, R0, PT ;  /* 0x000000000700720c */ /* 0x000fda0003f24070 */
[----:B------:R-:W-:Y:S01]  /*0200*/  @!P1 IMAD.IADD R0, R0, 0x1, -R7 ;  /* 0x0000000100009824 */ /* 0x000fe200078e0a07 */
[----:B------:R-:W-:Y:S02]  /*0210*/  @!P1 IADD3 R3, R3, 0x1, RZ ;  /* 0x0000000103039810 */ /* 0x000fe40007ffe0ff */
[----:B------:R-:W-:Y:S02]  /*0220*/  ISETP.NE.AND P1, PT, R4, RZ, PT ;  /* 0x000000ff0400720c */ /* 0x000fe40003f25270 */
[----:B------:R-:W-:Y:S02]  /*0230*/  ISETP.GE.U32.AND P0, PT, R0, R7, PT ;  /* 0x000000070000720c */ /* 0x000fe40003f06070 */
[----:B------:R-:W-:-:S04]  /*0240*/  LOP3.LUT R0, R5, R4, RZ, 0x3c, !PT ;  /* 0x0000000405007212 */ /* 0x000fc800078e3cff */
[----:B------:R-:W-:Y:S01]  /*0250*/  ISETP.GE.AND P2, PT, R0, RZ, PT ;  /* 0x000000ff0000720c */ /* 0x000fe20003f46270 */
[----:B------:R-:W-:-:S05]  /*0260*/  IMAD.MOV.U32 R0, RZ, RZ, c[0x0][0x178] ;  /* 0x00005e00ff007624 */ /* 0x000fca00078e00ff */
[----:B------:R-:W-:Y:S02]  /*0270*/  IADD3 R0, R0, 0x3f, RZ ;  /* 0x0000003f00007810 */ /* 0x000fe40007ffe0ff */
[----:B------:R-:W-:-:S05]  /*0280*/  @P0 IADD3 R3, R3, 0x1, RZ ;  /* 0x0000000103030810 */ /* 0x000fca0007ffe0ff */
[----:B------:R-:W-:Y:S01]  /*0290*/  IMAD.MOV.U32 R2, RZ, RZ, R3 ;  /* 0x000000ffff027224 */ /* 0x000fe200078e0003 */
[----:B------:R-:W-:-:S03]  /*02a0*/  SHF.R.S32.HI R3, RZ, 0x1f, R0 ;  /* 0x0000001fff037819 */ /* 0x000fc60000011400 */
[----:B------:R-:W-:Y:S01]  /*02b0*/  @!P2 IMAD.MOV R2, RZ, RZ, -R2 ;  /* 0x000000ffff02a224 */ /* 0x000fe200078e0a02 */
[----:B------:R-:W-:Y:S02]  /*02c0*/  @!P1 LOP3.LUT R2, RZ, R4, RZ, 0x33, !PT ;  /* 0x00000004ff029212 */ /* 0x000fe400078e33ff */
[----:B------:R-:W-:-:S03]  /*02d0*/  LEA.HI R3, R3, R0, RZ, 0x6 ;  /* 0x0000000003037211 */ /* 0x000fc600078f30ff */
[----:B------:R-:W-:Y:S02]  /*02e0*/  IMAD.SHL.U32 R6, R2, 0x8, RZ ;  /* 0x0000000802067824 */ /* 0x000fe400078e00ff */
[----:B------:R-:W-:-:S03]  /*02f0*/  IMAD.MOV R2, RZ, RZ, -R2 ;  /* 0x000000ffff027224 */ /* 0x000fc600078e0a02 */
[----:B------:R-:W-:Y:S01]  /*0300*/  LEA.HI.SX32 R3, R3, -R6, 0x1a ;  /* 0x8000000603037211 */ /* 0x000fe200078fd2ff */
[----:B------:R-:W-:-:S03]  /*0310*/  IMAD R4, R4, R2, R5 ;  /* 0x0000000204047224 */ /* 0x000fc600078e0205 */
[----:B------:R-:W-:Y:S02]  /*0320*/  IMNMX R11, R3, 0x8, PT ;  /* 0x00000008030b7817 */ /* 0x000fe40003800200 */
[----:B------:R-:W-:Y:S02]  /*0330*/  IABS R9, R4 ;  /* 0x0000000400097213 */ /* 0x000fe40000000000 */
[----:B------:R-:W-:-:S04]  /*0340*/  IABS R7, R11 ;  /* 0x0000000b00077213 */ /* 0x000fc80000000000 */
[----:B------:R-:W0:Y:S08]  /*0350*/  I2F.RP R0, R7 ;  /* 0x0000000700007306 */ /* 0x000e300000209400 */
[----:B0-----:R-:W0:Y:S02]  /*0360*/  MUFU.RCP R0, R0 ;  /* 0x0000000000007308 */ /* 0x001e240000001000 */
[----:B0-----:R-:W-:-:S06]  /*0370*/  IADD3 R3, R0, 0xffffffe, RZ ;  /* 0x0ffffffe00037810 */ /* 0x001fcc0007ffe0ff */
[----:B------:R-:W0:Y:S02]  /*0380*/  F2I.FTZ.U32.TRUNC.NTZ R3, R3 ;  /* 0x0000000300037305 */ /* 0x000e24000021f000 */
[----:B0-----:R-:W-:-:S04]  /*0390*/  IMAD.MOV R8, RZ, RZ, -R3 ;  /* 0x000000ffff087224 */ /* 0x001fc800078e0a03 */
[----:B------:R-:W-:Y:S01]  /*03a0*/  IMAD.MOV.U32 R2, RZ, RZ, R8 ;  /* 0x000000ffff027224 */ /* 0x000fe200078e0008 */
[----:B------:R-:W-:-:S03]  /*03b0*/  IABS R8, R11 ;  /* 0x0000000b00087213 */ /* 0x000fc60000000000 */
[----:B------:R-:W-:Y:S02]  /*03c0*/  IMAD R5, R2, R7, RZ ;  /* 0x0000000702057224 */ /* 0x000fe400078e02ff */
[----:B------:R-:W-:Y:S02]  /*03d0*/  IMAD.MOV.U32 R2, RZ, RZ, RZ ;  /* 0x000000ffff027224 */ /* 0x000fe400078e00ff */
[----:B------:R-:W-:Y:S02]  /*03e0*/  IMAD.MOV R0, RZ, RZ, -R8 ;  /* 0x000000ffff007224 */ /* 0x000fe400078e0a08 */
        /* <DEDUP_REMOVED lines=9> */
[----:B------:R-:W-:-:S07]  /*0480*/  ISETP.GE.AND P2, PT, R0, RZ, PT ;  /* 0x000000ff0000720c */ /* 0x000fce0003f46270 */
[----:B------:R-:W-:Y:S02]  /*0490*/  @P0 IADD3 R2, R2, 0x1, RZ ;  /* 0x0000000102020810 */ /* 0x000fe40007ffe0ff */
[----:B------:R-:W-:-:S04]  /*04a0*/  PLOP3.LUT P0, PT, PT, PT, UP0, 0x80, 0x0 ;  /* 0x000000000000781c */ /* 0x000fc80003f0f008 */
[----:B------:R-:W-:Y:S01]  /*04b0*/  @!P2 IMAD.MOV R2, RZ, RZ, -R2 ;  /* 0x000000ffff02a224 */ /* 0x000fe200078e0a02 */
[----:B------:R-:W-:-:S05]  /*04c0*/  @!P1 LOP3.LUT R2, RZ, R11, RZ, 0x33, !PT ;  /* 0x0000000bff029212 */ /* 0x000fca00078e33ff */
[----:B------:R-:W-:Y:S02]  /*04d0*/  IMAD.MOV R0, RZ, RZ, -R2 ;  /* 0x000000ffff007224 */ /* 0x000fe400078e0a02 */
[----:B------:R-:W-:Y:S02]  /*04e0*/  IMAD.SHL.U32 R13, R2, 0x80, RZ ;  /* 0x00000080020d7824 */ /* 0x000fe400078e00ff */
[----:B------:R-:W-:-:S03]  /*04f0*/  IMAD R0, R11, R0, R4 ;  /* 0x000000000b007224 */ /* 0x000fc600078e0204 */
[C---:B------:R-:W-:Y:S01]  /*0500*/  IADD3 R4, R13.reuse, 0x1, RZ ;  /* 0x000000010d047810 */ /* 0x040fe20007ffe0ff */
[----:B------:R-:W-:Y:S01]  /*0510*/  STL [R1+0x4f4], R13 ;  /* 0x0004f40d01007387 */ /* 0x000fe20000100800 */
[C---:B------:R-:W-:Y:S01]  /*0520*/  IADD3 R3, R13.reuse, 0x2, RZ ;  /* 0x000000020d037810 */ /* 0x040fe20007ffe0ff */
[----:B------:R-:W-:Y:S01]  /*0530*/  IMAD.IADD R0, R6, 0x1, R0 ;  /* 0x0000000106007824 */ /* 0x000fe200078e0200 */
[C---:B------:R-:W-:Y:S01]  /*0540*/  IADD3 R2, R13.reuse, 0x3, RZ ;  /* 0x000000030d027810 */ /* 0x040fe20007ffe0ff */
[----:B------:R0:W-:Y:S01]  /*0550*/  STL [R1+0xb28], R4 ;  /* 0x000b280401007387 */ /* 0x0001e20000100800 */
[C---:B------:R-:W-:Y:S02]  /*0560*/  IADD3 R60, R13.reuse, 0x4, RZ ;  /* 0x000000040d3c7810 */ /* 0x040fe40007ffe0ff */
[C---:B------:R-:W-:Y:S01]  /*0570*/  IADD3 R5, R13.reuse, 0x55, RZ ;  /* 0x000000550d057810 */ /* 0x040fe20007ffe0ff */
[----:B------:R1:W-:Y:S01]  /*0580*/  STL [R1+0xb24], R3 ;  /* 0x000b240301007387 */ /* 0x0003e20000100800 */
[----:B------:R-:W-:-:S02]  /*0590*/  IADD3 R61, R13, 0x5c, RZ ;  /* 0x0000005c0d3d7810 */ /* 0x000fc40007ffe0ff */
[C---:B------:R-:W-:Y:S01]  /*05a0*/  IADD3 R6, R13.reuse, 0x63, RZ ;  /* 0x000000630d067810 */ /* 0x040fe20007ffe0ff */
[----:B------:R2:W-:Y:S01]  /*05b0*/  STL [R1+0xb20], R2 ;  /* 0x000b200201007387 */ /* 0x0005e20000100800 */
[C---:B0-----:R-:W-:Y:S02]  /*05c0*/  IADD3 R4, R13.reuse, 0x5, RZ ;  /* 0x000000050d047810 */ /* 0x041fe40007ffe0ff */
[----:B-1----:R-:W-:-:S03]  /*05d0*/  IADD3 R3, R13, 0x6, RZ ;  /* 0x000000060d037810 */ /* 0x002fc60007ffe0ff */
[----:B------:R0:W-:Y:S01]  /*05e0*/  STL [R1+0xb18], R4 ;  /* 0x000b180401007387 */ /* 0x0001e20000100800 */
[----:B--2---:R-:W-:-:S03]  /*05f0*/  IADD3 R2, R13, 0x7, RZ ;  /* 0x000000070d027810 */ /* 0x004fc60007ffe0ff */
[----:B------:R-:W-:Y:S04]  /*0600*/  STL [R1+0xb1c], R60 ;  /* 0x000b1c3c01007387 */ /* 0x000fe80000100800 */
[----:B------:R1:W-:Y:S01]  /*0610*/  STL [R1+0xb2c], R3 ;  /* 0x000b2c0301007387 */ /* 0x0003e20000100800 */
[----:B0-----:R-:W-:-:S03]  /*0620*/  IADD3 R4, R13, 0xa, RZ ;  /* 0x0000000a0d047810 */ /* 0x001fc60007ffe0ff */
[----:B------:R0:W-:Y:S01]  /*0630*/  STL [R1+0xb30], R2 ;  /* 0x000b300201007387 */ /* 0x0001e20000100800 */
[C---:B-1----:R-:W-:Y:S02]  /*0640*/  IADD3 R3, R13.reuse, 0x8, RZ ;  /* 0x000000080d037810 */ /* 0x042fe40007ffe0ff */
[----:B0-----:R-:W-:-:S03]  /*0650*/  IADD3 R2, R13, 0x9, RZ ;  /* 0x000000090d027810 */ /* 0x001fc60007ffe0ff */
[----:B------:R0:W-:Y:S04]  /*0660*/  STL [R1+0xb34], R3 ;  /* 0x000b340301007387 */ /* 0x0001e80000100800 */
[----:B------:R1:W-:Y:S04]  /*0670*/  STL [R1+0xb3c], R2 ;  /* 0x000b3c0201007387 */ /* 0x0003e80000100800 */
[----:B------:R2:W-:Y:S01]  /*0680*/  STL [R1+0xb38], R4 ;  /* 0x000b380401007387 */ /* 0x0005e20000100800 */
[C---:B0-----:R-:W-:Y:S02]  /*0690*/  IADD3 R3, R13.reuse, 0xb, RZ ;  /* 0x0000000b0d037810 */ /* 0x041fe40007ffe0ff */
[----:B-1----:R-:W-:-:S03]  /*06a0*/  IADD3 R2, R13, 0xc, RZ ;  /* 0x0000000c0d027810 */ /* 0x002fc60007ffe0ff */
[----:B------:R0:W-:Y:S01]  /*06b0*/  STL [R1+0xb44], R3 ;  /* 0x000b440301007387 */ /* 0x0001e20000100800 */
[----:B--2---:R-:W-:-:S03]  /*06c0*/  IADD3 R4, R13, 0xd, RZ ;  /* 0x0000000d0d047810 */ /* 0x004fc60007ffe0ff */
        /* <DEDUP_REMOVED lines=145> */
[----:B------:R-:W-:Y:S01]  /*0fe0*/  STL [R1+0xc74], R2 ;  /* 0x000c740201007387 */ /* 0x000fe20000100800 */
[C---:B0-----:R-:W-:Y:S02]  /*0ff0*/  IADD3 R3, R13.reuse, 0x56, RZ ;  /* 0x000000560d037810 */ /* 0x041fe40007ffe0ff */
[----:B-1----:R-:W-:-:S03]  /*1000*/  IADD3 R5, R13, 0x59, RZ ;  /* 0x000000590d057810 */ /* 0x002fc60007ffe0ff */
[----:B------:R0:W-:Y:S04]  /*1010*/  STL [R1+0xc7c], R3 ;  /* 0x000c7c0301007387 */ /* 0x0001e80000100800 */
[----:B------:R1:W-:Y:S01]  /*1020*/  STL [R1+0xc80], R4 ;  /* 0x000c800401007387 */ /* 0x0003e20000100800 */
[C---:B0-----:R-:W-:Y:S02]  /*1030*/  IADD3 R3, R13.reuse, 0x58, RZ ;  /* 0x000000580d037810 */ /* 0x041fe40007ffe0ff */
[----:B-1----:R-:W-:-:S03]  /*1040*/  IADD3 R4, R13, 0x5a, RZ ;  /* 0x0000005a0d047810 */ /* 0x002fc60007ffe0ff */
[----:B------:R0:W-:Y:S04]  /*1050*/  STL [R1+0xc84], R3 ;  /* 0x000c840301007387 */ /* 0x0001e80000100800 */
[----:B------:R1:W-:Y:S04]  /*1060*/  STL [R1+0xc88], R5 ;  /* 0x000c880501007387 */ /* 0x0003e80000100800 */
[----:B------:R2:W-:Y:S01]  /*1070*/  STL [R1+0xc8c], R4 ;  /* 0x000c8c0401007387 */ /* 0x0005e20000100800 */
[C---:B0-----:R-:W-:Y:S02]  /*1080*/  IADD3 R3, R13.reuse, 0x5b, RZ ;  /* 0x0000005b0d037810 */ /* 0x041fe40007ffe0ff */
[----:B-1----:R-:W-:-:S03]  /*1090*/  IADD3 R5, R13, 0x5f, RZ ;  /* 0x0000005f0d057810 */ /* 0x002fc60007ffe0ff */
[----:B------:R0:W-:Y:S01]  /*10a0*/  STL [R1+0xc90], R3 ;  /* 0x000c900301007387 */ /* 0x0001e20000100800 */
[----:B--2---:R-:W-:-:S05]  /*10b0*/  IADD3 R4, R13, 0x5d, RZ ;  /* 0x0000005d0d047810 */ /* 0x004fca0007ffe0ff */
[----:B------:R1:W-:Y:S01]  /*10c0*/  STL [R1+0xc6c], R4 ;  /* 0x000c6c0401007387 */ /* 0x0003e20000100800 */
[----:B0-----:R-:W-:-:S03]  /*10d0*/  IADD3 R3, R13, 0x5e, RZ ;  /* 0x0000005e0d037810 */ /* 0x001fc60007ffe0ff */
[----:B------:R-:W-:Y:S04]  /*10e0*/  STL [R1+0xc94], R61 ;  /* 0x000c943d01007387 */ /* 0x000fe80000100800 */
[----:B------:R0:W-:Y:S01]  /*10f0*/  STL [R1+0xc5c], R5 ;  /* 0x000c5c0501007387 */ /* 0x0001e20000100800 */
[----:B-1----:R-:W-:-:S03]  /*1100*/  IADD3 R4, R13, 0x60, RZ ;  /* 0x000000600d047810 */ /* 0x002fc60007ffe0ff */
[----:B------:R-:W-:Y:S04]  /*1110*/  STL [R1+0xc68], R3 ;  /* 0x000c680301007387 */ /* 0x000fe80000100800 */
[----:B------:R1:W-:Y:S01]  /*1120*/  STL [R1+0xc58], R4 ;  /* 0x000c580401007387 */ /* 0x0003e20000100800 */
[----:B0-----:R-:W-:-:S05]  /*1130*/  IADD3 R5, R13, 0x61, RZ ;  /* 0x000000610d057810 */ /* 0x001fca0007ffe0ff */
[----:B------:R0:W-:Y:S01]  /*1140*/  STL [R1+0xca0], R5 ;  /* 0x000ca00501007387 */ /* 0x0001e20000100800 */
[----:B-1----:R-:W-:-:S05]  /*1150*/  IADD3 R4, R13, 0x62, RZ ;  /* 0x000000620d047810 */ /* 0x002fca0007ffe0ff */
[----:B------:R1:W-:Y:S01]  /*1160*/  STL [R1+0xc9c], R4 ;  /* 0x000c9c0401007387 */ /* 0x0003e20000100800 */
[----:B0-----:R-:W-:-:S03]  /*1170*/  IADD3 R5, R13, 0x64, RZ ;  /* 0x000000640d057810 */ /* 0x001fc60007ffe0ff */
[----:B------:R0:W-:Y:S04]  /*1180*/  STL [R1+0xcac], R6 ;  /* 0x000cac0601007387 */ /* 0x0001e80000100800 */
[----:B------:R2:W-:Y:S01]  /*1190*/  STL [R1+0xca8], R5 ;  /* 0x000ca80501007387 */ /* 0x0005e20000100800 */
[C---:B-1----:R-:W-:Y:S02]  /*11a0*/  IADD3 R4, R13.reuse, 0x65, RZ ;  /* 0x000000650d047810 */ /* 0x042fe40007ffe0ff */
[----:B0-----:R-:W-:-:S03]  /*11b0*/  IADD3 R6, R13, 0x66, RZ ;  /* 0x000000660d067810 */ /* 0x001fc60007ffe0ff */
        /* <DEDUP_REMOVED lines=46> */
[----:B0-----:R-:W-:Y:S01]  /*14a0*/  IMAD R4, R0, 0x40, R14 ;  /* 0x0000004000047824 */ /* 0x001fe200078e020e */
[C---:B------:R-:W-:Y:S02]  /*14b0*/  IADD3 R0, R13.reuse, 0x7f, RZ ;  /* 0x0000007f0d007810 */ /* 0x040fe40007ffe0ff */
[C---:B-1----:R-:W-:Y:S02]  /*14c0*/  IADD3 R6, R13.reuse, 0x7d, RZ ;  /* 0x0000007d0d067810 */ /* 0x042fe40007ffe0ff */
[----:B--2---:R-:W-:-:S03]  /*14d0*/  IADD3 R5, R13, 0x7e, RZ ;  /* 0x0000007e0d057810 */ /* 0x004fc60007ffe0ff */
[----:B------:R-:W-:Y:S04]  /*14e0*/  STL [R1+0xcb8], R6 ;  /* 0x000cb80601007387 */ /* 0x000fe80000100800 */
[----:B------:R0:W-:Y:S04]  /*14f0*/  STL [R1+0x4f0], R4 ;  /* 0x0004f00401007387 */ /* 0x0001e80000100800 */
[----:B------:R1:W-:Y:S04]  /*1500*/  STL [R1+0xca4], R5 ;  /* 0x000ca40501007387 */ /* 0x0003e80000100800 */
[----:B------:R1:W-:Y:S01]  /*1510*/  STL [R1+0xc98], R0 ;  /* 0x000c980001007387 */ /* 0x0003e20000100800 */
[----:B0-----:R-:W-:-:S05]  /*1520*/  IADD3 R4, R4, 0x20, RZ ;  /* 0x0000002004047810 */ /* 0x001fca0007ffe0ff */
[----:B------:R1:W-:Y:S01]  /*1530*/  STL [R1+0x4f8], R4 ;  /* 0x0004f80401007387 */ /* 0x0003e20000100800 */
[----:B------:R-:W-:Y:S05]  /*1540*/  @P0 BRA `(.L_x_0) ;  /* 0x0000067000000947 */ /* 0x000fea0003800000 */
[----:B-1----:R-:W-:Y:S01]  /*1550*/  IMAD.SHL.U32 R0, R12, 0x40, RZ ;  /* 0x000000400c007824 */ /* 0x002fe200078e00ff */
[----:B------:R-:W-:Y:S01]  /*1560*/  CS2R R56, SRZ ;  /* 0x0000000000387805 */ /* 0x000fe2000001ff00 */
[----:B------:R-:W-:Y:S01]  /*1570*/  CS2R R58, SRZ ;  /* 0x00000000003a7805 */ /* 0x000fe2000001ff00 */
[----:B------:R-:W-:Y:S01]  /*1580*/  CS2R R52, SRZ ;  /* 0x0000000000347805 */ /* 0x000fe2000001ff00 */
[----:B------:R-:W-:Y:S01]  /*1590*/  CS2R R54, SRZ ;  /* 0x0000000000367805 */ /* 0x000fe2000001ff00 */
[----:B------:R0:W-:Y:S01]  /*15a0*/  STL [R1+0xb14], R0 ;  /* 0x000b140001007387 */ /* 0x0001e20000100800 */
[----:B------:R-:W-:Y:S01]  /*15b0*/  CS2R R48, SRZ ;  /* 0x0000000000307805 */ /* 0x000fe2000001ff00 */
[----:B------:R-:W-:Y:S01]  /*15c0*/  CS2R R50, SRZ ;  /* 0x0000000000327805 */ /* 0x000fe2000001ff00 */
[----:B------:R-:W-:Y:S01]  /*15d0*/  CS2R R44, SRZ ;  /* 0x00000000002c7805 */ /* 0x000fe2000001ff00 */
[----:B------:R0:W-:Y:S01]  /*15e0*/  STL [R1], RZ ;  /* 0x000000ff01007387 */ /* 0x0001e20000100800 */
[----:B------:R-:W-:Y:S01]  /*15f0*/  CS2R R46, SRZ ;  /* 0x00000000002e7805 */ /* 0x000fe2000001ff00 */
[----:B------:R-:W-:Y:S01]  /*1600*/  CS2R R40, SRZ ;  /* 0x0000000000287805 */ /* 0x000fe2000001ff00 */
[----:B------:R-:W-:Y:S01]  /*1610*/  CS2R R42, SRZ ;  /* 0x00000000002a7805 */ /* 0x000fe2000001ff00 */
[----:B------:R0:W-:Y:S01]  /*1620*/  STL [R1+0x4], RZ ;  /* 0x000004ff01007387 */ /* 0x0001e20000100800 */
        /* <DEDUP_REMOVED lines=23> */
[----:B------:R0:W-:Y:S04]  /*17a0*/  STL [R1+0x1c], RZ ;  /* 0x00001cff01007387 */ /* 0x0001e80000100800 */
        /* <DEDUP_REMOVED lines=63> */
[----:B------:R0:W-:Y:S01]  /*1ba0*/  STL [R1+0x3ec], RZ ;  /* 0x0003ecff01007387 */ /* 0x0001e20000100800 */
[----:B------:R-:W-:Y:S05]  /*1bb0*/  BRA `(.L_x_1) ;  /* 0x000220e000007947 */ /* 0x000fea0003800000 */
.L_x_0:
[----:B------:R-:W2:Y:S04]  /*1bc0*/  LDL R34, [R1+0x4f4] ;  /* 0x0004f40001227983 */ /* 0x000ea80000100800 */
[----:B------:R-:W3:Y:S04]  /*1bd0*/  LDL R35, [R1+0x4f8] ;  /* 0x0004f80001237983 */ /* 0x000ee80000100800 */
[----:B------:R-:W4:Y:S04]  /*1be0*/  LDL R28, [R1+0x4f0] ;  /* 0x0004f000011c7983 */ /* 0x000f280000100800 */
[----:B------:R-:W4:Y:S04]  /*1bf0*/  LDL R18, [R1+0xcc0] ;  /* 0x000cc00001127983 */ /* 0x000f280000100800 */
[----:B------:R-:W4:Y:S04]  /*1c00*/  LDL R31, [R1+0xc9c] ;  /* 0x000c9c00011f7983 */ /* 0x000f280000100800 */
[----:B------:R-:W4:Y:S04]  /*1c10*/  LDL R17, [R1+0xcc4] ;  /* 0x000cc40001117983 */ /* 0x000f280000100800 */
[----:B------:R-:W4:Y:S01]  /*1c20*/  LDL R8, [R1+0xc8c] ;  /* 0x000c8c0001087983 */ /* 0x000f220000100800 */
[----:B------:R-:W-:Y:S01]  /*1c30*/  IMAD.MOV.U32 R23, RZ, RZ, R61 ;  /* 0x000000ffff177224 */ /* 0x000fe200078e003d */
[----:B------:R-:W-:Y:S01]  /*1c40*/  IABS R61, c[0x0][0x17c] ;  /* 0x00005f00003d7a13 */ /* 0x000fe20000000000 */
[----:B------:R-:W-:Y:S01]  /*1c50*/  IMAD.MOV.U32 R25, RZ, RZ, R2 ;  /* 0x000000ffff197224 */ /* 0x000fe200078e0002 */
[----:B------:R-:W4:Y:S01]  /*1c60*/  LDL R20, [R1+0xcf4] ;  /* 0x000cf40001147983 */ /* 0x000f220000100800 */
[----:B------:R-:W-:Y:S01]  /*1c70*/  IMAD.MOV.U32 R29, RZ, RZ, R0 ;  /* 0x000000ffff1d7224 */ /* 0x000fe200078e0000 */
[----:B------:R-:W0:Y:S01]  /*1c80*/  I2F.RP R2, R61 ;  /* 0x0000003d00027306 */ /* 0x000e220000209400 */
[----:B-1----:R-:W-:Y:S01]  /*1c90*/  IABS R0, c[0x0][0x178] ;  /* 0x00005e0000007a13 */ /* 0x002fe20000000000 */
[----:B------:R-:W-:Y:S01]  /*1ca0*/  IMAD.MOV.U32 R21, RZ, RZ, R3 ;  /* 0x000000ffff157224 */ /* 0x000fe200078e0003 */
[----:B------:R-:W4:Y:S01]  /*1cb0*/  LDL R30, [R1+0xca8] ;  /* 0x000ca800011e7983 */ /* 0x000f220000100800 */
[----:B------:R-:W-:-:S02]  /*1cc0*/  ULDC.64 UR4, c[0x0][0x188] ;  /* 0x0000620000047ab9 */ /* 0x000fc40000000a00 */
[----:B------:R-:W-:Y:S01]  /*1cd0*/  IMAD.MOV.U32 R40, RZ, RZ, R0 ;  /* 0x000000ffff287224 */ /* 0x000fe200078e0000 */
[----:B------:R-:W4:Y:S03]  /*1ce0*/  LDL R22, [R1+0xcac] ;  /* 0x000cac0001167983 */ /* 0x000f260000100800 */
[----:B------:R-:W1:Y:S01]  /*1cf0*/  I2F.RP R0, R40 ;  /* 0x0000002800007306 */ /* 0x000e620000209400 */
[----:B------:R-:W4:Y:S04]  /*1d00*/  LDL R42, [R1+0xcbc] ;  /* 0x000cbc00012a7983 */ /* 0x000f280000100800 */
[----:B------:R-:W4:Y:S03]  /*1d10*/  LDL R13, [R1+0xcf8] ;  /* 0x000cf800010d7983 */ /* 0x000f260000100800 */
[----:B0-----:R-:W0:Y:S01]  /*1d20*/  MUFU.RCP R2, R2 ;  /* 0x0000000200027308 */ /* 0x001e220000001000 */
[----:B------:R-:W4:Y:S04]  /*1d30*/  LDL R10, [R1+0xca0] ;  /* 0x000ca000010a7983 */ /* 0x000f280000100800 */
[----:B------:R-:W4:Y:S03]  /*1d40*/  LDL R7, [R1+0xcb4] ;  /* 0x000cb40001077983 */ /* 0x000f260000100800 */
[----:B-1----:R-:W1:Y:S01]  /*1d50*/  MUFU.RCP R0, R0 ;  /* 0x0000000000007308 */ /* 0x002e620000001000 */
[----:B------:R-:W4:Y:S04]  /*1d60*/  LDL R12, [R1+0xca4] ;  /* 0x000ca400010c7983 */ /* 0x000f280000100800 */
[----:B------:R-:W4:Y:S01]  /*1d70*/  LDL R11, [R1+0xcd4] ;  /* 0x000cd400010b7983 */ /* 0x000f220000100800 */
[----:B0-----:R-:W-:-:S03]  /*1d80*/  IADD3 R2, R2, 0xffffffe, RZ ;  /* 0x0ffffffe02027810 */ /* 0x001fc60007ffe0ff */
[----:B------:R-:W4:Y:S01]  /*1d90*/  LDL R9, [R1+0xcc8] ;  /* 0x000cc80001097983 */ /* 0x000f220000100800 */
[----:B------:R0:W0:Y:S03]  /*1da0*/  F2I.FTZ.U32.TRUNC.NTZ R3, R2 ;  /* 0x0000000200037305 */ /* 0x000026000021f000 */
[----:B------:R-:W4:Y:S01]  /*1db0*/  LDL R19, [R1+0xc88] ;  /* 0x000c880001137983 */ /* 0x000f220000100800 */
[----:B-1----:R-:W-:-:S03]  /*1dc0*/  IADD3 R0, R0, 0xffffffe, RZ ;  /* 0x0ffffffe00007810 */ /* 0x002fc60007ffe0ff */
[----:B------:R-:W4:Y:S01]  /*1dd0*/  LDL R27, [R1+0xc84] ;  /* 0x000c8400011b7983 */ /* 0x000f220000100800 */
[----:B------:R2:W1:Y:S01]  /*1de0*/  F2I.FTZ.U32.TRUNC.NTZ R5, R0 ;  /* 0x0000000000057305 */ /* 0x000462000021f000 */
[----:B0-----:R-:W-:Y:S02]  /*1df0*/  IMAD.MOV.U32 R2, RZ, RZ, RZ ;  /* 0x000000ffff027224 */ /* 0x001fe400078e00ff */
[----:B------:R-:W4:Y:S04]  /*1e00*/  LDL R38, [R1+0xc5c] ;  /* 0x000c5c0001267983 */ /* 0x000f280000100800 */
[----:B------:R-:W4:Y:S01]  /*1e10*/  LDL R36, [R1+0xc7c] ;  /* 0x000c7c0001247983 */ /* 0x000f220000100800 */
[----:B------:R-:W-:-:S03]  /*1e20*/  IMAD.MOV R4, RZ, RZ, -R3 ;  /* 0x000000ffff047224 */ /* 0x000fc600078e0a03 */
[----:B------:R-:W4:Y:S01]  /*1e30*/  LDL R39, [R1+0xc70] ;  /* 0x000c700001277983 */ /* 0x000f220000100800 */
[----:B------:R-:W-:-:S03]  /*1e40*/  IMAD R4, R4, R61, RZ ;  /* 0x0000003d04047224 */ /* 0x000fc600078e02ff */
[----:B------:R-:W4:Y:S01]  /*1e50*/  LDL R26, [R1+0xc4c] ;  /* 0x000c4c00011a7983 */ /* 0x000f220000100800 */
[----:B------:R-:W-:-:S03]  /*1e60*/  IMAD.HI.U32 R2, R3, R4, R2 ;  /* 0x0000000403027227 */ /* 0x000fc600078e0002 */
[----:B------:R-:W4:Y:S04]  /*1e70*/  LDL R14, [R1+0xc80] ;  /* 0x000c8000010e7983 */ /* 0x000f280000100800 */
[----:B------:R-:W4:Y:S04]  /*1e80*/  LDL R16, [R1+0xc90] ;  /* 0x000c900001107983 */ /* 0x000f280000100800 */
[----:B------:R-:W4:Y:S04]  /*1e90*/  LDL R24, [R1+0xc78] ;  /* 0x000c780001187983 */ /* 0x000f280000100800 */
[----:B------:R-:W4:Y:S04]  /*1ea0*/  LDL R15, [R1+0xce0] ;  /* 0x000ce000010f7983 */ /* 0x000f280000100800 */
[----:B------:R-:W4:Y:S01]  /*1eb0*/  LDL R37, [R1+0xc54] ;  /* 0x000c540001257983 */ /* 0x000f220000100800 */
[----:B--2---:R-:W-:Y:S01]  /*1ec0*/  IABS R0, R34 ;  /* 0x0000002200007213 */ /* 0x004fe20000000000 */
[----:B---3--:R-:W-:-:S02]  /*1ed0*/  IMAD.MOV.U32 R34, RZ, RZ, R35 ;  /* 0x000000ffff227224 */ /* 0x008fc400078e0023 */
[----:B----4-:R-:W-:Y:S02]  /*1ee0*/  IMAD.MOV.U32 R35, RZ, RZ, R28 ;  /* 0x000000ffff237224 */ /* 0x010fe400078e001c */
[----:B------:R-:W-:Y:S01]  /*1ef0*/  IMAD.MOV.U32 R28, RZ, RZ, R29 ;  /* 0x000000ffff1c7224 */ /* 0x000fe200078e001d */
[----:B------:R-:W-:Y:S01]  /*1f00*/  IABS R3, R34 ;  /* 0x0000002200037213 */ /* 0x000fe20000000000 */
[----:B------:R-:W-:Y:S02]  /*1f10*/  IMAD.MOV.U32 R29, RZ, RZ, R18 ;  /* 0x000000ffff1d7224 */ /* 0x000fe400078e0012 */
[----:B------:R-:W-:Y:S02]  /*1f20*/  IMAD.MOV.U32 R34, RZ, RZ, R35 ;  /* 0x000000ffff227224 */ /* 0x000fe400078e0023 */
[----:B------:R-:W-:Y:S02]  /*1f30*/  IMAD.MOV.U32 R35, RZ, RZ, R28 ;  /* 0x000000ffff237224 */ /* 0x000fe400078e001c */
[----:B------:R-:W-:-:S02]  /*1f40*/  IMAD.MOV.U32 R28, RZ, RZ, R29 ;  /* 0x000000ffff1c7224 */ /* 0x000fc400078e001d */
[----:B------:R-:W-:Y:S02]  /*1f50*/  IMAD.MOV.U32 R29, RZ, RZ, R31 ;  /* 0x000000ffff1d7224 */ /* 0x000fe400078e001f */
[----:B------:R-:W-:Y:S02]  /*1f60*/  IMAD.MOV.U32 R31, RZ, RZ, R17 ;  /* 0x000000ffff1f7224 */ /* 0x000fe400078e0011 */
[----:B------:R-:W-:Y:S02]  /*1f70*/  IMAD.MOV.U32 R17, RZ, RZ, R8 ;  /* 0x000000ffff117224 */ /* 0x000fe400078e0008 */
[----:B------:R-:W2:Y:S01]  /*1f80*/  LDL R8, [R1+0xccc] ;  /* 0x000ccc0001087983 */ /* 0x000ea20000100800 */
[----:B------:R-:W-:-:S03]  /*1f90*/  IMAD.MOV.U32 R33, RZ, RZ, R28 ;  /* 0x000000ffff217224 */ /* 0x000fc600078e001c */
[----:B------:R-:W3:Y:S01]  /*1fa0*/  LDL R28, [R1+0xcfc] ;  /* 0x000cfc00011c7983 */ /* 0x000ee20000100800 */
[----:B-1----:R-:W-:Y:S02]  /*1fb0*/  IMAD.MOV R6, RZ, RZ, -R5 ;  /* 0x000000ffff067224 */ /* 0x002fe400078e0a05 */
[----:B------:R-:W-:Y:S02]  /*1fc0*/  IMAD.MOV.U32 R4, RZ, RZ, RZ ;  /* 0x000000ffff047224 */ /* 0x000fe400078e00ff */
[----:B------:R-:W-:Y:S02]  /*1fd0*/  IMAD R6, R6, R40, RZ ;  /* 0x0000002806067224 */ /* 0x000fe400078e02ff */
[----:B------:R-:W-:Y:S02]  /*1fe0*/  IMAD.MOV.U32 R32, RZ, RZ, R35 ;  /* 0x000000ffff207224 */ /* 0x000fe400078e0023 */
[----:B------:R-:W-:Y:S01]  /*1ff0*/  IMAD.HI.U32 R5, R5, R6, R4 ;  /* 0x0000000605057227 */ /* 0x000fe200078e0004 */
[----:B------:R-:W-:-:S03]  /*2000*/  IABS R6, R34 ;  /* 0x0000002200067213 */ /* 0x000fc60000000000 */
[----:B------:R-:W-:Y:S02]  /*2010*/  IMAD.MOV.U32 R34, RZ, RZ, R31 ;  /* 0x000000ffff227224 */ /* 0x000fe400078e001f */
[----:B------:R-:W-:Y:S02]  /*2020*/  IMAD.MOV.U32 R4, RZ, RZ, R0 ;  /* 0x000000ffff047224 */ /* 0x000fe400078e0000 */
[----:B------:R-:W-:Y:S01]  /*2030*/  IMAD.MOV.U32 R0, RZ, RZ, R6 ;  /* 0x000000ffff007224 */ /* 0x000fe200078e0006 */
[----:B------:R-:W-:Y:S01]  /*2040*/  IABS R6, R32 ;  /* 0x0000002000067213 */ /* 0x000fe20000000000 */
[----:B------:R-:W-:Y:S02]  /*2050*/  IMAD.MOV.U32 R32, RZ, RZ, R33 ;  /* 0x000000ffff207224 */ /* 0x000fe400078e0021 */
[----:B------:R-:W-:Y:S02]  /*2060*/  IMAD.MOV.U32 R33, RZ, RZ, R34 ;  /* 0x000000ffff217224 */ /* 0x000fe400078e0022 */
[----:B------:R-:W-:-:S02]  /*2070*/  IMAD.MOV.U32 R43, RZ, RZ, R32 ;  /* 0x000000ffff2b7224 */ /* 0x000fc400078e0020 */
[----:B------:R-:W-:Y:S02]  /*2080*/  IMAD.MOV.U32 R32, RZ, RZ, R33 ;  /* 0x000000ffff207224 */ /* 0x000fe400078e0021 */
[----:B--2---:R-:W-:Y:S02]  /*2090*/  IMAD.MOV.U32 R35, RZ, RZ, R8 ;  /* 0x000000ffff237224 */ /* 0x004fe400078e0008 */
[----:B------:R-:W-:-:S04]  /*20a0*/  IMAD.HI.U32 R8, R2, R4, RZ ;  /* 0x0000000402087227 */ /* 0x000fc800078e00ff */
[----:B------:R-:W-:Y:S02]  /*20b0*/  IMAD.MOV.U32 R34, RZ, RZ, R35 ;  /* 0x000000ffff227224 */ /* 0x000fe400078e0023 */
[----:B---3--:R-:W-:Y:S02]  /*20c0*/  IMAD.MOV.U32 R35, RZ, RZ, R28 ;  /* 0x000000ffff237224 */ /* 0x008fe400078e001c */
[----:B------:R-:W-:Y:S02]  /*20d0*/  IMAD.MOV.U32 R28, RZ, RZ, R20 ;  /* 0x000000ffff1c7224 */ /* 0x000fe400078e0014 */
[----:B------:R-:W-:Y:S02]  /*20e0*/  IMAD.MOV R8, RZ, RZ, -R8 ;  /* 0x000000ffff087224 */ /* 0x000fe400078e0a08 */
[----:B------:R-:W-:Y:S02]  /*20f0*/  IMAD.MOV.U32 R33, RZ, RZ, R34 ;  /* 0x000000ffff217224 */ /* 0x000fe400078e0022 */
[----:B------:R-:W-:-:S02]  /*2100*/  IMAD.MOV.U32 R34, RZ, RZ, R35 ;  /* 0x000000ffff227224 */ /* 0x000fc400078e0023 */
[----:B------:R-:W-:Y:S02]  /*2110*/  IMAD.MOV.U32 R35, RZ, RZ, R28 ;  /* 0x000000ffff237224 */ /* 0x000fe400078e001c */
[----:B------:R-:W-:Y:S01]  /*2120*/  IMAD R4, R61, R8, R4 ;  /* 0x000000083d047224 */ /* 0x000fe200078e0204 */
[----:B------:R-:W-:Y:S01]  /*2130*/  IABS R8, R42 ;  /* 0x0000002a00087213 */ /* 0x000fe20000000000 */
[----:B------:R-:W-:Y:S02]  /*2140*/  IMAD.MOV.U32 R28, RZ, RZ, R30 ;  /* 0x000000ffff1c7224 */ /* 0x000fe400078e001e */
[----:B------:R-:W-:Y:S02]  /*2150*/  IMAD.MOV.U32 R30, RZ, RZ, R22 ;  /* 0x000000ffff1e7224 */ /* 0x000fe400078e0016 */
[----:B------:R-:W-:Y:S02]  /*2160*/  IMAD.MOV.U32 R22, RZ, RZ, R13 ;  /* 0x000000ffff167224 */ /* 0x000fe400078e000d */
[----:B------:R-:W-:-:S02]  /*2170*/  IMAD.MOV.U32 R42, RZ, RZ, R43 ;  /* 0x000000ffff2a7224 */ /* 0x000fc400078e002b */
[----:B------:R-:W-:Y:S02]  /*2180*/  IMAD.MOV.U32 R13, RZ, RZ, R10 ;  /* 0x000000ffff0d7224 */ /* 0x000fe400078e000a */
[----:B------:R-:W-:Y:S01]  /*2190*/  IMAD.MOV.U32 R43, RZ, RZ, R32 ;  /* 0x000000ffff2b7224 */ /* 0x000fe200078e0020 */
[----:B------:R-:W2:Y:S01]  /*21a0*/  LDL R10, [R1+0xcb8] ;  /* 0x000cb800010a7983 */ /* 0x000ea20000100800 */
[----:B------:R-:W-:Y:S02]  /*21b0*/  IMAD.MOV.U32 R32, RZ, RZ, R35 ;  /* 0x000000ffff207224 */ /* 0x000fe400078e0023 */
[----:B------:R-:W-:Y:S02]  /*21c0*/  IMAD.MOV.U32 R35, RZ, RZ, R28 ;  /* 0x000000ffff237224 */ /* 0x000fe400078e001c */
[----:B------:R-:W-:Y:S02]  /*21d0*/  IMAD.MOV.U32 R28, RZ, RZ, R30 ;  /* 0x000000ffff1c7224 */ /* 0x000fe400078e001e */
[----:B------:R-:W-:-:S02]  /*21e0*/  IMAD.MOV.U32 R30, RZ, RZ, R22 ;  /* 0x000000ffff1e7224 */ /* 0x000fc400078e0016 */
[----:B------:R-:W-:Y:S02]  /*21f0*/  IMAD.MOV.U32 R22, RZ, RZ, R13 ;  /* 0x000000ffff167224 */ /* 0x000fe400078e000d */
[----:B------:R-:W3:Y:S01]  /*2200*/  LDL R13, [R1+0xc6c] ;  /* 0x000c6c00010d7983 */ /* 0x000ee20000100800 */
[----:B------:R-:W-:Y:S02]  /*2210*/  IMAD.MOV.U32 R31, RZ, RZ, R7 ;  /* 0x000000ffff1f7224 */ /* 0x000fe400078e0007 */
[----:B------:R-:W-:-:S04]  /*2220*/  IMAD.HI.U32 R7, R5, R3, RZ ;  /* 0x0000000305077227 */ /* 0x000fc800078e00ff */
[----:B------:R-:W-:-:S04]  /*2230*/  IMAD.HI.U32 R5, R5, R0, RZ ;  /* 0x0000000005057227 */ /* 0x000fc800078e00ff */
[----:B------:R-:W-:Y:S02]  /*2240*/  IMAD.MOV R5, RZ, RZ, -R5 ;  /* 0x000000ffff057224 */ /* 0x000fe400078e0a05 */
[----:B------:R-:W-:Y:S02]  /*2250*/  IMAD.MOV R7, RZ, RZ, -R7 ;  /* 0x000000ffff077224 */ /* 0x000fe400078e0a07 */
[----:B------:R-:W-:Y:S01]  /*2260*/  IMAD R0, R40, R5, R0 ;  /* 0x0000000528007224 */ /* 0x000fe200078e0200 */
[----:B------:R-:W-:Y:S01]  /*2270*/  IABS R5, R42 ;  /* 0x0000002a00057213 */ /* 0x000fe20000000000 */
[----:B------:R-:W-:Y:S01]  /*2280*/  IMAD.MOV.U32 R42, RZ, RZ, R43 ;  /* 0x000000ffff2a7224 */ /* 0x000fe200078e002b */
[----:B------:R-:W-:Y:S01]  /*2290*/  IABS R12, R12 ;  /* 0x0000000c000c7213 */ /* 0x000fe20000000000 */
[----:B------:R-:W-:Y:S02]  /*22a0*/  IMAD.MOV.U32 R43, RZ, RZ, R32 ;  /* 0x000000ffff2b7224 */ /* 0x000fe400078e0020 */
[----:B------:R-:W-:-:S02]  /*22b0*/  IMAD.MOV.U32 R32, RZ, RZ, R30 ;  /* 0x000000ffff207224 */ /* 0x000fc400078e001e */
[----:B------:R-:W-:Y:S02]  /*22c0*/  IMAD R3, R40, R7, R3 ;  /* 0x0000000728037224 */ /* 0x000fe400078e0203 */
[----:B------:R-:W-:-:S04]  /*22d0*/  IMAD.HI.U32 R7, R2, R6, RZ ;  /* 0x0000000602077227 */ /* 0x000fc800078e00ff */
[----:B------:R-:W-:Y:S02]  /*22e0*/  IMAD.MOV.U32 R30, RZ, RZ, R22 ;  /* 0x000000ffff1e7224 */ /* 0x000fe400078e0016 */
[----:B------:R-:W-:Y:S02]  /*22f0*/  IMAD.MOV.U32 R40, RZ, RZ, R43 ;  /* 0x000000ffff287224 */ /* 0x000fe400078e002b */
[----:B------:R-:W-:Y:S02]  /*2300*/  IMAD.MOV.U32 R41, RZ, RZ, R32 ;  /* 0x000000ffff297224 */ /* 0x000fe400078e0020 */
[----:B------:R-:W-:Y:S02]  /*2310*/  IMAD.MOV.U32 R43, RZ, RZ, R11 ;  /* 0x000000ffff2b7224 */ /* 0x000fe400078e000b */
[----:B------:R-:W-:Y:S02]  /*2320*/  IMAD.MOV.U32 R32, RZ, RZ, R9 ;  /* 0x000000ffff207224 */ /* 0x000fe400078e0009 */
[----:B------:R-:W-:-:S02]  /*2330*/  IMAD.MOV R7, RZ, RZ, -R7 ;  /* 0x000000ffff077224 */ /* 0x000fc400078e0a07 */
[----:B------:R-:W-:-:S04]  /*2340*/  IMAD.HI.U32 R9, R2, R8, RZ ;  /* 0x0000000802097227 */ /* 0x000fc800078e00ff */
[----:B------:R-:W-:Y:S02]  /*2350*/  IMAD R6, R61, R7, R6 ;  /* 0x000000073d067224 */ /* 0x000fe400078e0206 */
[----:B------:R-:W-:Y:S02]  /*2360*/  IMAD.MOV R9, RZ, RZ, -R9 ;  /* 0x000000ffff097224 */ /* 0x000fe400078e0a09 */
[----:B------:R-:W-:Y:S02]  /*2370*/  IMAD.MOV.U32 R18, RZ, RZ, R19 ;  /* 0x000000ffff127224 */ /* 0x000fe400078e0013 */
[----:B------:R-:W-:Y:S02]  /*2380*/  IMAD.MOV.U32 R19, RZ, RZ, R27 ;  /* 0x000000ffff137224 */ /* 0x000fe400078e001b */
[----:B------:R-:W-:Y:S01]  /*2390*/  IMAD.MOV.U32 R20, RZ, RZ, R38 ;  /* 0x000000ffff147224 */ /* 0x000fe200078e0026 */
[----:B------:R-:W4:Y:S01]  /*23a0*/  LDL R27, [R1+0xc64] ;  /* 0x000c6400011b7983 */ /* 0x000f220000100800 */
[----:B------:R-:W-:-:S02]  /*23b0*/  IMAD.MOV.U32 R47, RZ, RZ, R42 ;  /* 0x000000ffff2f7224 */ /* 0x000fc400078e002a */
[----:B------:R-:W-:Y:S01]  /*23c0*/  IMAD R8, R61, R9, R8 ;  /* 0x000000093d087224 */ /* 0x000fe200078e0208 */
[----:B------:R-:W4:Y:S04]  /*23d0*/  LDL R38, [R1+0xc50] ;  /* 0x000c500001267983 */ /* 0x000f280000100800 */
[----:B------:R0:W-:Y:S04]  /*23e0*/  STL [R1+0x118], R6 ;  /* 0x0001180601007387 */ /* 0x0001e80000100800 */
[----:B------:R-:W4:Y:S01]  /*23f0*/  LDL R42, [R1+0xd10] ;  /* 0x000d1000012a7983 */ /* 0x000f220000100800 */
[----:B0-----:R-:W-:-:S02]  /*2400*/  IABS R6, R47 ;  /* 0x0000002f00067213 */ /* 0x001fc40000000000 */
[----:B--2---:R-:W-:-:S05]  /*2410*/  IABS R10, R10 ;  /* 0x0000000a000a7213 */ /* 0x004fca0000000000 */
[----:B------:R-:W-:-:S04]  /*2420*/  IMAD.HI.U32 R11, R2, R10, RZ ;  /* 0x0000000a020b7227 */ /* 0x000fc800078e00ff */
[----:B---3--:R-:W-:Y:S02]  /*2430*/  IMAD.MOV.U32 R22, RZ, RZ, R13 ;  /* 0x000000ffff167224 */ /* 0x008fe400078e000d */
[----:B------:R-:W-:-:S04]  /*2440*/  IMAD.HI.U32 R13, R2, R12, RZ ;  /* 0x0000000c020d7227 */ /* 0x000fc800078e00ff */
[----:B------:R-:W-:Y:S02]  /*2450*/  IMAD.MOV R13, RZ, RZ, -R13 ;  /* 0x000000ffff0d7224 */ /* 0x000fe400078e0a0d */
[----:B------:R-:W-:Y:S02]  /*2460*/  IMAD.MOV R11, RZ, RZ, -R11 ;  /* 0x000000ffff0b7224 */ /* 0x000fe400078e0a0b */
[C---:B------:R-:W-:Y:S02]  /*2470*/  IMAD R12, R61.reuse, R13, R12 ;  /* 0x0000000d3d0c7224 */ /* 0x040fe400078e020c */
[----:B------:R-:W-:-:S03]  /*2480*/  IMAD R10, R61, R11, R10 ;  /* 0x0000000b3d0a7224 */ /* 0x000fc600078e020a */
[----:B------:R0:W-:Y:S04]  /*2490*/  STL [R1+0x114], R12 ;  /* 0x0001140c01007387 */ /* 0x0001e80000100800 */
[----:B------:R1:W-:Y:S04]  /*24a0*/  STL [R1+0x110], R10 ;  /* 0x0001100a01007387 */ /* 0x0003e80000100800 */
[----:B------:R2:W-:Y:S04]  /*24b0*/  STL [R1+0x10c], R8 ;  /* 0x00010c0801007387 */ /* 0x0005e80000100800 */
[----:B------:R-:W0:Y:S01]  /*24c0*/  LDL R47, [R1+0xcd8] ;  /* 0x000cd800012f7983 */ /* 0x000e220000100800 */
[----:B------:R-:W-:-:S04]  /*24d0*/  IMAD.HI.U32 R7, R2, R5, RZ ;  /* 0x0000000502077227 */ /* 0x000fc800078e00ff */
[----:B------:R-:W-:-:S04]  /*24e0*/  IMAD.MOV R7, RZ, RZ, -R7 ;  /* 0x000000ffff077224 */ /* 0x000fc800078e0a07 */
[----:B------:R-:W-:-:S05]  /*24f0*/  IMAD R5, R61, R7, R5 ;  /* 0x000000073d057224 */ /* 0x000fca00078e0205 */
[----:B------:R3:W-:Y:S01]  /*2500*/  STL [R1+0x108], R5 ;  /* 0x0001080501007387 */ /* 0x0007e20000100800 */
[----:B0-----:R-:W-:-:S03]  /*2510*/  IABS R12, R47 ;  /* 0x0000002f000c7213 */ /* 0x001fc60000000000 */
[----:B------:R-:W1:Y:S02]  /*2520*/  LDL R47, [R1+0xce4] ;  /* 0x000ce400012f7983 */ /* 0x000e640000100800 */
[----:B-1----:R-:W-:Y:S02]  /*2530*/  IABS R10, R47 ;  /* 0x0000002f000a7213 */ /* 0x002fe40000000000 */
[----:B------:R-:W3:Y:S01]  /*2540*/  LDL R47, [R1+0xce8] ;  /* 0x000ce800012f7983 */ /* 0x000ee20000100800 */
[----:B--2---:R-:W-:-:S04]  /*2550*/  IMAD.HI.U32 R8, R2, R6, RZ ;  /* 0x0000000602087227 */ /* 0x004fc800078e00ff */
[----:B------:R-:W-:-:S04]  /*2560*/  IMAD.HI.U32 R13, R2, R12, RZ ;  /* 0x0000000c020d7227 */ /* 0x000fc800078e00ff */
[----:B------:R-:W-:-:S04]  /*2570*/  IMAD.HI.U32 R11, R2, R10, RZ ;  /* 0x0000000a020b7227 */ /* 0x000fc800078e00ff */
[----:B------:R-:W-:Y:S02]  /*2580*/  IMAD.MOV R8, RZ, RZ, -R8 ;  /* 0x000000ffff087224 */ /* 0x000fe400078e0a08 */
[----:B------:R-:W-:Y:S02]  /*2590*/  IMAD.MOV R13, RZ, RZ, -R13 ;  /* 0x000000ffff0d7224 */ /* 0x000fe400078e0a0d */
[----:B------:R-:W-:Y:S02]  /*25a0*/  IMAD.MOV R11, RZ, RZ, -R11 ;  /* 0x000000ffff0b7224 */ /* 0x000fe400078e0a0b */
[C---:B------:R-:W-:Y:S02]  /*25b0*/  IMAD R6, R61.reuse, R8, R6 ;  /* 0x000000083d067224 */ /* 0x040fe400078e0206 */
[C---:B------:R-:W-:Y:S02]  /*25c0*/  IMAD R12, R61.reuse, R13, R12 ;  /* 0x0000000d3d0c7224 */ /* 0x040fe400078e020c */
[----:B------:R-:W-:Y:S01]  /*25d0*/  IMAD R10, R61, R11, R10 ;  /* 0x0000000b3d0a7224 */ /* 0x000fe200078e020a */
[----:B---3--:R-:W-:Y:S01]  /*25e0*/  IABS R7, R47 ;  /* 0x0000002f00077213 */ /* 0x008fe20000000000 */
[----:B------:R-:W-:-:S02]  /*25f0*/  IMAD.MOV.U32 R47, RZ, RZ, R40 ;  /* 0x000000ffff2f7224 */ /* 0x000fc400078e0028 */
[----:B------:R-:W-:Y:S02]  /*2600*/  IMAD.MOV.U32 R40, RZ, RZ, R41 ;  /* 0x000000ffff287224 */ /* 0x000fe400078e0029 */
[----:B------:R-:W-:Y:S01]  /*2610*/  IMAD.HI.U32 R9, R2, R7, RZ ;  /* 0x0000000702097227 */ /* 0x000fe200078e00ff */
[----:B------:R-:W-:-:S03]  /*2620*/  IABS R5, R47 ;  /* 0x0000002f00057213 */ /* 0x000fc60000000000 */
[----:B----4-:R-:W-:Y:S02]  /*2630*/  IMAD.MOV.U32 R41, RZ, RZ, R42 ;  /* 0x000000ffff297224 */ /* 0x010fe400078e002a */
[----:B------:R-:W-:Y:S02]  /*2640*/  IMAD.MOV.U32 R42, RZ, RZ, R34 ;  /* 0x000000ffff2a7224 */ /* 0x000fe400078e0022 */
[----:B------:R-:W-:Y:S01]  /*2650*/  IMAD.MOV R9, RZ, RZ, -R9 ;  /* 0x000000ffff097224 */ /* 0x000fe200078e0a09 */
[----:B------:R-:W2:Y:S01]  /*2660*/  LDL R34, [R1+0xcb0] ;  /* 0x000cb00001227983 */ /* 0x000ea20000100800 */
[----:B------:R-:W-:Y:S02]  /*2670*/  IMAD.MOV.U32 R47, RZ, RZ, R40 ;  /* 0x000000ffff2f7224 */ /* 0x000fe400078e0028 */
[----:B------:R-:W-:Y:S01]  /*2680*/  IMAD.MOV.U32 R40, RZ, RZ, R41 ;  /* 0x000000ffff287224 */ /* 0x000fe200078e0029 */
[----:B------:R0:W-:Y:S01]  /*2690*/  STL [R1+0x104], R6 ;  /* 0x0001040601007387 */ /* 0x0001e20000100800 */
[----:B------:R-:W-:-:S02]  /*26a0*/  IMAD R7, R61, R9, R7 ;  /* 0x000000093d077224 */ /* 0x000fc400078e0207 */
[----:B------:R-:W-:Y:S02]  /*26b0*/  IMAD.MOV.U32 R41, RZ, RZ, R42 ;  /* 0x000000ffff297224 */ /* 0x000fe400078e002a */
[----:B------:R-:W3:Y:S04]  /*26c0*/  LDL R42, [R1+0xcdc] ;  /* 0x000cdc00012a7983 */ /* 0x000ee80000100800 */
[----:B------:R1:W-:Y:S01]  /*26d0*/  STL [R1+0x100], R12 ;  /* 0x0001000c01007387 */ /* 0x0003e20000100800 */
[----:B0-----:R-:W-:-:S03]  /*26e0*/  IABS R6, R47 ;  /* 0x0000002f00067213 */ /* 0x001fc60000000000 */
[----:B------:R0:W-:Y:S04]  /*26f0*/  STL [R1+0xfc], R10 ;  /* 0x0000fc0a01007387 */ /* 0x0001e80000100800 */
[----:B------:R4:W-:Y:S04]  /*2700*/  STL [R1+0xf8], R7 ;  /* 0x0000f80701007387 */ /* 0x0009e80000100800 */
[----:B------:R-:W1:Y:S01]  /*2710*/  LDL R47, [R1+0xd04] ;  /* 0x000d0400012f7983 */ /* 0x000e620000100800 */
[----:B------:R-:W-:-:S04]  /*2720*/  IMAD.HI.U32 R8, R2, R5, RZ ;  /* 0x0000000502087227 */ /* 0x000fc800078e00ff */
[----:B------:R-:W-:-:S04]  /*2730*/  IMAD.MOV R8, RZ, RZ, -R8 ;  /* 0x000000ffff087224 */ /* 0x000fc800078e0a08 */
[----:B------:R-:W-:-:S05]  /*2740*/  IMAD R5, R61, R8, R5 ;  /* 0x000000083d057224 */ /* 0x000fca00078e0205 */
[----:B------:R0:W-:Y:S01]  /*2750*/  STL [R1+0xf4], R5 ;  /* 0x0000f40501007387 */ /* 0x0001e20000100800 */
[----:B-1----:R-:W-:-:S03]  /*2760*/  IABS R12, R47 ;  /* 0x0000002f000c7213 */ /* 0x002fc60000000000 */
[----:B------:R-:W0:Y:S02]  /*2770*/  LDL R47, [R1+0xd08] ;  /* 0x000d0800012f7983 */ /* 0x000e240000100800 */
[----:B0-----:R-:W-:Y:S02]  /*2780*/  IABS R10, R47 ;  /* 0x0000002f000a7213 */ /* 0x001fe40000000000 */
[----:B------:R-:W2:Y:S01]  /*2790*/  LDL R47, [R1+0xd0c] ;  /* 0x000d0c00012f7983 */ /* 0x000ea20000100800 */
[----:B----4-:R-:W-:-:S04]  /*27a0*/  IMAD.HI.U32 R7, R2, R6, RZ ;  /* 0x0000000602077227 */ /* 0x010fc800078e00ff */
        /* <DEDUP_REMOVED lines=8> */
[----:B--2---:R-:W-:Y:S01]  /*2830*/  IABS R8, R47 ;  /* 0x0000002f00087213 */ /* 0x004fe20000000000 */
[----:B------:R-:W-:-:S02]  /*2840*/  IMAD.MOV.U32 R47, RZ, RZ, R40 ;  /* 0x000000ffff2f7224 */ /* 0x000fc400078e0028 */
[----:B------:R-:W-:Y:S02]  /*2850*/  IMAD.MOV.U32 R40, RZ, RZ, R41 ;  /* 0x000000ffff287224 */ /* 0x000fe400078e0029 */
[----:B------:R-:W-:Y:S01]  /*2860*/  IMAD.HI.U32 R9, R2, R8, RZ ;  /* 0x0000000802097227 */ /* 0x000fe200078e00ff */
[----:B------:R-:W-:-:S03]  /*2870*/  IABS R5, R47 ;  /* 0x0000002f00057213 */ /* 0x000fc60000000000 */
[----:B---3--:R-:W-:Y:S02]  /*2880*/  IMAD.MOV.U32 R41, RZ, RZ, R42 ;  /* 0x000000ffff297224 */ /* 0x008fe400078e002a */
[----:B------:R-:W-:Y:S02]  /*2890*/  IMAD.MOV.U32 R42, RZ, RZ, R15 ;  /* 0x000000ffff2a7224 */ /* 0x000fe400078e000f */
[----:B------:R-:W-:Y:S02]  /*28a0*/  IMAD.MOV R9, RZ, RZ, -R9 ;  /* 0x000000ffff097224 */ /* 0x000fe400078e0a09 */
[----:B------:R-:W-:Y:S02]  /*28b0*/  IMAD.MOV.U32 R47, RZ, RZ, R40 ;  /* 0x000000ffff2f7224 */ /* 0x000fe400078e0028 */
[----:B------:R-:W-:Y:S02]  /*28c0*/  IMAD.MOV.U32 R40, RZ, RZ, R41 ;  /* 0x000000ffff287224 */ /* 0x000fe400078e0029 */
[----:B------:R-:W-:-:S02]  /*28d0*/  IMAD.MOV.U32 R15, RZ, RZ, R36 ;  /* 0x000000ffff0f7224 */ /* 0x000fc400078e0024 */
[----:B------:R-:W-:Y:S01]  /*28e0*/  IMAD.MOV.U32 R41, RZ, RZ, R42 ;  /* 0x000000ffff297224 */ /* 0x000fe200078e002a */
[----:B------:R-:W2:Y:S01]  /*28f0*/  LDL R36, [R1+0xc60] ;  /* 0x000c600001247983 */ /* 0x000ea20000100800 */
[----:B------:R-:W-:Y:S02]  /*2900*/  IMAD.MOV.U32 R42, RZ, RZ, R43 ;  /* 0x000000ffff2a7224 */ /* 0x000fe400078e002b */
[----:B------:R-:W-:Y:S01]  /*2910*/  IMAD R8, R61, R9, R8 ;  /* 0x000000093d087224 */ /* 0x000fe200078e0208 */
[----:B------:R0:W-:Y:S01]  /*2920*/  STL [R1+0xf0], R6 ;  /* 0x0000f00601007387 */ /* 0x0001e20000100800 */
[----:B------:R-:W-:-:S03]  /*2930*/  IMAD.MOV.U32 R43, RZ, RZ, R32 ;  /* 0x000000ffff2b7224 */ /* 0x000fc600078e0020 */
        /* <DEDUP_REMOVED lines=16> */
[----:B------:R-:W-:Y:S02]  /*2a40*/  IMAD.MOV R8, RZ, RZ, -R8 ;  /* 0x000000ffff087224 */ /* 0x000fe400078e0a08 */
[----:B------:R-:W-:-:S04]  /*2a50*/  IMAD.HI.U32 R11, R2, R10, RZ ;  /* 0x0000000a020b7227 */ /* 0x000fc800078e00ff */
[----:B------:R-:W-:Y:S02]  /*2a60*/  IMAD.MOV R13, RZ, RZ, -R13 ;  /* 0x000000ffff0d7224 */ /* 0x000fe400078e0a0d */
[C---:B------:R-:W-:Y:S02]  /*2a70*/  IMAD R6, R61.reuse, R8, R6 ;  /* 0x000000083d067224 */ /* 0x040fe400078e0206 */
[----:B------:R-:W-:Y:S02]  /*2a80*/  IMAD.MOV R11, RZ, RZ, -R11 ;  /* 0x000000ffff0b7224 */ /* 0x000fe400078e0a0b */
[C---:B------:R-:W-:Y:S02]  /*2a90*/  IMAD R12, R61.reuse, R13, R12 ;  /* 0x0000000d3d0c7224 */ /* 0x040fe400078e020c */
[----:B------:R-:W-:Y:S01]  /*2aa0*/  IMAD R10, R61, R11, R10 ;  /* 0x0000000b3d0a7224 */ /* 0x000fe200078e020a */
[----:B--2---:R-:W-:Y:S01]  /*2ab0*/  IABS R7, R47 ;  /* 0x0000002f00077213 */ /* 0x004fe20000000000 */
[----:B------:R-:W-:-:S02]  /*2ac0*/  IMAD.MOV.U32 R47, RZ, RZ, R40 ;  /* 0x000000ffff2f7224 */ /* 0x000fc400078e0028 */
[----:B------:R-:W-:Y:S02]  /*2ad0*/  IMAD.MOV.U32 R40, RZ, RZ, R41 ;  /* 0x000000ffff287224 */ /* 0x000fe400078e0029 */
[----:B---3--:R-:W-:Y:S02]  /*2ae0*/  IMAD.MOV.U32 R41, RZ, RZ, R32 ;  /* 0x000000ffff297224 */ /* 0x008fe400078e0020 */
[----:B------:R-:W-:Y:S02]  /*2af0*/  IMAD.MOV.U32 R32, RZ, RZ, R33 ;  /* 0x000000ffff207224 */ /* 0x000fe400078e0021 */
[----:B------:R-:W-:Y:S02]  /*2b00*/  IMAD.MOV.U32 R33, RZ, RZ, R34 ;  /* 0x000000ffff217224 */ /* 0x000fe400078e0022 */
[----:B------:R-:W-:Y:S02]  /*2b10*/  IMAD.MOV.U32 R34, RZ, RZ, R31 ;  /* 0x000000ffff227224 */ /* 0x000fe400078e001f */
[----:B------:R-:W2:Y:S01]  /*2b20*/  LDL R31, [R1+0xc58] ;  /* 0x000c5800011f7983 */ /* 0x000ea20000100800 */
[----:B------:R-:W-:Y:S01]  /*2b30*/  IABS R5, R47 ;  /* 0x0000002f00057213 */ /* 0x000fe20000000000 */
[----:B------:R-:W-:-:S04]  /*2b40*/  IMAD.HI.U32 R9, R2, R7, RZ ;  /* 0x0000000702097227 */ /* 0x000fc800078e00ff */
[----:B------:R-:W-:-:S04]  /*2b50*/  IMAD.HI.U32 R8, R2, R5, RZ ;  /* 0x0000000502087227 */ /* 0x000fc800078e00ff */
[----:B------:R-:W-:Y:S01]  /*2b60*/  IMAD.MOV R9, RZ, RZ, -R9 ;  /* 0x000000ffff097224 */ /* 0x000fe200078e0a09 */
[----:B------:R0:W-:Y:S01]  /*2b70*/  STL [R1+0xdc], R6 ;  /* 0x0000dc0601007387 */ /* 0x0001e20000100800 */
[----:B------:R-:W-:Y:S02]  /*2b80*/  IMAD.MOV R8, RZ, RZ, -R8 ;  /* 0x000000ffff087224 */ /* 0x000fe400078e0a08 */
[C---:B------:R-:W-:Y:S01]  /*2b90*/  IMAD R7, R61.reuse, R9, R7 ;  /* 0x000000093d077224 */ /* 0x040fe200078e0207 */
[----:B------:R1:W-:Y:S01]  /*2ba0*/  STL [R1+0xd8], R12 ;  /* 0x0000d80c01007387 */ /* 0x0003e20000100800 */
[----:B------:R-:W-:Y:S01]  /*2bb0*/  IMAD R5, R61, R8, R5 ;  /* 0x000000083d057224 */ /* 0x000fe200078e0205 */
[----:B0-----:R-:W-:Y:S02]  /*2bc0*/  IABS R6, R40 ;  /* 0x0000002800067213 */ /* 0x001fe40000000000 */
[----:B------:R0:W-:Y:S01]  /*2bd0*/  STL [R1+0xd4], R10 ;  /* 0x0000d40a01007387 */ /* 0x0001e20000100800 */
[----:B------:R-:W-:-:S02]  /*2be0*/  IABS R8, R43 ;  /* 0x0000002b00087213 */ /* 0x000fc40000000000 */
[----:B-1----:R-:W-:Y:S01]  /*2bf0*/  IABS R12, R41 ;  /* 0x00000029000c7213 */ /* 0x002fe20000000000 */
[----:B------:R1:W-:Y:S01]  /*2c00*/  STL [R1+0xd0], R7 ;  /* 0x0000d00701007387 */ /* 0x0003e20000100800 */
[----:B0-----:R-:W-:-:S03]  /*2c10*/  IABS R10, R42 ;  /* 0x0000002a000a7213 */ /* 0x001fc60000000000 */
[----:B------:R0:W-:Y:S01]  /*2c20*/  STL [R1+0xcc], R5 ;  /* 0x0000cc0501007387 */ /* 0x0001e20000100800 */
[----:B-1----:R-:W-:-:S04]  /*2c30*/  IMAD.HI.U32 R7, R2, R6, RZ ;  /* 0x0000000602077227 */ /* 0x002fc800078e00ff */
[----:B------:R-:W-:Y:S01]  /*2c40*/  IMAD.HI.U32 R13, R2, R12, RZ ;  /* 0x0000000c020d7227 */ /* 0x000fe200078e00ff */
[----:B0-----:R-:W-:-:S03]  /*2c50*/  IABS R5, R32 ;  /* 0x0000002000057213 */ /* 0x001fc60000000000 */
[----:B------:R-:W-:Y:S02]  /*2c60*/  IMAD.MOV R7, RZ, RZ, -R7 ;  /* 0x000000ffff077224 */ /* 0x000fe400078e0a07 */
[----:B------:R-:W-:-:S04]  /*2c70*/  IMAD.HI.U32 R11, R2, R10, RZ ;  /* 0x0000000a020b7227 */ /* 0x000fc800078e00ff */
[----:B------:R-:W-:-:S04]  /*2c80*/  IMAD.HI.U32 R9, R2, R8, RZ ;  /* 0x0000000802097227 */ /* 0x000fc800078e00ff */
[----:B------:R-:W-:Y:S02]  /*2c90*/  IMAD.MOV R13, RZ, RZ, -R13 ;  /* 0x000000ffff0d7224 */ /* 0x000fe400078e0a0d */
[----:B------:R-:W-:Y:S02]  /*2ca0*/  IMAD R6, R61, R7, R6 ;  /* 0x000000073d067224 */ /* 0x000fe400078e0206 */
[----:B------:R-:W-:Y:S02]  /*2cb0*/  IMAD.MOV R11, RZ, RZ, -R11 ;  /* 0x000000ffff0b7224 */ /* 0x000fe400078e0a0b */
[----:B------:R-:W-:-:S04]  /*2cc0*/  IMAD.HI.U32 R7, R2, R5, RZ ;  /* 0x0000000502077227 */ /* 0x000fc800078e00ff */
[----:B------:R-:W-:Y:S02]  /*2cd0*/  IMAD.MOV R9, RZ, RZ, -R9 ;  /* 0x000000ffff097224 */ /* 0x000fe400078e0a09 */
[C---:B------:R-:W-:Y:S01]  /*2ce0*/  IMAD R12, R61.reuse, R13, R12 ;  /* 0x0000000d3d0c7224 */ /* 0x040fe200078e020c */
[----:B------:R0:W-:Y:S01]  /*2cf0*/  STL [R1+0xc8], R6 ;  /* 0x0000c80601007387 */ /* 0x0001e20000100800 */
[C---:B------:R-:W-:Y:S02]  /*2d00*/  IMAD R10, R61.reuse, R11, R10 ;  /* 0x0000000b3d0a7224 */ /* 0x040fe400078e020a */
[----:B------:R-:W-:Y:S02]  /*2d10*/  IMAD.MOV R7, RZ, RZ, -R7 ;  /* 0x000000ffff077224 */ /* 0x000fe400078e0a07 */
[C---:B------:R-:W-:Y:S01]  /*2d20*/  IMAD R8, R61.reuse, R9, R8 ;  /* 0x000000093d087224 */ /* 0x040fe200078e0208 */
[----:B------:R1:W-:Y:S01]  /*2d30*/  STL [R1+0xc4], R12 ;  /* 0x0000c40c01007387 */ /* 0x0003e20000100800 */
[----:B------:R-:W-:Y:S01]  /*2d40*/  IMAD R5, R61, R7, R5 ;  /* 0x000000073d057224 */ /* 0x000fe200078e0205 */
[----:B0-----:R-:W-:-:S02]  /*2d50*/  IABS R6, R33 ;  /* 0x0000002100067213 */ /* 0x001fc40000000000 */
[----:B------:R0:W-:Y:S01]  /*2d60*/  STL [R1+0xc0], R10 ;  /* 0x0000c00a01007387 */ /* 0x0001e20000100800 */
[----:B------:R-:W-:-:S03]  /*2d70*/  IABS R7, R28 ;  /* 0x0000001c00077213 */ /* 0x000fc60000000000 */
[----:B------:R3:W-:Y:S01]  /*2d80*/  STL [R1+0xbc], R8 ;  /* 0x0000bc0801007387 */ /* 0x0007e20000100800 */
[----:B-1----:R-:W-:Y:S02]  /*2d90*/  IABS R12, R34 ;  /* 0x00000022000c7213 */ /* 0x002fe40000000000 */
[----:B0-----:R-:W-:Y:S01]  /*2da0*/  IABS R10, R35 ;  /* 0x00000023000a7213 */ /* 0x001fe20000000000 */
[----:B------:R0:W-:Y:S01]  /*2db0*/  STL [R1+0xb8], R5 ;  /* 0x0000b80501007387 */ /* 0x0001e20000100800 */
[----:B---3--:R-:W-:-:S04]  /*2dc0*/  IMAD.HI.U32 R8, R2, R6, RZ ;  /* 0x0000000602087227 */ /* 0x008fc800078e00ff */
        /* <DEDUP_REMOVED lines=15> */
[----:B------:R-:W-:Y:S01]  /*2ec0*/  STL [R1+0xb0], R12 ;  /* 0x0000b00c01007387 */ /* 0x000fe20000100800 */
[----:B------:R-:W-:Y:S01]  /*2ed0*/  IMAD R5, R61, R8, R5 ;  /* 0x000000083d057224 */ /* 0x000fe200078e0205 */
[----:B0-----:R-:W-:-:S02]  /*2ee0*/  IABS R6, R30 ;  /* 0x0000001e00067213 */ /* 0x001fc40000000000 */
[----:B------:R0:W-:Y:S04]  /*2ef0*/  STL [R1+0xac], R10 ;  /* 0x0000ac0a01007387 */ /* 0x0001e80000100800 */
[----:B------:R1:W-:Y:S01]  /*2f00*/  STL [R1+0xa8], R7 ;  /* 0x0000a80701007387 */ /* 0x0003e20000100800 */
[----:B------:R-:W-:-:S03]  /*2f10*/  IABS R8, R21 ;  /* 0x0000001500087213 */ /* 0x000fc60000000000 */
[----:B------:R3:W-:Y:S01]  /*2f20*/  STL [R1+0xa4], R5 ;  /* 0x0000a40501007387 */ /* 0x0007e20000100800 */
[----:B0-----:R-:W-:Y:S01]  /*2f30*/  IABS R10, R20 ;  /* 0x00000014000a7213 */ /* 0x001fe20000000000 */
[----:B-1----:R-:W-:-:S04]  /*2f40*/  IMAD.HI.U32 R7, R2, R6, RZ ;  /* 0x0000000602077227 */ /* 0x002fc800078e00ff */
[----:B------:R-:W-:Y:S01]  /*2f50*/  IMAD.MOV R7, RZ, RZ, -R7 ;  /* 0x000000ffff077224 */ /* 0x000fe200078e0a07 */
[----:B---3--:R-:W-:Y:S01]  /*2f60*/  IABS R5, R22 ;  /* 0x0000001600057213 */ /* 0x008fe20000000000 */
[----:B------:R-:W-:-:S04]  /*2f70*/  IMAD.HI.U32 R11, R2, R10, RZ ;  /* 0x0000000a020b7227 */ /* 0x000fc800078e00ff */
[----:B------:R-:W-:Y:S02]  /*2f80*/  IMAD R6, R61, R7, R6 ;  /* 0x000000073d067224 */ /* 0x000fe400078e0206 */
[----:B------:R-:W-:-:S04]  /*2f90*/  IMAD.HI.U32 R9, R2, R8, RZ ;  /* 0x0000000802097227 */ /* 0x000fc800078e00ff */
[----:B------:R-:W-:Y:S01]  /*2fa0*/  IMAD.HI.U32 R7, R2, R5, RZ ;  /* 0x0000000502077227 */ /* 0x000fe200078e00ff */
[----:B------:R0:W-:Y:S03]  /*2fb0*/  STL [R1+0xa0], R6 ;  /* 0x0000a00601007387 */ /* 0x0001e60000100800 */
[----:B------:R-:W-:Y:S02]  /*2fc0*/  IMAD.MOV R11, RZ, RZ, -R11 ;  /* 0x000000ffff0b7224 */ /* 0x000fe400078e0a0b */
[----:B------:R-:W-:Y:S02]  /*2fd0*/  IMAD.MOV R9, RZ, RZ, -R9 ;  /* 0x000000ffff097224 */ /* 0x000fe400078e0a09 */
[----:B------:R-:W-:Y:S02]  /*2fe0*/  IMAD.MOV R7, RZ, RZ, -R7 ;  /* 0x000000ffff077224 */ /* 0x000fe400078e0a07 */
[C---:B------:R-:W-:Y:S01]  /*2ff0*/  IMAD R10, R61.reuse, R11, R10 ;  /* 0x0000000b3d0a7224 */ /* 0x040fe200078e020a */
[----:B0-----:R-:W-:Y:S01]  /*3000*/  IABS R6, R23 ;  /* 0x0000001700067213 */ /* 0x001fe20000000000 */
[----:B------:R-:W-:-:S02]  /*3010*/  IMAD R9, R61, R9, R8 ;  /* 0x000000093d097224 */ /* 0x000fc400078e0208 */
[----:B------:R-:W-:Y:S02]  /*3020*/  IMAD R5, R61, R7, R5 ;  /* 0x000000073d057224 */ /* 0x000fe400078e0205 */
[----:B------:R-:W-:Y:S01]  /*3030*/  IMAD.HI.U32 R8, R2, R6, RZ ;  /* 0x0000000602087227 */ /* 0x000fe200078e00ff */
[----:B------:R-:W-:-:S03]  /*3040*/  IABS R7, R18 ;  /* 0x0000001200077213 */ /* 0x000fc60000000000 */
[----:B------:R-:W-:-:S04]  /*3050*/  IMAD.MOV R8, RZ, RZ, -R8 ;  /* 0x000000ffff087224 */ /* 0x000fc800078e0a08 */
[----:B------:R-:W-:Y:S01]  /*3060*/  IMAD R6, R61, R8, R6 ;  /* 0x000000083d067224 */ /* 0x000fe200078e0206 */
[----:B--2---:R-:W-:-:S05]  /*3070*/  IABS R12, R31 ;  /* 0x0000001f000c7213 */ /* 0x004fca0000000000 */
[----:B------:R-:W-:-:S04]  /*3080*/  IMAD.HI.U32 R13, R2, R12, RZ ;  /* 0x0000000c020d7227 */ /* 0x000fc800078e00ff */
[----:B------:R-:W-:-:S04]  /*3090*/  IMAD.MOV R13, RZ, RZ, -R13 ;  /* 0x000000ffff0d7224 */ /* 0x000fc800078e0a0d */
[----:B------:R-:W-:-:S05]  /*30a0*/  IMAD R12, R61, R13, R12 ;  /* 0x0000000d3d0c7224 */ /* 0x000fca00078e020c */
[----:B------:R0:W-:Y:S04]  /*30b0*/  STL [R1+0x9c], R12 ;  /* 0x00009c0c01007387 */ /* 0x0001e80000100800 */
[----:B------:R1:W-:Y:S04]  /*30c0*/  STL [R1+0x98], R10 ;  /* 0x0000980a01007387 */ /* 0x0003e80000100800 */
[----:B------:R-:W-:Y:S01]  /*30d0*/  STL [R1+0x94], R9 ;  /* 0x0000940901007387 */ /* 0x000fe20000100800 */
[----:B0-----:R-:W-:-:S03]  /*30e0*/  IABS R12, R16 ;  /* 0x00000010000c7213 */ /* 0x001fc60000000000 */
[----:B------:R0:W-:Y:S01]  /*30f0*/  STL [R1+0x90], R5 ;  /* 0x0000900501007387 */ /* 0x0001e20000100800 */
[----:B-1----:R-:W-:Y:S01]  /*3100*/  IABS R10, R17 ;  /* 0x00000011000a7213 */ /* 0x002fe20000000000 */
[----:B------:R-:W-:-:S04]  /*3110*/  IMAD.HI.U32 R13, R2, R12, RZ ;  /* 0x0000000c020d7227 */ /* 0x000fc800078e00ff */
[----:B------:R-:W-:Y:S01]  /*3120*/  IMAD.HI.U32 R11, R2, R10, RZ ;  /* 0x0000000a020b7227 */ /* 0x000fe200078e00ff */
[----:B0-----:R-:W-:-:S03]  /*3130*/  IABS R5, R19 ;  /* 0x0000001300057213 */ /* 0x001fc60000000000 */
[----:B------:R-:W-:-:S04]  /*3140*/  IMAD.HI.U32 R9, R2, R7, RZ ;  /* 0x0000000702097227 */ /* 0x000fc800078e00ff */
[----:B------:R-:W-:-:S04]  /*3150*/  IMAD.HI.U32 R8, R2, R5, RZ ;  /* 0x0000000502087227 */ /* 0x000fc800078e00ff */
[----:B------:R-:W-:Y:S02]  /*3160*/  IMAD.MOV R13, RZ, RZ, -R13 ;  /* 0x000000ffff0d7224 */ /* 0x000fe400078e0a0d */
[----:B------:R-:W-:Y:S02]  /*3170*/  IMAD.MOV R11, RZ, RZ, -R11 ;  /* 0x000000ffff0b7224 */ /* 0x000fe400078e0a0b */
[----:B------:R-:W-:Y:S02]  /*3180*/  IMAD.MOV R9, RZ, RZ, -R9 ;  /* 0x000000ffff097224 */ /* 0x000fe400078e0a09 */
[----:B------:R-:W-:Y:S02]  /*3190*/  IMAD.MOV R8, RZ, RZ, -R8 ;  /* 0x000000ffff087224 */ /* 0x000fe400078e0a08 */
[C---:B------:R-:W-:Y:S02]  /*31a0*/  IMAD R12, R61.reuse, R13, R12 ;  /* 0x0000000d3d0c7224 */ /* 0x040fe400078e020c */
[----:B------:R-:W-:-:S02]  /*31b0*/  IMAD R10, R61, R11, R10 ;  /* 0x0000000b3d0a7224 */ /* 0x000fc400078e020a */
[C---:B------:R-:W-:Y:S01]  /*31c0*/  IMAD R7, R61.reuse, R9, R7 ;  /* 0x000000093d077224 */ /* 0x040fe200078e0207 */
[----:B------:R-:W-:Y:S01]  /*31d0*/  STL [R1+0x8c], R6 ;  /* 0x00008c0601007387 */ /* 0x000fe20000100800 */
[----:B------:R-:W-:-:S03]  /*31e0*/  IMAD R5, R61, R8, R5 ;  /* 0x000000083d057224 */ /* 0x000fc600078e0205 */
[----:B------:R-:W-:Y:S04]  /*31f0*/  STL [R1+0x88], R12 ;  /* 0x0000880c01007387 */ /* 0x000fe80000100800 */
[----:B------:R-:W-:Y:S04]  /*3200*/  STL [R1+0x84], R10 ;  /* 0x0000840a01007387 */ /* 0x000fe80000100800 */
[----:B------:R-:W-:Y:S04]  /*3210*/  STL [R1+0x80], R7 ;  /* 0x0000800701007387 */ /* 0x000fe80000100800 */
[----:B------:R0:W-:Y:S02]  /*3220*/  STL [R1+0x7c], R5 ;  /* 0x00007c0501007387 */ /* 0x0001e40000100800 */
[----:B0-----:R-:W-:-:S02]  /*3230*/  IABS R5, R39 ;  /* 0x0000002700057213 */ /* 0x001fc40000000000 */
[----:B------:R-:W2:Y:S01]  /*3240*/  LDL R39, [R1+0xc48] ;  /* 0x000c480001277983 */ /* 0x000ea20000100800 */
[----:B------:R-:W-:Y:S02]  /*3250*/  IABS R6, R14 ;  /* 0x0000000e00067213 */ /* 0x000fe40000000000 */
[----:B------:R-:W-:-:S03]  /*3260*/  IABS R12, R15 ;  /* 0x0000000f000c7213 */ /* 0x000fc60000000000 */
[----:B------:R-:W-:-:S04]  /*3270*/  IMAD.HI.U32 R7, R2, R6, RZ ;  /* 0x0000000602077227 */ /* 0x000fc800078e00ff */
[----:B------:R-:W-:Y:S01]  /*3280*/  IMAD.HI.U32 R13, R2, R12, RZ ;  /* 0x0000000c020d7227 */ /* 0x000fe200078e00ff */
[----:B------:R-:W-:-:S03]  /*3290*/  IABS R10, R24 ;  /* 0x00000018000a7213 */ /* 0x000fc60000000000 */
[----:B------:R-:W-:Y:S02]  /*32a0*/  IMAD.MOV R7, RZ, RZ, -R7 ;  /* 0x000000ffff077224 */ /* 0x000fe400078e0a07 */
[----:B------:R-:W-:Y:S01]  /*32b0*/  IMAD.MOV R13, RZ, RZ, -R13 ;  /* 0x000000ffff0d7224 */ /* 0x000fe200078e0a0d */
[----:B------:R-:W-:Y:S01]  /*32c0*/  IABS R8, R25 ;  /* 0x0000001900087213 */ /* 0x000fe20000000000 */
[C---:B------:R-:W-:Y:S02]  /*32d0*/  IMAD R6, R61.reuse, R7, R6 ;  /* 0x000000073d067224 */ /* 0x040fe400078e0206 */
[----:B------:R-:W-:Y:S02]  /*32e0*/  IMAD R12, R61, R13, R12 ;  /* 0x0000000d3d0c7224 */ /* 0x000fe400078e020c */
[----:B------:R-:W-:Y:S01]  /*32f0*/  IMAD.HI.U32 R11, R2, R10, RZ ;  /* 0x0000000a020b7227 */ /* 0x000fe200078e00ff */
[----:B------:R0:W-:Y:S01]  /*3300*/  STL [R1+0x78], R6 ;  /* 0x0000780601007387 */ /* 0x0001e20000100800 */
[----:B------:R-:W-:-:S02]  /*3310*/  IABS R7, R27 ;  /* 0x0000001b00077213 */ /* 0x000fc40000000000 */
[C---:B------:R-:W-:Y:S01]  /*3320*/  IMAD.HI.U32 R9, R2.reuse, R8, RZ ;  /* 0x0000000802097227 */ /* 0x040fe200078e00ff */
[----:B------:R-:W-:Y:S03]  /*3330*/  STL [R1+0x74], R12 ;  /* 0x0000740c01007387 */ /* 0x000fe60000100800 */
[----:B------:R-:W-:Y:S01]  /*3340*/  IMAD.MOV R11, RZ, RZ, -R11 ;  /* 0x000000ffff0b7224 */ /* 0x000fe200078e0a0b */
[----:B------:R-:W3:Y:S01]  /*3350*/  LDL R27, [R1+0xc44] ;  /* 0x000c4400011b7983 */ /* 0x000ee20000100800 */
[----:B------:R-:W-:Y:S02]  /*3360*/  IMAD.MOV R9, RZ, RZ, -R9 ;  /* 0x000000ffff097224 */ /* 0x000fe400078e0a09 */
[----:B0-----:R-:W-:-:S04]  /*3370*/  IMAD.HI.U32 R6, R2, R5, RZ ;  /* 0x0000000502067227 */ /* 0x001fc800078e00ff */
[C---:B------:R-:W-:Y:S02]  /*3380*/  IMAD R10, R61.reuse, R11, R10 ;  /* 0x0000000b3d0a7224 */ /* 0x040fe400078e020a */
[C---:B------:R-:W-:Y:S02]  /*3390*/  IMAD R8, R61.reuse, R9, R8 ;  /* 0x000000093d087224 */ /* 0x040fe400078e0208 */
[----:B------:R-:W-:Y:S01]  /*33a0*/  IMAD.MOV R6, RZ, RZ, -R6 ;  /* 0x000000ffff067224 */ /* 0x000fe200078e0a06 */
[----:B------:R-:W-:Y:S01]  /*33b0*/  STL [R1+0x70], R10 ;  /* 0x0000700a01007387 */ /* 0x000fe20000100800 */
[----:B------:R-:W-:Y:S02]  /*33c0*/  IABS R9, R36 ;  /* 0x0000002400097213 */ /* 0x000fe40000000000 */
[----:B------:R-:W-:Y:S01]  /*33d0*/  IMAD R5, R61, R6, R5 ;  /* 0x000000063d057224 */ /* 0x000fe200078e0205 */
[----:B------:R0:W-:Y:S04]  /*33e0*/  STL [R1+0x6c], R8 ;  /* 0x00006c0801007387 */ /* 0x0001e80000100800 */
[----:B------:R-:W4:Y:S01]  /*33f0*/  LDL R36, [R1+0xc40] ;  /* 0x000c400001247983 */ /* 0x000f220000100800 */
[----:B------:R-:W-:-:S03]  /*3400*/  IABS R6, R38 ;  /* 0x0000002600067213 */ /* 0x000fc60000000000 */
[----:B------:R1:W-:Y:S01]  /*3410*/  STL [R1+0x68], R5 ;  /* 0x0000680501007387 */ /* 0x0003e20000100800 */
[----:B0-----:R-:W-:-:S03]  /*3420*/  IABS R8, R37 ;  /* 0x0000002500087213 */ /* 0x001fc60000000000 */
[----:B------:R-:W4:Y:S04]  /*3430*/  LDL R37, [R1+0xc3c] ;  /* 0x000c3c0001257983 */ /* 0x000f280000100800 */
[----:B------:R-:W4:Y:S01]  /*3440*/  LDL R38, [R1+0xc38] ;  /* 0x000c380001267983 */ /* 0x000f220000100800 */
[----:B------:R-:W-:-:S04]  /*3450*/  IMAD.HI.U32 R10, R2, R7, RZ ;  /* 0x00000007020a7227 */ /* 0x000fc800078e00ff */
[----:B------:R-:W-:-:S04]  /*3460*/  IMAD.HI.U32 R11, R2, R9, RZ ;  /* 0x00000009020b7227 */ /* 0x000fc800078e00ff */
[----:B------:R-:W-:Y:S02]  /*3470*/  IMAD.MOV R10, RZ, RZ, -R10 ;  /* 0x000000ffff0a7224 */ /* 0x000fe400078e0a0a */
[----:B------:R-:W-:Y:S02]  /*3480*/  IMAD.MOV R11, RZ, RZ, -R11 ;  /* 0x000000ffff0b7224 */ /* 0x000fe400078e0a0b */
[C---:B------:R-:W-:Y:S02]  /*3490*/  IMAD R7, R61.reuse, R10, R7 ;  /* 0x0000000a3d077224 */ /* 0x040fe400078e0207 */
[----:B------:R-:W-:Y:S01]  /*34a0*/  IMAD R11, R61, R11, R9 ;  /* 0x0000000b3d0b7224 */ /* 0x000fe200078e0209 */
[----:B-1----:R-:W-:Y:S02]  /*34b0*/  IABS R5, R26 ;  /* 0x0000001a00057213 */ /* 0x002fe40000000000 */
[----:B------:R-:W4:Y:S04]  /*34c0*/  LDL R26, [R1+0xc34] ;  /* 0x000c3400011a7983 */ /* 0x000f280000100800 */
[----:B------:R0:W-:Y:S04]  /*34d0*/  STL [R1+0x64], R7 ;  /* 0x0000640701007387 */ /* 0x0001e80000100800 */
[----:B------:R1:W-:Y:S01]  /*34e0*/  STL [R1+0x60], R11 ;  /* 0x0000600b01007387 */ /* 0x0003e20000100800 */
[----:B--2---:R-:W-:-:S03]  /*34f0*/  IABS R12, R39 ;  /* 0x00000027000c7213 */ /* 0x004fc60000000000 */
[----:B------:R-:W2:Y:S01]  /*3500*/  LDL R39, [R1+0xc30] ;  /* 0x000c300001277983 */ /* 0x000ea20000100800 */
[----:B0-----:R-:W-:-:S04]  /*3510*/  IMAD.HI.U32 R7, R2, R8, RZ ;  /* 0x0000000802077227 */ /* 0x001fc800078e00ff */
[----:B------:R-:W-:-:S04]  /*3520*/  IMAD.HI.U32 R10, R2, R6, RZ ;  /* 0x00000006020a7227 */ /* 0x000fc800078e00ff */
[----:B------:R-:W-:Y:S02]  /*3530*/  IMAD.MOV R13, RZ, RZ, -R7 ;  /* 0x000000ffff0d7224 */ /* 0x000fe400078e0a07 */
[----:B------:R-:W-:Y:S02]  /*3540*/  IMAD.MOV R10, RZ, RZ, -R10 ;  /* 0x000000ffff0a7224 */ /* 0x000fe400078e0a0a */
[C---:B-1----:R-:W-:Y:S02]  /*3550*/  IMAD R11, R61.reuse, R13, R8 ;  /* 0x0000000d3d0b7224 */ /* 0x042fe400078e0208 */
[----:B------:R-:W-:Y:S02]  /*3560*/  IMAD R8, R61, R10, R6 ;  /* 0x0000000a3d087224 */ /* 0x000fe400078e0206 */
[----:B------:R-:W-:Y:S01]  /*3570*/  IMAD.HI.U32 R14, R2, R5, RZ ;  /* 0x00000005020e7227 */ /* 0x000fe200078e00ff */
[----:B------:R-:W-:Y:S04]  /*3580*/  STL [R1+0x5c], R11 ;  /* 0x00005c0b01007387 */ /* 0x000fe80000100800 */
[----:B------:R0:W-:Y:S01]  /*3590*/  STL [R1+0x58], R8 ;  /* 0x0000580801007387 */ /* 0x0001e20000100800 */
[----:B------:R-:W-:Y:S01]  /*35a0*/  IMAD.MOV R9, RZ, RZ, -R14 ;  /* 0x000000ffff097224 */ /* 0x000fe200078e0a0e */
[----:B---3--:R-:W-:-:S02]  /*35b0*/  IABS R6, R27 ;  /* 0x0000001b00067213 */ /* 0x008fc40000000000 */
[----:B------:R-:W3:Y:S01]  /*35c0*/  LDL R27, [R1+0xc2c] ;  /* 0x000c2c00011b7983 */ /* 0x000ee20000100800 */
[----:B------:R-:W-:Y:S02]  /*35d0*/  IMAD R9, R61, R9, R5 ;  /* 0x000000093d097224 */ /* 0x000fe400078e0205 */
[----:B------:R-:W-:-:S03]  /*35e0*/  IMAD.MOV.U32 R7, RZ, RZ, R12 ;  /* 0x000000ffff077224 */ /* 0x000fc600078e000c */
[----:B------:R1:W-:Y:S01]  /*35f0*/  STL [R1+0x54], R9 ;  /* 0x0000540901007387 */ /* 0x0003e20000100800 */
[C---:B0-----:R-:W-:Y:S01]  /*3600*/  IMAD.HI.U32 R8, R2.reuse, R7, RZ ;  /* 0x0000000702087227 */ /* 0x041fe200078e00ff */
[----:B----4-:R-:W-:Y:S02]  /*3610*/  IABS R5, R36 ;  /* 0x0000002400057213 */ /* 0x010fe40000000000 */
[----:B------:R-:W4:Y:S01]  /*3620*/  LDL R36, [R1+0xc28] ;  /* 0x000c280001247983 */ /* 0x000f220000100800 */
[----:B-1----:R-:W-:Y:S01]  /*3630*/  IMAD.MOV R9, RZ, RZ, -R8 ;  /* 0x000000ffff097224 */ /* 0x002fe200078e0a08 */
[----:B------:R-:W-:Y:S02]  /*3640*/  IABS R11, R37 ;  /* 0x00000025000b7213 */ /* 0x000fe40000000000 */
[----:B------:R-:W4:Y:S01]  /*3650*/  LDL R37, [R1+0xc24] ;  /* 0x000c240001257983 */ /* 0x000f220000100800 */
[----:B------:R-:W-:Y:S01]  /*3660*/  IMAD R9, R61, R9, R7 ;  /* 0x000000093d097224 */ /* 0x000fe200078e0207 */
[----:B------:R-:W-:Y:S01]  /*3670*/  IABS R10, R38 ;  /* 0x00000026000a7213 */ /* 0x000fe20000000000 */
[----:B------:R-:W-:Y:S01]  /*3680*/  IMAD.MOV.U32 R8, RZ, RZ, R11 ;  /* 0x000000ffff087224 */ /* 0x000fe200078e000b */
[----:B------:R-:W4:Y:S01]  /*3690*/  LDL R38, [R1+0xc20] ;  /* 0x000c200001267983 */ /* 0x000f220000100800 */
[----:B------:R-:W-:-:S03]  /*36a0*/  IMAD.HI.U32 R12, R2, R6, RZ ;  /* 0x00000006020c7227 */ /* 0x000fc600078e00ff */
[----:B------:R0:W-:Y:S01]  /*36b0*/  STL [R1+0x50], R9 ;  /* 0x0000500901007387 */ /* 0x0001e20000100800 */
[----:B------:R-:W-:Y:S02]  /*36c0*/  IMAD.MOV.U32 R7, RZ, RZ, R10 ;  /* 0x000000ffff077224 */ /* 0x000fe400078e000a */
[----:B------:R-:W-:-:S04]  /*36d0*/  IMAD.HI.U32 R11, R2, R5, RZ ;  /* 0x00000005020b7227 */ /* 0x000fc800078e00ff */
[----:B------:R-:W-:-:S04]  /*36e0*/  IMAD.HI.U32 R10, R2, R8, RZ ;  /* 0x00000008020a7227 */ /* 0x000fc800078e00ff */
[----:B0-----:R-:W-:Y:S02]  /*36f0*/  IMAD.MOV R9, RZ, RZ, -R12 ;  /* 0x000000ffff097224 */ /* 0x001fe400078e0a0c */
[----:B------:R-:W-:Y:S02]  /*3700*/  IMAD.MOV R11, RZ, RZ, -R11 ;  /* 0x000000ffff0b7224 */ /* 0x000fe400078e0a0b */
[----:B------:R-:W-:Y:S02]  /*3710*/  IMAD.MOV R10, RZ, RZ, -R10 ;  /* 0x000000ffff0a7224 */ /* 0x000fe400078e0a0a */
[C---:B------:R-:W-:Y:S02]  /*3720*/  IMAD R14, R61.reuse, R9, R6 ;  /* 0x000000093d0e7224 */ /* 0x040fe400078e0206 */
[C---:B------:R-:W-:Y:S02]  /*3730*/  IMAD R5, R61.reuse, R11, R5 ;  /* 0x0000000b3d057224 */ /* 0x040fe400078e0205 */
[----:B------:R-:W-:Y:S01]  /*3740*/  IMAD R8, R61, R10, R8 ;  /* 0x0000000a3d087224 */ /* 0x000fe200078e0208 */
[----:B------:R-:W-:Y:S01]  /*3750*/  IABS R12, R26 ;  /* 0x0000001a000c7213 */ /* 0x000fe20000000000 */
[----:B------:R-:W-:Y:S04]  /*3760*/  STL [R1+0x4c], R14 ;  /* 0x00004c0e01007387 */ /* 0x000fe80000100800 */
[----:B------:R-:W4:Y:S04]  /*3770*/  LDL R26, [R1+0xc1c] ;  /* 0x000c1c00011a7983 */ /* 0x000f280000100800 */
[----:B------:R2:W-:Y:S04]  /*3780*/  STL [R1+0x48], R5 ;  /* 0x0000480501007387 */ /* 0x0005e80000100800 */
[----:B------:R0:W-:Y:S01]  /*3790*/  STL [R1+0x44], R8 ;  /* 0x0000440801007387 */ /* 0x0001e20000100800 */
[----:B--2---:R-:W-:-:S03]  /*37a0*/  IABS R5, R39 ;  /* 0x0000002700057213 */ /* 0x004fc60000000000 */
[----:B------:R-:W2:Y:S01]  /*37b0*/  LDL R39, [R1+0xc18] ;  /* 0x000c180001277983 */ /* 0x000ea20000100800 */
[----:B------:R-:W-:-:S04]  /*37c0*/  IMAD.HI.U32 R13, R2, R7, RZ ;  /* 0x00000007020d7227 */ /* 0x000fc800078e00ff */
[----:B------:R-:W-:-:S04]  /*37d0*/  IMAD.MOV R6, RZ, RZ, -R13 ;  /* 0x000000ffff067224 */ /* 0x000fc800078e0a0d */
[----:B------:R-:W-:Y:S02]  /*37e0*/  IMAD R7, R61, R6, R7 ;  /* 0x000000063d077224 */ /* 0x000fe400078e0207 */
[----:B------:R-:W-:-:S04]  /*37f0*/  IMAD.MOV.U32 R9, RZ, RZ, R12 ;  /* 0x000000ffff097224 */ /* 0x000fc800078e000c */
[C---:B0-----:R-:W-:Y:S01]  /*3800*/  IMAD.HI.U32 R8, R2.reuse, R9, RZ ;  /* 0x0000000902087227 */ /* 0x041fe200078e00ff */
[----:B---3--:R-:W-:Y:S02]  /*3810*/  IABS R6, R27 ;  /* 0x0000001b00067213 */ /* 0x008fe40000000000 */
[----:B------:R-:W3:Y:S04]  /*3820*/  LDL R27, [R1+0xc14] ;  /* 0x000c1400011b7983 */ /* 0x000ee80000100800 */
[----:B------:R0:W-:Y:S01]  /*3830*/  STL [R1+0x40], R7 ;  /* 0x0000400701007387 */ /* 0x0001e20000100800 */
[----:B------:R-:W-:-:S04]  /*3840*/  IMAD.HI.U32 R12, R2, R5, RZ ;  /* 0x00000005020c7227 */ /* 0x000fc800078e00ff */
[----:B0-----:R-:W-:Y:S01]  /*3850*/  IMAD.MOV R7, RZ, RZ, -R8 ;  /* 0x000000ffff077224 */ /* 0x001fe200078e0a08 */
[----:B----4-:R-:W-:Y:S02]  /*3860*/  IABS R11, R36 ;  /* 0x00000024000b7213 */ /* 0x010fe40000000000 */
[----:B------:R-:W4:Y:S01]  /*3870*/  LDL R36, [R1+0xc10] ;  /* 0x000c100001247983 */ /* 0x000f220000100800 */
[----:B------:R-:W-:Y:S02]  /*3880*/  IMAD R9, R61, R7, R9 ;  /* 0x000000073d097224 */ /* 0x000fe400078e0209 */
[----:B------:R-:W-:Y:S01]  /*3890*/  IMAD.MOV.U32 R8, RZ, RZ, R11 ;  /* 0x000000ffff087224 */ /* 0x000fe200078e000b */
[----:B------:R-:W-:Y:S02]  /*38a0*/  IABS R10, R37 ;  /* 0x00000025000a7213 */ /* 0x000fe40000000000 */
[----:B------:R-:W4:Y:S01]  /*38b0*/  LDL R37, [R1+0xc0c] ;  /* 0x000c0c0001257983 */ /* 0x000f220000100800 */
[----:B------:R-:W-:-:S03]  /*38c0*/  IMAD.HI.U32 R11, R2, R6, RZ ;  /* 0x00000006020b7227 */ /* 0x000fc600078e00ff */
[----:B------:R0:W-:Y:S01]  /*38d0*/  STL [R1+0x3c], R9 ;  /* 0x00003c0901007387 */ /* 0x0001e20000100800 */
[----:B------:R-:W-:Y:S02]  /*38e0*/  IMAD.MOV.U32 R7, RZ, RZ, R10 ;  /* 0x000000ffff077224 */ /* 0x000fe400078e000a */
[----:B------:R-:W-:-:S04]  /*38f0*/  IMAD.HI.U32 R10, R2, R8, RZ ;  /* 0x00000008020a7227 */ /* 0x000fc800078e00ff */
[----:B0-----:R-:W-:Y:S02]  /*3900*/  IMAD.MOV R9, RZ, RZ, -R12 ;  /* 0x000000ffff097224 */ /* 0x001fe400078e0a0c */
[----:B------:R-:W-:-:S04]  /*3910*/  IMAD.HI.U32 R14, R2, R7, RZ ;  /* 0x00000007020e7227 */ /* 0x000fc800078e00ff */
[C---:B------:R-:W-:Y:S02]  /*3920*/  IMAD R5, R61.reuse, R9, R5 ;  /* 0x000000093d057224 */ /* 0x040fe400078e0205 */
[----:B------:R-:W-:Y:S02]  /*3930*/  IMAD.MOV R13, RZ, RZ, -R11 ;  /* 0x000000ffff0d7224 */ /* 0x000fe400078e0a0b */
[----:B------:R-:W-:Y:S01]  /*3940*/  IMAD.MOV R11, RZ, RZ, -R10 ;  /* 0x000000ffff0b7224 */ /* 0x000fe200078e0a0a */
[----:B------:R0:W-:Y:S01]  /*3950*/  STL [R1+0x38], R5 ;  /* 0x0000380501007387 */ /* 0x0001e20000100800 */
[----:B------:R-:W-:Y:S01]  /*3960*/  IMAD.MOV R10, RZ, RZ, -R14 ;  /* 0x000000ffff0a7224 */ /* 0x000fe200078e0a0e */
[----:B------:R-:W-:Y:S02]  /*3970*/  IABS R12, R38 ;  /* 0x00000026000c7213 */ /* 0x000fe40000000000 */
[----:B------:R-:W4:Y:S01]  /*3980*/  LDL R38, [R1+0xc08] ;  /* 0x000c080001267983 */ /* 0x000f220000100800 */
[----:B------:R-:W-:-:S02]  /*3990*/  IMAD R7, R61, R10, R7 ;  /* 0x0000000a3d077224 */ /* 0x000fc400078e0207 */
[C---:B0-----:R-:W-:Y:S02]  /*39a0*/  IMAD R5, R61.reuse, R13, R6 ;  /* 0x0000000d3d057224 */ /* 0x041fe400078e0206 */
[----:B------:R-:W-:-:S03]  /*39b0*/  IMAD R6, R61, R11, R8 ;  /* 0x0000000b3d067224 */ /* 0x000fc600078e0208 */
[----:B------:R-:W-:Y:S04]  /*39c0*/  STL [R1+0x34], R5 ;  /* 0x0000340501007387 */ /* 0x000fe80000100800 */
[----:B------:R2:W-:Y:S04]  /*39d0*/  STL [R1+0x30], R6 ;  /* 0x0000300601007387 */ /* 0x0005e80000100800 */
[----:B------:R-:W4:Y:S04]  /*39e0*/  LDL R25, [R1+0xc00] ;  /* 0x000c000001197983 */ /* 0x000f280000100800 */
[----:B------:R0:W-:Y:S01]  /*39f0*/  STL [R1+0x2c], R7 ;  /* 0x00002c0701007387 */ /* 0x0001e20000100800 */
[----:B--2---:R-:W-:-:S03]  /*3a00*/  IABS R6, R39 ;  /* 0x0000002700067213 */ /* 0x004fc60000000000 */
[----:B------:R-:W2:Y:S01]  /*3a10*/  LDL R39, [R1+0xc04] ;  /* 0x000c040001277983 */ /* 0x000ea20000100800 */
[----:B------:R-:W-:-:S04]  /*3a20*/  IMAD.MOV.U32 R9, RZ, RZ, R12 ;  /* 0x000000ffff097224 */ /* 0x000fc800078e000c */
[C---:B------:R-:W-:Y:S01]  /*3a30*/  IMAD.HI.U32 R8, R2.reuse, R9, RZ ;  /* 0x0000000902087227 */ /* 0x040fe200078e00ff */
[----:B------:R-:W-:Y:S02]  /*3a40*/  IABS R5, R26 ;  /* 0x0000001a00057213 */ /* 0x000fe40000000000 */
[----:B------:R-:W2:Y:S01]  /*3a50*/  LDL R26, [R1+0xbfc] ;  /* 0x000bfc00011a7983 */ /* 0x000ea20000100800 */
[----:B0-----:R-:W-:Y:S02]  /*3a60*/  IMAD.MOV R7, RZ, RZ, -R8 ;  /* 0x000000ffff077224 */ /* 0x001fe400078e0a08 */
[----:B------:R-:W-:-:S04]  /*3a70*/  IMAD.HI.U32 R12, R2, R5, RZ ;  /* 0x00000005020c7227 */ /* 0x000fc800078e00ff */
[----:B------:R-:W-:Y:S01]  /*3a80*/  IMAD R9, R61, R7, R9 ;  /* 0x000000073d097224 */ /* 0x000fe200078e0209 */
[----:B---3--:R-:W-:Y:S02]  /*3a90*/  IABS R11, R27 ;  /* 0x0000001b000b7213 */ /* 0x008fe40000000000 */
[----:B------:R-:W3:Y:S04]  /*3aa0*/  LDL R27, [R1+0xbf8] ;  /* 0x000bf800011b7983 */ /* 0x000ee80000100800 */
[----:B------:R0:W-:Y:S01]  /*3ab0*/  STL [R1+0x28], R9 ;  /* 0x0000280901007387 */ /* 0x0001e20000100800 */
[----:B------:R-:W-:Y:S02]  /*3ac0*/  IMAD.MOV.U32 R8, RZ, RZ, R11 ;  /* 0x000000ffff087224 */ /* 0x000fe400078e000b */
[----:B------:R-:W-:-:S04]  /*3ad0*/  IMAD.HI.U32 R11, R2, R6, RZ ;  /* 0x00000006020b7227 */ /* 0x000fc800078e00ff */
[----:B0-----:R-:W-:Y:S02]  /*3ae0*/  IMAD.MOV R9, RZ, RZ, -R12 ;  /* 0x000000ffff097224 */ /* 0x001fe400078e0a0c */
[----:B------:R-:W-:Y:S01]  /*3af0*/  IMAD.MOV R13, RZ, RZ, -R11 ;  /* 0x000000ffff0d7224 */ /* 0x000fe200078e0a0b */
[----:B----4-:R-:W-:Y:S01]  /*3b00*/  IABS R10, R36 ;  /* 0x00000024000a7213 */ /* 0x010fe20000000000 */
[----:B------:R-:W-:-:S04]  /*3b10*/  IMAD R5, R61, R9, R5 ;  /* 0x000000093d057224 */ /* 0x000fc800078e0205 */
[----:B------:R-:W-:Y:S01]  /*3b20*/  IMAD.MOV.U32 R7, RZ, RZ, R10 ;  /* 0x000000ffff077224 */ /* 0x000fe200078e000a */
[----:B------:R0:W-:Y:S01]  /*3b30*/  STL [R1+0x24], R5 ;  /* 0x0000240501007387 */ /* 0x0001e20000100800 */
[C---:B------:R-:W-:Y:S01]  /*3b40*/  IMAD.HI.U32 R10, R2.reuse, R8, RZ ;  /* 0x00000008020a7227 */ /* 0x040fe200078e00ff */
[----:B------:R-:W-:Y:S02]  /*3b50*/  IABS R12, R37 ;  /* 0x00000025000c7213 */ /* 0x000fe40000000000 */
[----:B------:R-:W4:Y:S01]  /*3b60*/  LDL R36, [R1+0xbf0] ;  /* 0x000bf00001247983 */ /* 0x000f220000100800 */
[----:B------:R-:W-:Y:S02]  /*3b70*/  IMAD.MOV R11, RZ, RZ, -R10 ;  /* 0x000000ffff0b7224 */ /* 0x000fe400078e0a0a */
[----:B0-----:R-:W-:Y:S02]  /*3b80*/  IMAD R5, R61, R13, R6 ;  /* 0x0000000d3d057224 */ /* 0x001fe400078e0206 */
[----:B------:R-:W-:-:S03]  /*3b90*/  IMAD.HI.U32 R14, R2, R7, RZ ;  /* 0x00000007020e7227 */ /* 0x000fc600078e00ff */
[----:B------:R0:W-:Y:S01]  /*3ba0*/  STL [R1+0x20], R5 ;  /* 0x0000200501007387 */ /* 0x0001e20000100800 */
[----:B------:R-:W-:-:S03]  /*3bb0*/  IMAD R6, R61, R11, R8 ;  /* 0x0000000b3d067224 */ /* 0x000fc600078e0208 */
[----:B------:R-:W4:Y:S01]  /*3bc0*/  LDL R37, [R1+0xbf4] ;  /* 0x000bf40001257983 */ /* 0x000f220000100800 */
[----:B------:R-:W-:-:S03]  /*3bd0*/  IMAD.MOV R10, RZ, RZ, -R14 ;  /* 0x000000ffff0a7224 */ /* 0x000fc600078e0a0e */
[----:B------:R-:W-:Y:S01]  /*3be0*/  STL [R1+0x1c], R6 ;  /* 0x00001c0601007387 */ /* 0x000fe20000100800 */
[----:B------:R-:W-:Y:S01]  /*3bf0*/  IMAD R7, R61, R10, R7 ;  /* 0x0000000a3d077224 */ /* 0x000fe200078e0207 */
[----:B0-----:R-:W-:Y:S02]  /*3c00*/  IABS R5, R38 ;  /* 0x0000002600057213 */ /* 0x001fe40000000000 */
[----:B------:R-:W4:Y:S04]  /*3c10*/  LDL R38, [R1+0xbe8] ;  /* 0x000be80001267983 */ /* 0x000f280000100800 */
[----:B------:R0:W-:Y:S01]  /*3c20*/  STL [R1+0x18], R7 ;  /* 0x0000180701007387 */ /* 0x0001e20000100800 */
[----:B--2---:R-:W-:-:S03]  /*3c30*/  IABS R11, R39 ;  /* 0x00000027000b7213 */ /* 0x004fc60000000000 */
[----:B------:R-:W2:Y:S01]  /*3c40*/  LDL R39, [R1+0xbec] ;  /* 0x000bec0001277983 */ /* 0x000ea20000100800 */
[----:B------:R-:W-:-:S04]  /*3c50*/  IMAD.MOV.U32 R9, RZ, RZ, R12 ;  /* 0x000000ffff097224 */ /* 0x000fc800078e000c */
[----:B------:R-:W-:-:S04]  /*3c60*/  IMAD.HI.U32 R8, R2, R9, RZ ;  /* 0x0000000902087227 */ /* 0x000fc800078e00ff */
[----:B0-----:R-:W-:Y:S01]  /*3c70*/  IMAD.MOV R7, RZ, RZ, -R8 ;  /* 0x000000ffff077224 */ /* 0x001fe200078e0a08 */
[----:B------:R-:W-:Y:S01]  /*3c80*/  IABS R6, R25 ;  /* 0x0000001900067213 */ /* 0x000fe20000000000 */
[----:B------:R-:W-:-:S04]  /*3c90*/  IMAD.HI.U32 R12, R2, R5, RZ ;  /* 0x00000005020c7227 */ /* 0x000fc800078e00ff */
[----:B------:R-:W-:Y:S02]  /*3ca0*/  IMAD R9, R61, R7, R9 ;  /* 0x000000073d097224 */ /* 0x000fe400078e0209 */
[----:B------:R-:W-:Y:S02]  /*3cb0*/  IMAD.MOV.U32 R8, RZ, RZ, R11 ;  /* 0x000000ffff087224 */ /* 0x000fe400078e000b */
[C---:B------:R-:W-:Y:S01]  /*3cc0*/  IMAD.HI.U32 R11, R2.reuse, R6, RZ ;  /* 0x00000006020b7227 */ /* 0x040fe200078e00ff */
[----:B---3--:R-:W-:Y:S02]  /*3cd0*/  IABS R10, R27 ;  /* 0x0000001b000a7213 */ /* 0x008fe40000000000 */
[----:B------:R-:W3:Y:S03]  /*3ce0*/  LDL R27, [R1+0xbe0] ;  /* 0x000be000011b7983 */ /* 0x000ee60000100800 */
[----:B------:R-:W-:Y:S01]  /*3cf0*/  IMAD.MOV.U32 R7, RZ, RZ, R10 ;  /* 0x000000ffff077224 */ /* 0x000fe200078e000a */
[----:B------:R0:W-:Y:S01]  /*3d00*/  STL [R1+0x14], R9 ;  /* 0x0000140901007387 */ /* 0x0001e20000100800 */
[----:B------:R-:W-:-:S04]  /*3d10*/  IMAD.HI.U32 R10, R2, R8, RZ ;  /* 0x00000008020a7227 */ /* 0x000fc800078e00ff */
[----:B------:R-:W-:-:S04]  /*3d20*/  IMAD.HI.U32 R14, R2, R7, RZ ;  /* 0x00000007020e7227 */ /* 0x000fc800078e00ff */
[----:B0-----:R-:W-:Y:S01]  /*3d30*/  IMAD.MOV R9, RZ, RZ, -R12 ;  /* 0x000000ffff097224 */ /* 0x001fe200078e0a0c */
[----:B------:R-:W-:Y:S01]  /*3d40*/  IABS R12, R26 ;  /* 0x0000001a000c7213 */ /* 0x000fe20000000000 */
[----:B------:R-:W-:Y:S02]  /*3d50*/  IMAD.MOV R13, RZ, RZ, -R11 ;  /* 0x000000ffff0d7224 */ /* 0x000fe400078e0a0b */
[----:B------:R-:W-:Y:S02]  /*3d60*/  IMAD.MOV R11, RZ, RZ, -R10 ;  /* 0x000000ffff0b7224 */ /* 0x000fe400078e0a0a */
[----:B------:R-:W-:Y:S02]  /*3d70*/  IMAD R5, R61, R9, R5 ;  /* 0x000000093d057224 */ /* 0x000fe400078e0205 */
[----:B------:R-:W-:Y:S02]  /*3d80*/  IMAD.MOV.U32 R9, RZ, RZ, R12 ;  /* 0x000000ffff097224 */ /* 0x000fe400078e000c */
[----:B------:R-:W-:-:S02]  /*3d90*/  IMAD.MOV R10, RZ, RZ, -R14 ;  /* 0x000000ffff0a7224 */ /* 0x000fc400078e0a0e */
[C---:B------:R-:W-:Y:S02]  /*3da0*/  IMAD R12, R61.reuse, R13, R6 ;  /* 0x0000000d3d0c7224 */ /* 0x040fe400078e0206 */
[C---:B------:R-:W-:Y:S01]  /*3db0*/  IMAD R6, R61.reuse, R11, R8 ;  /* 0x0000000b3d067224 */ /* 0x040fe200078e0208 */
[----:B------:R4:W-:Y:S01]  /*3dc0*/  STL [R1+0x10], R5 ;  /* 0x0000100501007387 */ /* 0x0009e20000100800 */
[----:B------:R-:W-:-:S03]  /*3dd0*/  IMAD R10, R61, R10, R7 ;  /* 0x0000000a3d0a7224 */ /* 0x000fc600078e0207 */
[----:B------:R-:W-:Y:S01]  /*3de0*/  STL [R1+0xc], R12 ;  /* 0x00000c0c01007387 */ /* 0x000fe20000100800 */
[----:B----4-:R-:W-:-:S03]  /*3df0*/  IABS R5, R36 ;  /* 0x0000002400057213 */ /* 0x010fc60000000000 */
[----:B------:R-:W4:Y:S04]  /*3e00*/  LDL R36, [R1+0xbe4] ;  /* 0x000be40001247983 */ /* 0x000f280000100800 */
[----:B------:R0:W-:Y:S04]  /*3e10*/  STL [R1+0x8], R6 ;  /* 0x0000080601007387 */ /* 0x0001e80000100800 */
[----:B------:R2:W-:Y:S01]  /*3e20*/  STL [R1+0x4], R10 ;  /* 0x0000040a01007387 */ /* 0x0005e20000100800 */
[----:B0-----:R-:W-:-:S03]  /*3e30*/  IABS R6, R37 ;  /* 0x0000002500067213 */ /* 0x001fc60000000000 */
[----:B------:R-:W4:Y:S01]  /*3e40*/  LDL R37, [R1+0xbd8] ;  /* 0x000bd80001257983 */ /* 0x000f220000100800 */
[----:B------:R-:W-:-:S03]  /*3e50*/  IABS R7, R38 ;  /* 0x0000002600077213 */ /* 0x000fc60000000000 */
[----:B------:R-:W4:Y:S01]  /*3e60*/  LDL R38, [R1+0xbdc] ;  /* 0x000bdc0001267983 */ /* 0x000f220000100800 */
[----:B--2---:R-:W-:-:S03]  /*3e70*/  IABS R10, R39 ;  /* 0x00000027000a7213 */ /* 0x004fc60000000000 */
[----:B------:R-:W2:Y:S01]  /*3e80*/  LDL R39, [R1+0xbd0] ;  /* 0x000bd00001277983 */ /* 0x000ea20000100800 */
[----:B------:R-:W-:-:S04]  /*3e90*/  IMAD.HI.U32 R8, R2, R9, RZ ;  /* 0x0000000902087227 */ /* 0x000fc800078e00ff */
[----:B------:R-:W-:Y:S02]  /*3ea0*/  IMAD.MOV R8, RZ, RZ, -R8 ;  /* 0x000000ffff087224 */ /* 0x000fe400078e0a08 */
[----:B------:R-:W-:-:S04]  /*3eb0*/  IMAD.HI.U32 R12, R2, R5, RZ ;  /* 0x00000005020c7227 */ /* 0x000fc800078e00ff */
[----:B------:R-:W-:Y:S02]  /*3ec0*/  IMAD R9, R61, R8, R9 ;  /* 0x000000083d097224 */ /* 0x000fe400078e0209 */
[----:B------:R-:W-:Y:S02]  /*3ed0*/  IMAD.MOV.U32 R8, RZ, RZ, R10 ;  /* 0x000000ffff087224 */ /* 0x000fe400078e000a */
[C---:B------:R-:W-:Y:S01]  /*3ee0*/  IMAD.HI.U32 R11, R2.reuse, R6, RZ ;  /* 0x00000006020b7227 */ /* 0x040fe200078e00ff */
[----:B------:R0:W-:Y:S03]  /*3ef0*/  STL [R1], R9 ;  /* 0x0000000901007387 */ /* 0x0001e60000100800 */
[----:B------:R-:W-:-:S04]  /*3f00*/  IMAD.HI.U32 R10, R2, R7, RZ ;  /* 0x00000007020a7227 */ /* 0x000fc800078e00ff */
[----:B------:R-:W-:-:S04]  /*3f10*/  IMAD.HI.U32 R14, R2, R8, RZ ;  /* 0x00000008020e7227 */ /* 0x000fc800078e00ff */
[----:B0-----:R-:W-:Y:S02]  /*3f20*/  IMAD.MOV R9, RZ, RZ, -R12 ;  /* 0x000000ffff097224 */ /* 0x001fe400078e0a0c */
[----:B------:R-:W-:Y:S02]  /*3f30*/  IMAD.MOV R13, RZ, RZ, -R11 ;  /* 0x000000ffff0d7224 */ /* 0x000fe400078e0a0b */
[----:B------:R-:W-:Y:S02]  /*3f40*/  IMAD.MOV R10, RZ, RZ, -R10 ;  /* 0x000000ffff0a7224 */ /* 0x000fe400078e0a0a */
[C---:B------:R-:W-:Y:S02]  /*3f50*/  IMAD R5, R61.reuse, R9, R5 ;  /* 0x000000093d057224 */ /* 0x040fe400078e0205 */
[----:B------:R-:W-:Y:S02]  /*3f60*/  IMAD.MOV R11, RZ, RZ, -R14 ;  /* 0x000000ffff0b7224 */ /* 0x000fe400078e0a0e */
[C---:B------:R-:W-:Y:S01]  /*3f70*/  IMAD R6, R61.reuse, R13, R6 ;  /* 0x0000000d3d067224 */ /* 0x040fe200078e0206 */
[----:B---3--:R-:W-:Y:S01]  /*3f80*/  IABS R12, R27 ;  /* 0x0000001b000c7213 */ /* 0x008fe20000000000 */
[C---:B------:R-:W-:Y:S01]  /*3f90*/  IMAD R7, R61.reuse, R10, R7 ;  /* 0x0000000a3d077224 */ /* 0x040fe200078e0207 */
[----:B------:R-:W3:Y:S01]  /*3fa0*/  LDL R27, [R1+0xbd4] ;  /* 0x000bd400011b7983 */ /* 0x000ee20000100800 */
[----:B------:R-:W-:-:S03]  /*3fb0*/  IMAD R8, R61, R11, R8 ;  /* 0x0000000b3d087224 */ /* 0x000fc600078e0208 */
[----:B------:R-:W-:Y:S04]  /*3fc0*/  STL [R1+0xe78], R5 ;  /* 0x000e780501007387 */ /* 0x000fe80000100800 */
[----:B------:R0:W-:Y:S04]  /*3fd0*/  STL [R1+0xe74], R6 ;  /* 0x000e740601007387 */ /* 0x0001e80000100800 */
[----:B------:R-:W-:Y:S01]  /*3fe0*/  STL [R1+0xe70], R7 ;  /* 0x000e700701007387 */ /* 0x000fe20000100800 */
[----:B------:R-:W-:Y:S01]  /*3ff0*/  IMAD.MOV.U32 R9, RZ, RZ, R12 ;  /* 0x000000ffff097224 */ /* 0x000fe200078e000c */
[----:B----4-:R-:W-:-:S02]  /*4000*/  IABS R10, R36 ;  /* 0x00000024000a7213 */ /* 0x010fc40000000000 */
[----:B------:R-:W4:Y:S04]  /*4010*/  LDL R36, [R1+0xbc8] ;  /* 0x000bc80001247983 */ /* 0x000f280000100800 */
[----:B------:R-:W-:Y:S01]  /*4020*/  STL [R1+0xe7c], R8 ;  /* 0x000e7c0801007387 */ /* 0x000fe20000100800 */
[----:B------:R-:W-:-:S03]  /*4030*/  IABS R11, R37 ;  /* 0x00000025000b7213 */ /* 0x000fc60000000000 */
        /* <DEDUP_REMOVED lines=10> */
[----:B------:R-:W-:-:S04]  /*40e0*/  IMAD.HI.U32 R16, R2, R11, RZ ;  /* 0x0000000b02107227 */ /* 0x000fc800078e00ff */
[----:B------:R-:W-:-:S04]  /*40f0*/  IMAD.HI.U32 R15, R2, R12, RZ ;  /* 0x0000000c020f7227 */ /* 0x000fc800078e00ff */
[----:B------:R-:W-:Y:S02]  /*4100*/  IMAD.MOV R14, RZ, RZ, -R17 ;  /* 0x000000ffff0e7224 */ /* 0x000fe400078e0a11 */
[----:B------:R-:W-:-:S04]  /*4110*/  IMAD.HI.U32 R19, R2, R13, RZ ;  /* 0x0000000d02137227 */ /* 0x000fc800078e00ff */
[----:B------:R-:W-:Y:S02]  /*4120*/  IMAD.MOV R18, RZ, RZ, -R16 ;  /* 0x000000ffff127224 */ /* 0x000fe400078e0a10 */
[----:B------:R-:W-:Y:S02]  /*4130*/  IMAD.MOV R15, RZ, RZ, -R15 ;  /* 0x000000ffff0f7224 */ /* 0x000fe400078e0a0f */
[C---:B------:R-:W-:Y:S02]  /*4140*/  IMAD R10, R61.reuse, R14, R10 ;  /* 0x0000000e3d0a7224 */ /* 0x040fe400078e020a */
[----:B------:R-:W-:Y:S02]  /*4150*/  IMAD.MOV R16, RZ, RZ, -R19 ;  /* 0x000000ffff107224 */ /* 0x000fe400078e0a13 */
[C---:B------:R-:W-:Y:S01]  /*4160*/  IMAD R11, R61.reuse, R18, R11 ;  /* 0x000000123d0b7224 */ /* 0x040fe200078e020b */
[----:B------:R-:W-:Y:S01]  /*4170*/  STL [R1+0xe80], R9 ;  /* 0x000e800901007387 */ /* 0x000fe20000100800 */
[C---:B------:R-:W-:Y:S01]  /*4180*/  IMAD R12, R61.reuse, R15, R12 ;  /* 0x0000000f3d0c7224 */ /* 0x040fe200078e020c */
[----:B---3--:R-:W-:Y:S01]  /*4190*/  IABS R17, R27 ;  /* 0x0000001b00117213 */ /* 0x008fe20000000000 */
[----:B------:R-:W-:Y:S01]  /*41a0*/  IMAD R13, R61, R16, R13 ;  /* 0x000000103d0d7224 */ /* 0x000fe200078e020d */
[----:B------:R-:W3:Y:S04]  /*41b0*/  LDL R27, [R1+0xbb8] ;  /* 0x000bb800011b7983 */ /* 0x000ee80000100800 */
[----:B------:R-:W-:Y:S04]  /*41c0*/  STL [R1+0xe84], R10 ;  /* 0x000e840a01007387 */ /* 0x000fe80000100800 */
[----:B------:R-:W-:Y:S04]  /*41d0*/  STL [R1+0xe88], R11 ;  /* 0x000e880b01007387 */ /* 0x000fe80000100800 */
        /* <DEDUP_REMOVED lines=26> */
[----:B------:R-:W-:-:S02]  /*4380*/  IMAD R17, R61, R20, R17 ;  /* 0x000000143d117224 */ /* 0x000fc400078e0211 */
[----:B------:R-:W-:Y:S01]  /*4390*/  IMAD R18, R61, R21, R18 ;  /* 0x000000153d127224 */ /* 0x000fe200078e0212 */
[----:B------:R-:W2:Y:S04]  /*43a0*/  LDL R31, [R1+0xbac] ;  /* 0x000bac00011f7983 */ /* 0x000ea80000100800 */
[----:B------:R1:W-:Y:S04]  /*43b0*/  STL [R1+0xe64], R15 ;  /* 0x000e640f01007387 */ /* 0x0003e80000100800 */
[----:B------:R-:W-:Y:S04]  /*43c0*/  STL [R1+0xe68], R16 ;  /* 0x000e681001007387 */ /* 0x000fe80000100800 */
[----:B------:R-:W-:Y:S01]  /*43d0*/  STL [R1+0xe6c], R17 ;  /* 0x000e6c1101007387 */ /* 0x000fe20000100800 */
[----:B---3--:R-:W-:-:S05]  /*43e0*/  IABS R22, R27 ;  /* 0x0000001b00167213 */ /* 0x008fca0000000000 */
[----:B------:R-:W-:Y:S01]  /*43f0*/  IMAD.MOV.U32 R19, RZ, RZ, R22 ;  /* 0x000000ffff137224 */ /* 0x000fe200078e0016 */
[----:B----4-:R-:W-:Y:S02]  /*4400*/  IABS R20, R36 ;  /* 0x0000002400147213 */ /* 0x010fe40000000000 */
[----:B------:R-:W3:Y:S04]  /*4410*/  LDL R36, [R1+0xba0] ;  /* 0x000ba00001247983 */ /* 0x000ee80000100800 */
[----:B------:R4:W-:Y:S01]  /*4420*/  STL [R1+0xe98], R18 ;  /* 0x000e981201007387 */ /* 0x0009e20000100800 */
        /* <DEDUP_REMOVED lines=24> */
[----:B------:R-:W-:Y:S04]  /*45b0*/  STL [R1+0xea0], R20 ;  /* 0x000ea01401007387 */ /* 0x000fe80000100800 */
[----:B------:R-:W-:Y:S04]  /*45c0*/  STL [R1+0xea4], R21 ;  /* 0x000ea41501007387 */ /* 0x000fe80000100800 */
[----:B------:R-:W-:Y:S01]  /*45d0*/  STL [R1+0xea8], R22 ;  /* 0x000ea81601007387 */ /* 0x000fe20000100800 */
[----:B------:R-:W-:-:S03]  /*45e0*/  IABS R27, R31 ;  /* 0x0000001f001b7213 */ /* 0x000fc60000000000 */
[----:B------:R-:W2:Y:S02]  /*45f0*/  LDL R35, [R1+0xb94] ;  /* 0x000b940001237983 */ /* 0x000ea40000100800 */
[----:B------:R-:W-:Y:S01]  /*4600*/  IMAD.MOV.U32 R24, RZ, RZ, R27 ;  /* 0x000000ffff187224 */ /* 0x000fe200078e001b */
[----:B---3--:R-:W-:Y:S02]  /*4610*/  IABS R25, R36 ;  /* 0x0000002400197213 */ /* 0x008fe40000000000 */
[----:B------:R-:W3:Y:S04]  /*4620*/  LDL R36, [R1+0xb8c] ;  /* 0x000b8c0001247983 */ /* 0x000ee80000100800 */
[----:B------:R0:W-:Y:S04]  /*4630*/  STL [R1+0xeac], R23 ;  /* 0x000eac1701007387 */ /* 0x0001e80000100800 */
[----:B------:R-:W3:Y:S04]  /*4640*/  LDL R47, [R1+0xb78] ;  /* 0x000b7800012f7983 */ /* 0x000ee80000100800 */
[----:B------:R-:W3:Y:S01]  /*4650*/  LDL R41, [R1+0xb70] ;  /* 0x000b700001297983 */ /* 0x000ee20000100800 */
[----:B----4-:R-:W-:-:S03]  /*4660*/  IABS R26, R37 ;  /* 0x00000025001a7213 */ /* 0x010fc60000000000 */
[----:B------:R-:W4:Y:S01]  /*4670*/  LDL R37, [R1+0xb88] ;  /* 0x000b880001257983 */ /* 0x000f220000100800 */
[----:B------:R-:W-:-:S03]  /*4680*/  IABS R27, R38 ;  /* 0x00000026001b7213 */ /* 0x000fc60000000000 */
[----:B------:R-:W4:Y:S04]  /*4690*/  LDL R38, [R1+0xb80] ;  /* 0x000b800001267983 */ /* 0x000f280000100800 */
[----:B------:R-:W4:Y:S04]  /*46a0*/  LDL R40, [R1+0xb7c] ;  /* 0x000b7c0001287983 */ /* 0x000f280000100800 */
[----:B------:R-:W4:Y:S01]  /*46b0*/  LDL R51, [R1+0xb6c] ;  /* 0x000b6c0001337983 */ /* 0x000f220000100800 */
[----:B--2---:R-:W-:Y:S01]  /*46c0*/  IABS R29, R39 ;  /* 0x00000027001d7213 */ /* 0x004fe20000000000 */
[----:B------:R-:W-:-:S02]  /*46d0*/  IMAD.HI.U32 R28, R2, R24, RZ ;  /* 0x00000018021c7227 */ /* 0x000fc400078e00ff */
[----:B------:R-:W2:Y:S02]  /*46e0*/  LDL R39, [R1+0xb84] ;  /* 0x000b840001277983 */ /* 0x000ea40000100800 */
[----:B------:R-:W-:Y:S02]  /*46f0*/  IMAD.MOV R28, RZ, RZ, -R28 ;  /* 0x000000ffff1c7224 */ /* 0x000fe400078e0a1c */
[----:B------:R-:W2:Y:S01]  /*4700*/  LDL R42, [R1+0xb74] ;  /* 0x000b7400012a7983 */ /* 0x000ea20000100800 */
[----:B------:R-:W-:-:S03]  /*4710*/  IMAD.HI.U32 R32, R2, R25, RZ ;  /* 0x0000001902207227 */ /* 0x000fc600078e00ff */
[----:B------:R-:W2:Y:S01]  /*4720*/  LDL R43, [R1+0xb68] ;  /* 0x000b6800012b7983 */ /* 0x000ea20000100800 */
[C---:B------:R-:W-:Y:S02]  /*4730*/  IMAD R24, R61.reuse, R28, R24 ;  /* 0x0000001c3d187224 */ /* 0x040fe400078e0218 */
[----:B------:R-:W-:Y:S01]  /*4740*/  IMAD.MOV.U32 R28, RZ, RZ, R29 ;  /* 0x000000ffff1c7224 */ /* 0x000fe200078e001d */
[----:B------:R-:W2:Y:S01]  /*4750*/  LDL R45, [R1+0xb60] ;  /* 0x000b6000012d7983 */ /* 0x000ea20000100800 */
[----:B------:R-:W-:Y:S02]  /*4760*/  IMAD.MOV R29, RZ, RZ, -R32 ;  /* 0x000000ffff1d7224 */ /* 0x000fe400078e0a20 */
[C---:B------:R-:W-:Y:S01]  /*4770*/  IMAD.HI.U32 R31, R2.reuse, R26, RZ ;  /* 0x0000001a021f7227 */ /* 0x040fe200078e00ff */
[----:B------:R-:W2:Y:S03]  /*4780*/  LDL R46, [R1+0xb64] ;  /* 0x000b6400012e7983 */ /* 0x000ea60000100800 */
[----:B------:R-:W-:Y:S01]  /*4790*/  IMAD.HI.U32 R30, R2, R27, RZ ;  /* 0x0000001b021e7227 */ /* 0x000fe200078e00ff */
[----:B------:R-:W2:Y:S03]  /*47a0*/  LDL R49, [R1+0xb5c] ;  /* 0x000b5c0001317983 */ /* 0x000ea60000100800 */
[----:B------:R-:W-:Y:S01]  /*47b0*/  IMAD R25, R61, R29, R25 ;  /* 0x0000001d3d197224 */ /* 0x000fe200078e0219 */
[----:B------:R-:W2:Y:S01]  /*47c0*/  LDL R55, [R1+0xb54] ;  /* 0x000b540001377983 */ /* 0x000ea20000100800 */
[----:B------:R-:W-:-:S02]  /*47d0*/  IMAD.MOV R33, RZ, RZ, -R31 ;  /* 0x000000ffff217224 */ /* 0x000fc400078e0a1f */
[----:B------:R-:W-:Y:S01]  /*47e0*/  IMAD.MOV R30, RZ, RZ, -R30 ;  /* 0x000000ffff1e7224 */ /* 0x000fe200078e0a1e */
[----:B------:R-:W2:Y:S01]  /*47f0*/  LDL R53, [R1+0xb50] ;  /* 0x000b500001357983 */ /* 0x000ea20000100800 */
[C---:B------:R-:W-:Y:S02]  /*4800*/  IMAD R26, R61.reuse, R33, R26 ;  /* 0x000000213d1a7224 */ /* 0x040fe400078e021a */
[----:B------:R-:W-:Y:S01]  /*4810*/  IMAD R27, R61, R30, R27 ;  /* 0x0000001e3d1b7224 */ /* 0x000fe200078e021b */
[----:B------:R-:W2:Y:S04]  /*4820*/  LDL R50, [R1+0xb48] ;  /* 0x000b480001327983 */ /* 0x000ea80000100800 */
[----:B------:R-:W2:Y:S01]  /*4830*/  LDL R54, [R1+0xb40] ;  /* 0x000b400001367983 */ /* 0x000ea20000100800 */
[----:B------:R-:W-:Y:S01]  /*4840*/  IABS R32, R34 ;  /* 0x0000002200207213 */ /* 0x000fe20000000000 */
[----:B------:R-:W-:-:S02]  /*4850*/  IMAD.HI.U32 R34, R2, R28, RZ ;  /* 0x0000001c02227227 */ /* 0x000fc400078e00ff */
[----:B------:R-:W2:Y:S02]  /*4860*/  LDL R57, [R1+0xb38] ;  /* 0x000b380001397983 */ /* 0x000ea40000100800 */
[----:B------:R-:W-:Y:S02]  /*4870*/  IMAD.MOV.U32 R29, RZ, RZ, R32 ;  /* 0x000000ffff1d7224 */ /* 0x000fe400078e0020 */
[----:B------:R-:W2:Y:S01]  /*4880*/  LDL R56, [R1+0xb44] ;  /* 0x000b440001387983 */ /* 0x000ea20000100800 */
[----:B------:R-:W-:Y:S02]  /*4890*/  IMAD.MOV R31, RZ, RZ, -R34 ;  /* 0x000000ffff1f7224 */ /* 0x000fe400078e0a22 */
[----:B------:R-:W-:Y:S01]  /*48a0*/  IMAD.HI.U32 R33, R2, R29, RZ ;  /* 0x0000001d02217227 */ /* 0x000fe200078e00ff */
[----:B------:R-:W2:Y:S04]  /*48b0*/  LDL R58, [R1+0xb3c] ;  /* 0x000b3c00013a7983 */ /* 0x000ea80000100800 */
[----:B0-----:R-:W2:Y:S01]  /*48c0*/  LDL R6, [R1+0xb2c] ;  /* 0x000b2c0001067983 */ /* 0x001ea20000100800 */
[----:B------:R-:W-:Y:S01]  /*48d0*/  IABS R30, R35 ;  /* 0x00000023001e7213 */ /* 0x000fe20000000000 */
[----:B------:R-:W-:-:S02]  /*48e0*/  IMAD.MOV R33, RZ, RZ, -R33 ;  /* 0x000000ffff217224 */ /* 0x000fc400078e0a21 */
[----:B------:R-:W2:Y:S01]  /*48f0*/  LDL R59, [R1+0xb30] ;  /* 0x000b3000013b7983 */ /* 0x000ea20000100800 */
[C---:B------:R-:W-:Y:S02]  /*4900*/  IMAD R28, R61.reuse, R31, R28 ;  /* 0x0000001f3d1c7224 */ /* 0x040fe400078e021c */
[----:B------:R-:W-:Y:S01]  /*4910*/  IMAD R29, R61, R33, R29 ;  /* 0x000000213d1d7224 */ /* 0x000fe200078e021d */
[----:B------:R-:W2:Y:S01]  /*4920*/  LDL R5, [R1+0xb18] ;  /* 0x000b180001057983 */ /* 0x000ea20000100800 */
[----:B---3--:R-:W-:Y:S02]  /*4930*/  IABS R31, R36 ;  /* 0x00000024001f7213 */ /* 0x008fe40000000000 */
[----:B----4-:R-:W-:-:S05]  /*4940*/  IABS R32, R37 ;  /* 0x0000002500207213 */ /* 0x010fca0000000000 */
[----:B------:R-:W-:Y:S01]  /*4950*/  IMAD.HI.U32 R35, R2, R32, RZ ;  /* 0x0000002002237227 */ /* 0x000fe200078e00ff */
[----:B------:R-:W-:-:S03]  /*4960*/  IABS R34, R38 ;  /* 0x0000002600227213 */ /* 0x000fc60000000000 */
[----:B------:R-:W-:Y:S02]  /*4970*/  IMAD.MOV R35, RZ, RZ, -R35 ;  /* 0x000000ffff237224 */ /* 0x000fe400078e0a23 */
[----:B------:R-:W-:-:S04]  /*4980*/  IMAD.HI.U32 R37, R2, R30, RZ ;  /* 0x0000001e02257227 */ /* 0x000fc800078e00ff */
[----:B------:R-:W-:Y:S02]  /*4990*/  IMAD.MOV.U32 R33, RZ, RZ, R34 ;  /* 0x000000ffff217224 */ /* 0x000fe400078e0022 */
[----:B------:R-:W-:Y:S01]  /*49a0*/  IMAD R32, R61, R35, R32 ;  /* 0x000000233d207224 */ /* 0x000fe200078e0220 */
[----:B------:R-:W-:Y:S01]  /*49b0*/  IABS R35, R47 ;  /* 0x0000002f00237213 */ /* 0x000fe20000000000 */
[----:B------:R-:W-:Y:S01]  /*49c0*/  IMAD.MOV R34, RZ, RZ, -R37 ;  /* 0x000000ffff227224 */ /* 0x000fe200078e0a25 */
[----:B------:R-:W3:Y:S01]  /*49d0*/  LDL R47, [R1+0xb58] ;  /* 0x000b5800012f7983 */ /* 0x000ee20000100800 */
[----:B------:R-:W-:-:S04]  /*49e0*/  IMAD.HI.U32 R36, R2, R31, RZ ;  /* 0x0000001f02247227 */ /* 0x000fc800078e00ff */
[----:B------:R-:W-:Y:S02]  /*49f0*/  IMAD.MOV R38, RZ, RZ, -R36 ;  /* 0x000000ffff267224 */ /* 0x000fe400078e0a24 */
[----:B------:R-:W-:Y:S01]  /*4a00*/  IMAD R30, R61, R34, R30 ;  /* 0x000000223d1e7224 */ /* 0x000fe200078e021e */
[----:B--2---:R-:W-:Y:S01]  /*4a10*/  IABS R37, R39 ;  /* 0x0000002700257213 */ /* 0x004fe20000000000 */
[----:B------:R-:W-:-:S04]  /*4a20*/  IMAD.HI.U32 R39, R2, R33, RZ ;  /* 0x0000002102277227 */ /* 0x000fc800078e00ff */
[----:B------:R-:W-:Y:S01]  /*4a30*/  IMAD.MOV.U32 R34, RZ, RZ, R37 ;  /* 0x000000ffff227224 */ /* 0x000fe200078e0025 */
[----:B------:R-:W-:Y:S01]  /*4a40*/  IABS R37, R41 ;  /* 0x0000002900257213 */ /* 0x000fe20000000000 */
[----:B------:R-:W-:-:S04]  /*4a50*/  IMAD.MOV R36, RZ, RZ, -R39 ;  /* 0x000000ffff247224 */ /* 0x000fc800078e0a27 */
[----:B------:R-:W-:Y:S01]  /*4a60*/  IMAD R33, R61, R36, R33 ;  /* 0x000000243d217224 */ /* 0x000fe200078e0221 */
[----:B------:R-:W-:Y:S01]  /*4a70*/  IABS R36, R40 ;  /* 0x0000002800247213 */ /* 0x000fe20000000000 */
[----:B------:R-:W-:-:S04]  /*4a80*/  IMAD.HI.U32 R40, R2, R37, RZ ;  /* 0x0000002502287227 */ /* 0x000fc800078e00ff */
[----:B------:R-:W-:-:S04]  /*4a90*/  IMAD.MOV R40, RZ, RZ, -R40 ;  /* 0x000000ffff287224 */ /* 0x000fc800078e0a28 */
[C---:B------:R-:W-:Y:S01]  /*4aa0*/  IMAD R37, R61.reuse, R40, R37 ;  /* 0x000000283d257224 */ /* 0x040fe200078e0225 */
[----:B------:R-:W-:Y:S02]  /*4ab0*/  IABS R40, R51 ;  /* 0x0000003300287213 */ /* 0x000fe40000000000 */
[----:B------:R-:W2:Y:S01]  /*4ac0*/  LDL R51, [R1+0xb4c] ;  /* 0x000b4c0001337983 */ /* 0x000ea20000100800 */
[----:B------:R-:W-:Y:S02]  /*4ad0*/  IMAD R31, R61, R38, R31 ;  /* 0x000000263d1f7224 */ /* 0x000fe400078e021f */
[----:B------:R-:W-:Y:S01]  /*4ae0*/  IMAD.HI.U32 R38, R2, R34, RZ ;  /* 0x0000002202267227 */ /* 0x000fe200078e00ff */
[----:B------:R-:W-:-:S03]  /*4af0*/  IABS R39, R42 ;  /* 0x0000002a00277213 */ /* 0x000fc60000000000 */
[----:B------:R-:W-:Y:S02]  /*4b00*/  IMAD.MOV R38, RZ, RZ, -R38 ;  /* 0x000000ffff267224 */ /* 0x000fe400078e0a26 */
[----:B------:R-:W-:-:S04]  /*4b10*/  IMAD.HI.U32 R42, R2, R35, RZ ;  /* 0x00000023022a7227 */ /* 0x000fc800078e00ff */
[----:B------:R-:W-:Y:S02]  /*4b20*/  IMAD R34, R61, R38, R34 ;  /* 0x000000263d227224 */ /* 0x000fe400078e0222 */
[----:B------:R-:W-:Y:S02]  /*4b30*/  IMAD.MOV.U32 R38, RZ, RZ, R39 ;  /* 0x000000ffff267224 */ /* 0x000fe400078e0027 */
[----:B------:R-:W-:Y:S01]  /*4b40*/  IMAD.MOV R39, RZ, RZ, -R42 ;  /* 0x000000ffff277224 */ /* 0x000fe200078e0a2a */
[----:B------:R-:W-:Y:S01]  /*4b50*/  IABS R42, R43 ;  /* 0x0000002b002a7213 */ /* 0x000fe20000000000 */
[----:B------:R-:W-:-:S04]  /*4b60*/  IMAD.HI.U32 R41, R2, R36, RZ ;  /* 0x0000002402297227 */ /* 0x000fc800078e00ff */
[----:B------:R-:W-:Y:S02]  /*4b70*/  IMAD.MOV R43, RZ, RZ, -R41 ;  /* 0x000000ffff2b7224 */ /* 0x000fe400078e0a29 */
[----:B------:R-:W-:Y:S02]  /*4b80*/  IMAD R35, R61, R39, R35 ;  /* 0x000000273d237224 */ /* 0x000fe400078e0223 */
[----:B------:R-:W-:Y:S02]  /*4b90*/  IMAD.MOV.U32 R39, RZ, RZ, R42 ;  /* 0x000000ffff277224 */ /* 0x000fe400078e002a */
[----:B------:R-:W-:-:S04]  /*4ba0*/  IMAD.HI.U32 R44, R2, R38, RZ ;  /* 0x00000026022c7227 */ /* 0x000fc800078e00ff */
[----:B------:R-:W-:Y:S02]  /*4bb0*/  IMAD R36, R61, R43, R36 ;  /* 0x0000002b3d247224 */ /* 0x000fe400078e0224 */
[----:B------:R-:W-:-:S04]  /*4bc0*/  IMAD.HI.U32 R43, R2, R39, RZ ;  /* 0x00000027022b7227 */ /* 0x000fc800078e00ff */
[----:B------:R-:W-:Y:S02]  /*4bd0*/  IMAD.MOV R41, RZ, RZ, -R44 ;  /* 0x000000ffff297224 */ /* 0x000fe400078e0a2c */
[----:B------:R-:W-:Y:S02]  /*4be0*/  IMAD.MOV R43, RZ, RZ, -R43 ;  /* 0x000000ffff2b7224 */ /* 0x000fe400078e0a2b */
[C---:B------:R-:W-:Y:S01]  /*4bf0*/  IMAD R38, R61.reuse, R41, R38 ;  /* 0x000000293d267224 */ /* 0x040fe200078e0226 */
[----:B------:R-:W-:Y:S01]  /*4c00*/  IABS R41, R45 ;  /* 0x0000002d00297213 */ /* 0x000fe20000000000 */
[----:B------:R-:W-:Y:S01]  /*4c10*/  IMAD R39, R61, R43, R39 ;  /* 0x0000002b3d277224 */ /* 0x000fe200078e0227 */
[----:B------:R-:W-:-:S03]  /*4c20*/  IABS R42, R46 ;  /* 0x0000002e002a7213 */ /* 0x000fc60000000000 */
[----:B------:R-:W-:-:S04]  /*4c30*/  IMAD.HI.U32 R46, R2, R41, RZ ;  /* 0x00000029022e7227 */ /* 0x000fc800078e00ff */
[----:B------:R-:W-:-:S04]  /*4c40*/  IMAD.HI.U32 R45, R2, R42, RZ ;  /* 0x0000002a022d7227 */ /* 0x000fc800078e00ff */
[----:B------:R-:W-:Y:S02]  /*4c50*/  IMAD.MOV R48, RZ, RZ, -R46 ;  /* 0x000000ffff307224 */ /* 0x000fe400078e0a2e */
[----:B------:R-:W-:Y:S02]  /*4c60*/  IMAD.MOV R45, RZ, RZ, -R45 ;  /* 0x000000ffff2d7224 */ /* 0x000fe400078e0a2d */
[C---:B------:R-:W-:Y:S02]  /*4c70*/  IMAD R41, R61.reuse, R48, R41 ;  /* 0x000000303d297224 */ /* 0x040fe400078e0229 */
[----:B------:R-:W-:Y:S01]  /*4c80*/  IMAD R42, R61, R45, R42 ;  /* 0x0000002d3d2a7224 */ /* 0x000fe200078e022a */
[----:B---3--:R-:W-:Y:S01]  /*4c90*/  IABS R44, R47 ;  /* 0x0000002f002c7213 */ /* 0x008fe20000000000 */
[----:B------:R-:W-:-:S04]  /*4ca0*/  IMAD.HI.U32 R47, R2, R40, RZ ;  /* 0x00000028022f7227 */ /* 0x000fc800078e00ff */
[----:B------:R-:W-:Y:S02]  /*4cb0*/  IMAD.MOV.U32 R43, RZ, RZ, R44 ;  /* 0x000000ffff2b7224 */ /* 0x000fe400078e002c */
[----:B------:R-:W-:Y:S01]  /*4cc0*/  IMAD.MOV R44, RZ, RZ, -R47 ;  /* 0x000000ffff2c7224 */ /* 0x000fe200078e0a2f */
[----:B------:R-:W-:Y:S01]  /*4cd0*/  IABS R47, R49 ;  /* 0x00000031002f7213 */ /* 0x000fe20000000000 */
[----:B------:R-:W-:-:S04]  /*4ce0*/  IMAD.HI.U32 R49, R2, R43, RZ ;  /* 0x0000002b02317227 */ /* 0x000fc800078e00ff */
[C---:B------:R-:W-:Y:S02]  /*4cf0*/  IMAD R40, R61.reuse, R44, R40 ;  /* 0x0000002c3d287224 */ /* 0x040fe400078e0228 */
[----:B------:R-:W-:Y:S02]  /*4d00*/  IMAD.MOV R46, RZ, RZ, -R49 ;  /* 0x000000ffff2e7224 */ /* 0x000fe400078e0a31 */
[----:B------:R-:W-:Y:S02]  /*4d10*/  IMAD.MOV.U32 R44, RZ, RZ, R47 ;  /* 0x000000ffff2c7224 */ /* 0x000fe400078e002f */
[----:B------:R-:W-:Y:S01]  /*4d20*/  IMAD R43, R61, R46, R43 ;  /* 0x0000002e3d2b7224 */ /* 0x000fe200078e022b */
[----:B------:R-:W-:Y:S01]  /*4d30*/  IABS R46, R55 ;  /* 0x00000037002e7213 */ /* 0x000fe20000000000 */
[----:B------:R-:W-:Y:S01]  /*4d40*/  IMAD.HI.U32 R48, R2, R44, RZ ;  /* 0x0000002c02307227 */ /* 0x000fe200078e00ff */
[----:B------:R-:W3:Y:S01]  /*4d50*/  LDL R55, [R1+0xb34] ;  /* 0x000b340001377983 */ /* 0x000ee20000100800 */
[----:B------:R-:W-:-:S02]  /*4d60*/  IABS R45, R53 ;  /* 0x00000035002d7213 */ /* 0x000fc40000000000 */
[----:B------:R-:W-:Y:S01]  /*4d70*/  IMAD.MOV R48, RZ, RZ, -R48 ;  /* 0x000000ffff307224 */ /* 0x000fe200078e0a30 */
[----:B-1----:R-:W4:Y:S02]  /*4d80*/  LDL.LU R15, [R1+0x118] ;  /* 0x00011800010f7983 */ /* 0x002f240000300800 */
[----:B------:R-:W-:Y:S02]  /*4d90*/  IMAD.HI.U32 R52, R2, R45, RZ ;  /* 0x0000002d02347227 */ /* 0x000fe400078e00ff */
[----:B------:R-:W4:Y:S02]  /*4da0*/  LDL.LU R14, [R1+0x114] ;  /* 0x00011400010e7983 */ /* 0x000f240000300800 */
[----:B------:R-:W-:Y:S02]  /*4db0*/  IMAD R44, R61, R48, R44 ;  /* 0x000000303d2c7224 */ /* 0x000fe400078e022c */
[----:B------:R-:W4:Y:S01]  /*4dc0*/  LDL.LU R13, [R1+0x110] ;  /* 0x00011000010d7983 */ /* 0x000f220000300800 */
[----:B------:R-:W-:-:S03]  /*4dd0*/  IABS R47, R50 ;  /* 0x00000032002f7213 */ /* 0x000fc60000000000 */
[----:B------:R-:W4:Y:S02]  /*4de0*/  LDL R18, [R1+0xb20] ;  /* 0x000b200001127983 */ /* 0x000f240000100800 */
[C---:B------:R-:W-:Y:S02]  /*4df0*/  IMAD.HI.U32 R50, R2.reuse, R47, RZ ;  /* 0x0000002f02327227 */ /* 0x040fe400078e00ff */
[----:B------:R-:W4:Y:S02]  /*4e00*/  LDL.LU R12, [R1+0x10c] ;  /* 0x00010c00010c7983 */ /* 0x000f240000300800 */
[----:B------:R-:W-:Y:S02]  /*4e10*/  IMAD.MOV R50, RZ, RZ, -R50 ;  /* 0x000000ffff327224 */ /* 0x000fe400078e0a32 */
[----:B------:R-:W4:Y:S02]  /*4e20*/  LDL.LU R10, [R1+0x108] ;  /* 0x00010800010a7983 */ /* 0x000f240000300800 */
[----:B------:R-:W-:Y:S01]  /*4e30*/  IMAD R47, R61, R50, R47 ;  /* 0x000000323d2f7224 */ /* 0x000fe200078e022f */
[----:B------:R-:W-:Y:S01]  /*4e40*/  IABS R50, R56 ;  /* 0x0000003800327213 */ /* 0x000fe20000000000 */
[----:B------:R-:W4:Y:S04]  /*4e50*/  LDL.LU R9, [R1+0x104] ;  /* 0x0001040001097983 */ /* 0x000f280000300800 */
[----:B------:R-:W4:Y:S04]  /*4e60*/  LDL.LU R8, [R1+0x100] ;  /* 0x0001000001087983 */ /* 0x000f280000300800 */
[----:B------:R-:W4:Y:S01]  /*4e70*/  LDL.LU R7, [R1+0xfc] ;  /* 0x0000fc0001077983 */ /* 0x000f220000300800 */
[----:B--2---:R-:W-:Y:S01]  /*4e80*/  IABS R49, R51 ;  /* 0x0000003300317213 */ /* 0x004fe20000000000 */
[----:B------:R-:W-:-:S04]  /*4e90*/  IMAD.HI.U32 R51, R2, R46, RZ ;  /* 0x0000002e02337227 */ /* 0x000fc800078e00ff */
[----:B------:R-:W-:Y:S02]  /*4ea0*/  IMAD.MOV.U32 R48, RZ, RZ, R49 ;  /* 0x000000ffff307224 */ /* 0x000fe400078e0031 */
[----:B------:R-:W-:Y:S01]  /*4eb0*/  IMAD.MOV R49, RZ, RZ, -R52 ;  /* 0x000000ffff317224 */ /* 0x000fe200078e0a34 */
[----:B------:R-:W-:Y:S01]  /*4ec0*/  IABS R52, R54 ;  /* 0x0000003600347213 */ /* 0x000fe20000000000 */
[----:B------:R-:W-:-:S04]  /*4ed0*/  IMAD.HI.U32 R54, R2, R48, RZ ;  /* 0x0000003002367227 */ /* 0x000fc800078e00ff */
[----:B------:R-:W-:Y:S02]  /*4ee0*/  IMAD.MOV R53, RZ, RZ, -R51 ;  /* 0x000000ffff357224 */ /* 0x000fe400078e0a33 */
[----:B------:R-:W-:-:S04]  /*4ef0*/  IMAD.MOV R51, RZ, RZ, -R54 ;  /* 0x000000ffff337224 */ /* 0x000fc800078e0a36 */
[C---:B------:R-:W-:Y:S01]  /*4f00*/  IMAD R48, R61.reuse, R51, R48 ;  /* 0x000000333d307224 */ /* 0x040fe200078e0230 */
[----:B------:R-:W-:Y:S01]  /*4f10*/  IABS R51, R57 ;  /* 0x0000003900337213 */ /* 0x000fe20000000000 */
[----:B------:R-:W-:Y:S02]  /*4f20*/  IMAD R45, R61, R49, R45 ;  /* 0x000000313d2d7224 */ /* 0x000fe400078e022d */
[----:B------:R-:W-:Y:S02]  /*4f30*/  IMAD.MOV.U32 R49, RZ, RZ, R52 ;  /* 0x000000ffff317224 */ /* 0x000fe400078e0034 */
[----:B------:R-:W-:Y:S01]  /*4f40*/  IMAD.HI.U32 R56, R2, R51, RZ ;  /* 0x0000003302387227 */ /* 0x000fe200078e00ff */
[----:B------:R-:W-:-:S03]  /*4f50*/  IABS R52, R58 ;  /* 0x0000003a00347213 */ /* 0x000fc60000000000 */
[----:B------:R-:W-:-:S04]  /*4f60*/  IMAD.MOV R58, RZ, RZ, -R56 ;  /* 0x000000ffff3a7224 */ /* 0x000fc800078e0a38 */
[C---:B------:R-:W-:Y:S01]  /*4f70*/  IMAD R51, R61.reuse, R58, R51 ;  /* 0x0000003a3d337224 */ /* 0x040fe200078e0233 */
[----:B------:R-:W-:Y:S02]  /*4f80*/  IABS R58, R6 ;  /* 0x00000006003a7213 */ /* 0x000fe40000000000 */
[----:B------:R-:W2:Y:S04]  /*4f90*/  LDL.LU R6, [R1+0xf8] ;  /* 0x0000f80001067983 */ /* 0x000ea80000300800 */
[----:B------:R-:W2:Y:S04]  /*4fa0*/  LDL.LU R23, [R1+0xf4] ;  /* 0x0000f40001177983 */ /* 0x000ea80000300800 */
[----:B------:R-:W2:Y:S04]  /*4fb0*/  LDL.LU R21, [R1+0xf0] ;  /* 0x0000f00001157983 */ /* 0x000ea80000300800 */
[----:B------:R-:W2:Y:S04]  /*4fc0*/  LDL.LU R20, [R1+0xec] ;  /* 0x0000ec0001147983 */ /* 0x000ea80000300800 */
[----:B------:R-:W2:Y:S04]  /*4fd0*/  LDL.LU R17, [R1+0xe8] ;  /* 0x0000e80001117983 */ /* 0x000ea80000300800 */
[----:B------:R-:W2:Y:S01]  /*4fe0*/  LDL.LU R16, [R1+0xe4] ;  /* 0x0000e40001107983 */ /* 0x000ea20000300800 */
[----:B------:R-:W-:Y:S01]  /*4ff0*/  IABS R19, c[0x0][0x178] ;  /* 0x00005e0000137a13 */ /* 0x000fe20000000000 */
[C---:B------:R-:W-:Y:S01]  /*5000*/  IMAD R46, R61.reuse, R53, R46 ;  /* 0x000000353d2e7224 */ /* 0x040fe200078e022e */
[----:B------:R-:W-:Y:S01]  /*5010*/  ISETP.GT.U32.AND P1, PT, R61, R4, PT ;  /* 0x000000043d00720c */ /* 0x000fe20003f24070 */
[C---:B------:R-:W-:Y:S01]  /*5020*/  IMAD.HI.U32 R57, R2.reuse, R50, RZ ;  /* 0x0000003202397227 */ /* 0x040fe200078e00ff */
[----:B------:R-:W-:Y:S01]  /*5030*/  ISETP.GT.U32.AND P3, PT, R19, R3, PT ;  /* 0x000000031300720c */ /* 0x000fe20003f64070 */
[----:B------:R-:W2:Y:S02]  /*5040*/  LDL.LU R11, [R1+0xe0] ;  /* 0x0000e000010b7983 */ /* 0x000ea40000300800 */
[----:B------:R-:W-:-:S04]  /*5050*/  IMAD.HI.U32 R53, R2, R49, RZ ;  /* 0x0000003102357227 */ /* 0x000fc800078e00ff */
[----:B------:R-:W-:-:S04]  /*5060*/  IMAD.MOV R53, RZ, RZ, -R53 ;  /* 0x000000ffff357224 */ /* 0x000fc800078e0a35 */
[----:B------:R-:W-:Y:S02]  /*5070*/  IMAD R49, R61, R53, R49 ;  /* 0x000000353d317224 */ /* 0x000fe400078e0231 */
[----:B------:R-:W-:Y:S01]  /*5080*/  @!P3 IMAD.IADD R3, R3, 0x1, -R19 ;  /* 0x000000010303b824 */ /* 0x000fe200078e0a13 */
[----:B------:R-:W-:Y:S01]  /*5090*/  ISETP.GT.U32.AND P5, PT, R19, R0, PT ;  /* 0x000000001300720c */ /* 0x000fe20003fa4070 */
[----:B------:R-:W-:-:S03]  /*50a0*/  @!P1 IMAD.IADD R4, R4, 0x1, -R61 ;  /* 0x0000000104049824 */ /* 0x000fc600078e0a3d */
[----:B------:R-:W-:Y:S02]  /*50b0*/  ISETP.GT.U32.AND P1, PT, R19, R3, PT ;  /* 0x000000031300720c */ /* 0x000fe40003f24070 */
[----:B---3--:R-:W-:Y:S02]  /*50c0*/  IABS R54, R55 ;  /* 0x0000003700367213 */ /* 0x008fe40000000000 */
[----:B----4-:R-:W-:-:S03]  /*50d0*/  ISETP.GT.U32.AND P0, PT, R61, R15, PT ;  /* 0x0000000f3d00720c */ /* 0x010fc60003f04070 */
[----:B------:R-:W-:Y:S02]  /*50e0*/  IMAD.MOV.U32 R53, RZ, RZ, R54 ;  /* 0x000000ffff357224 */ /* 0x000fe400078e0036 */
[----:B------:R-:W-:Y:S01]  /*50f0*/  IMAD.MOV R54, RZ, RZ, -R57 ;  /* 0x000000ffff367224 */ /* 0x000fe200078e0a39 */
[----:B------:R-:W-:Y:S01]  /*5100*/  IABS R57, R59 ;  /* 0x0000003b00397213 */ /* 0x000fe20000000000 */
[----:B------:R-:W-:Y:S01]  /*5110*/  IMAD.HI.U32 R55, R2, R52, RZ ;  /* 0x0000003402377227 */ /* 0x000fe200078e00ff */
[----:B------:R-:W-:-:S03]  /*5120*/  ISETP.GT.U32.AND P4, PT, R61, R13, PT ;  /* 0x0000000d3d00720c */ /* 0x000fc60003f84070 */
[----:B------:R-:W-:-:S04]  /*5130*/  IMAD.HI.U32 R59, R2, R53, RZ ;  /* 0x00000035023b7227 */ /* 0x000fc800078e00ff */
[----:B------:R-:W-:Y:S02]  /*5140*/  IMAD.MOV R56, RZ, RZ, -R55 ;  /* 0x000000ffff387224 */ /* 0x000fe400078e0a37 */
[----:B------:R-:W-:Y:S02]  /*5150*/  IMAD R50, R61, R54, R50 ;  /* 0x000000363d327224 */ /* 0x000fe400078e0232 */
[----:B------:R-:W-:Y:S02]  /*5160*/  IMAD.MOV.U32 R54, RZ, RZ, R57 ;  /* 0x000000ffff367224 */ /* 0x000fe400078e0039 */
[----:B------:R-:W-:Y:S02]  /*5170*/  IMAD.MOV R55, RZ, RZ, -R59 ;  /* 0x000000ffff377224 */ /* 0x000fe400078e0a3b */
[----:B------:R-:W-:Y:S01]  /*5180*/  @!P0 IMAD.IADD R15, R15, 0x1, -R61 ;  /* 0x000000010f0f8824 */ /* 0x000fe200078e0a3d */
[----:B------:R-:W-:Y:S01]  /*5190*/  ISETP.GT.U32.AND P0, PT, R61, R4, PT ;  /* 0x000000043d00720c */ /* 0x000fe20003f04070 */
[----:B------:R-:W-:-:S04]  /*51a0*/  IMAD.HI.U32 R59, R2, R54, RZ ;  /* 0x00000036023b7227 */ /* 0x000fc800078e00ff */
[----:B------:R-:W-:Y:S02]  /*51b0*/  IMAD R53, R61, R55, R53 ;  /* 0x000000373d357224 */ /* 0x000fe400078e0235 */
[----:B------:R-:W-:Y:S02]  /*51c0*/  IMAD.MOV.U32 R55, RZ, RZ, R58 ;  /* 0x000000ffff377224 */ /* 0x000fe400078e003a */
[----:B------:R-:W-:Y:S01]  /*51d0*/  @!P4 IMAD.IADD R13, R13, 0x1, -R61 ;  /* 0x000000010d0dc824 */ /* 0x000fe200078e0a3d */
[----:B------:R-:W-:Y:S01]  /*51e0*/  IABS R57, R60 ;  /* 0x0000003c00397213 */ /* 0x000fe20000000000 */
[----:B------:R-:W-:Y:S01]  /*51f0*/  IMAD.MOV R58, RZ, RZ, -R59 ;  /* 0x000000ffff3a7224 */ /* 0x000fe200078e0a3b */
[C---:B------:R-:W-:Y:S01]  /*5200*/  ISETP.GT.U32.AND P2, PT, R61.reuse, R14, PT ;  /* 0x0000000e3d00720c */ /* 0x040fe20003f44070 */
[----:B------:R-:W-:Y:S01]  /*5210*/  @!P5 IMAD.IADD R0, R0, 0x1, -R19 ;  /* 0x000000010000d824 */ /* 0x000fe200078e0a13 */
[C---:B------:R-:W-:Y:S01]  /*5220*/  ISETP.GT.U32.AND P6, PT, R61.reuse, R13, PT ;  /* 0x0000000d3d00720c */ /* 0x040fe20003fc4070 */
[----:B------:R-:W-:Y:S01]  /*5230*/  IMAD.HI.U32 R60, R2, R55, RZ ;  /* 0x00000037023c7227 */ /* 0x000fe200078e00ff */
[----:B------:R-:W-:-:S03]  /*5240*/  ISETP.GT.U32.AND P4, PT, R61, R10, PT ;  /* 0x0000000a3d00720c */ /* 0x000fc60003f84070 */
[----:B------:R-:W-:Y:S01]  /*5250*/  IMAD R52, R61, R56, R52 ;  /* 0x000000383d347224 */ /* 0x000fe200078e0234 */
[----:B------:R-:W-:Y:S01]  /*5260*/  IABS R56, R5 ;  /* 0x0000000500387213 */ /* 0x000fe20000000000 */
[----:B------:R-:W-:Y:S01]  /*5270*/  @!P1 IMAD.IADD R3, R3, 0x1, -R19 ;  /* 0x0000000103039824 */ /* 0x000fe200078e0a13 */
[C---:B------:R-:W-:Y:S01]  /*5280*/  ISETP.GT.U32.AND P1, PT, R61.reuse, R12, PT ;  /* 0x0000000c3d00720c */ /* 0x040fe20003f24070 */
[----:B------:R-:W-:Y:S01]  /*5290*/  IMAD R54, R61, R58, R54 ;  /* 0x0000003a3d367224 */ /* 0x000fe200078e0236 */
[----:B------:R-:W-:Y:S01]  /*52a0*/  ISETP.GT.U32.AND P3, PT, R19, R0, PT ;  /* 0x000000001300720c */ /* 0x000fe20003f64070 */
[----:B------:R-:W-:-:S04]  /*52b0*/  IMAD.HI.U32 R5, R2, R57, RZ ;  /* 0x0000003902057227 */ /* 0x000fc800078e00ff */
[----:B------:R-:W-:Y:S02]  /*52c0*/  IMAD.MOV R58, RZ, RZ, -R60 ;  /* 0x000000ffff3a7224 */ /* 0x000fe400078e0a3c */
[----:B------:R-:W-:Y:S01]  /*52d0*/  @!P0 IMAD.IADD R4, R4, 0x1, -R61 ;  /* 0x0000000104048824 */ /* 0x000fe200078e0a3d */
[C---:B------:R-:W-:Y:S01]  /*52e0*/  ISETP.GT.U32.AND P0, PT, R61.reuse, R9, PT ;  /* 0x000000093d00720c */ /* 0x040fe20003f04070 */
[C---:B------:R-:W-:Y:S02]  /*52f0*/  IMAD R55, R61.reuse, R58, R55 ;  /* 0x0000003a3d377224 */ /* 0x040fe400078e0237 */
[----:B------:R-:W-:Y:S02]  /*5300*/  IMAD.MOV R58, RZ, RZ, -R5 ;  /* 0x000000ffff3a7224 */ /* 0x000fe400078e0a05 */
[----:B------:R-:W3:Y:S01]  /*5310*/  LDL.LU R5, [R1+0xdc] ;  /* 0x0000dc0001057983 */ /* 0x000ee20000300800 */
[--C-:B------:R-:W-:Y:S01]  /*5320*/  @!P2 IMAD.IADD R14, R14, 0x1, -R61.reuse ;  /* 0x000000010e0ea824 */ /* 0x100fe200078e0a3d */
[----:B------:R-:W-:Y:S01]  /*5330*/  ISETP.GT.U32.AND P2, PT, R61, R15, PT ;  /* 0x0000000f3d00720c */ /* 0x000fe20003f44070 */
[----:B------:R-:W-:-:S02]  /*5340*/  @!P6 IMAD.IADD R13, R13, 0x1, -R61 ;  /* 0x000000010d0de824 */ /* 0x000fc400078e0a3d */
[----:B------:R-:W-:Y:S02]  /*5350*/  @!P1 IMAD.IADD R12, R12, 0x1, -R61 ;  /* 0x000000010c0c9824 */ /* 0x000fe400078e0a3d */
[----:B------:R-:W-:Y:S01]  /*5360*/  @!P3 IMAD.IADD R0, R0, 0x1, -R19 ;  /* 0x000000010000b824 */ /* 0x000fe200078e0a13 */
[C---:B------:R-:W-:Y:S01]  /*5370*/  ISETP.GT.U32.AND P3, PT, R61.reuse, R8, PT ;  /* 0x000000083d00720c */ /* 0x040fe20003f64070 */
[--C-:B------:R-:W-:Y:S01]  /*5380*/  @!P4 IMAD.IADD R10, R10, 0x1, -R61.reuse ;  /* 0x000000010a0ac824 */ /* 0x100fe200078e0a3d */
[----:B------:R-:W-:Y:S01]  /*5390*/  ISETP.GT.U32.AND P5, PT, R61, R14, PT ;  /* 0x0000000e3d00720c */ /* 0x000fe20003fa4070 */
[----:B------:R-:W-:-:S04]  /*53a0*/  @!P0 IMAD.IADD R9, R9, 0x1, -R61 ;  /* 0x0000000109098824 */ /* 0x000fc800078e0a3d */
[----:B------:R-:W-:Y:S01]  /*53b0*/  @!P2 IMAD.IADD R15, R15, 0x1, -R61 ;  /* 0x000000010f0fa824 */ /* 0x000fe200078e0a3d */
[----:B------:R-:W-:-:S05]  /*53c0*/  ISETP.GT.U32.AND P2, PT, R61, R7, PT ;  /* 0x000000073d00720c */ /* 0x000fca0003f44070 */
[--C-:B------:R-:W-:Y:S01]  /*53d0*/  @!P3 IMAD.IADD R8, R8, 0x1, -R61.reuse ;  /* 0x000000010808b824 */ /* 0x100fe200078e0a3d */
[----:B------:R-:W-:Y:S01]  /*53e0*/  STL [R1+0xe60], R4 ;  /* 0x000e600401007387 */ /* 0x000fe20000100800 */
[----:B------:R-:W-:-:S03]  /*53f0*/  @!P5 IMAD.IADD R14, R14, 0x1, -R61 ;  /* 0x000000010e0ed824 */ /* 0x000fc600078e0a3d */
[----:B------:R0:W-:Y:S01]  /*5400*/  STL [R1+0x118], R15 ;  /* 0x0001180f01007387 */ /* 0x0001e20000100800 */
[----:B------:R-:W-:Y:S01]  /*5410*/  IMAD R57, R61, R58, R57 ;  /* 0x0000003a3d397224 */ /* 0x000fe200078e0239 */
[----:B------:R-:W-:Y:S01]  /*5420*/  IABS R58, R18 ;  /* 0x00000012003a7213 */ /* 0x000fe20000000000 */
[----:B------:R-:W-:Y:S01]  /*5430*/  @!P2 IMAD.IADD R7, R7, 0x1, -R61 ;  /* 0x000000010707a824 */ /* 0x000fe200078e0a3d */
[----:B0-----:R-:W4:Y:S04]  /*5440*/  LDL.LU R15, [R1+0xd8] ;  /* 0x0000d800010f7983 */ /* 0x001f280000300800 */
[----:B------:R0:W-:Y:S04]  /*5450*/  STL [R1+0x114], R14 ;  /* 0x0001140e01007387 */ /* 0x0001e80000100800 */
[----:B------:R-:W4:Y:S04]  /*5460*/  LDL.LU R19, [R1+0xd4] ;  /* 0x0000d40001137983 */ /* 0x000f280000300800 */
[----:B------:R-:W4:Y:S04]  /*5470*/  LDL.LU R18, [R1+0xd0] ;  /* 0x0000d00001127983 */ /* 0x000f280000300800 */
[----:B------:R1:W-:Y:S04]  /*5480*/  STL [R1+0x110], R13 ;  /* 0x0001100d01007387 */ /* 0x0003e80000100800 */
[----:B0-----:R-:W4:Y:S04]  /*5490*/  LDL.LU R14, [R1+0xcc] ;  /* 0x0000cc00010e7983 */ /* 0x001f280000300800 */
[----:B-1----:R-:W4:Y:S01]  /*54a0*/  LDL.LU R13, [R1+0xc8] ;  /* 0x0000c800010d7983 */ /* 0x002f220000300800 */
[----:B--2---:R-:W-:-:S02]  /*54b0*/  ISETP.GT.U32.AND P6, PT, R61, R23, PT ;  /* 0x000000173d00720c */ /* 0x004fc40003fc4070 */
[C---:B------:R-:W-:Y:S02]  /*54c0*/  ISETP.GT.U32.AND P1, PT, R61.reuse, R21, PT ;  /* 0x000000153d00720c */ /* 0x040fe40003f24070 */
[C---:B------:R-:W-:Y:S02]  /*54d0*/  ISETP.GT.U32.AND P4, PT, R61.reuse, R20, PT ;  /* 0x000000143d00720c */ /* 0x040fe40003f84070 */
[----:B------:R-:W-:-:S07]  /*54e0*/  ISETP.GT.U32.AND P0, PT, R61, R17, PT ;  /* 0x000000113d00720c */ /* 0x000fce0003f04070 */
[--C-:B------:R-:W-:Y:S01]  /*54f0*/  @!P6 IMAD.IADD R23, R23, 0x1, -R61.reuse ;  /* 0x000000011717e824 */ /* 0x100fe200078e0a3d */
[----:B------:R-:W-:Y:S01]  /*5500*/  ISETP.GT.U32.AND P6, PT, R61, R12, PT ;  /* 0x0000000c3d00720c */ /* 0x000fe20003fc4070 */
[--C-:B------:R-:W-:Y:S01]  /*5510*/  @!P1 IMAD.IADD R21, R21, 0x1, -R61.reuse ;  /* 0x0000000115159824 */ /* 0x100fe200078e0a3d */
[C---:B------:R-:W-:Y:S02]  /*5520*/  ISETP.GT.U32.AND P1, PT, R61.reuse, R10, PT ;  /* 0x0000000a3d00720c */ /* 0x040fe40003f24070 */
[C---:B------:R-:W-:Y:S01]  /*5530*/  ISETP.GT.U32.AND P3, PT, R61.reuse, R16, PT ;  /* 0x000000103d00720c */ /* 0x040fe20003f64070 */
[--C-:B------:R-:W-:Y:S01]  /*5540*/  @!P4 IMAD.IADD R20, R20, 0x1, -R61.reuse ;  /* 0x000000011414c824 */ /* 0x100fe200078e0a3d */
[----:B------:R-:W-:Y:S01]  /*5550*/  ISETP.GT.U32.AND P4, PT, R61, R9, PT ;  /* 0x000000093d00720c */ /* 0x000fe20003f84070 */
[----:B------:R-:W-:Y:S01]  /*5560*/  @!P0 IMAD.IADD R17, R17, 0x1, -R61 ;  /* 0x0000000111118824 */ /* 0x000fe200078e0a3d */
[----:B------:R-:W-:-:S05]  /*5570*/  ISETP.GT.U32.AND P0, PT, R61, R8, PT ;  /* 0x000000083d00720c */ /* 0x000fca0003f04070 */
[--C-:B------:R-:W-:Y:S02]  /*5580*/  @!P6 IMAD.IADD R12, R12, 0x1, -R61.reuse ;  /* 0x000000010c0ce824 */ /* 0x100fe400078e0a3d */
[--C-:B------:R-:W-:Y:S02]  /*5590*/  @!P1 IMAD.IADD R10, R10, 0x1, -R61.reuse ;  /* 0x000000010a0a9824 */ /* 0x100fe400078e0a3d */
[--C-:B------:R-:W-:Y:S01]  /*55a0*/  @!P3 IMAD.IADD R16, R16, 0x1, -R61.reuse ;  /* 0x000000011010b824 */ /* 0x100fe200078e0a3d */
[----:B------:R-:W-:Y:S01]  /*55b0*/  ISETP.GT.U32.AND P3, PT, R61, R7, PT ;  /* 0x000000073d00720c */ /* 0x000fe20003f64070 */
[--C-:B------:R-:W-:Y:S01]  /*55c0*/  @!P4 IMAD.IADD R9, R9, 0x1, -R61.reuse ;  /* 0x000000010909c824 */ /* 0x100fe200078e0a3d */
[----:B------:R0:W-:Y:S01]  /*55d0*/  STL [R1+0x10c], R12 ;  /* 0x00010c0c01007387 */ /* 0x0001e20000100800 */
[----:B------:R-:W-:-:S03]  /*55e0*/  @!P0 IMAD.IADD R8, R8, 0x1, -R61 ;  /* 0x0000000108088824 */ /* 0x000fc600078e0a3d */
[----:B0-----:R-:W2:Y:S04]  /*55f0*/  LDL.LU R12, [R1+0xc4] ;  /* 0x0000c400010c7983 */ /* 0x001ea80000300800 */
[----:B------:R0:W-:Y:S04]  /*5600*/  STL [R1+0x108], R10 ;  /* 0x0001080a01007387 */ /* 0x0001e80000100800 */
[----:B------:R-:W2:Y:S04]  /*5610*/  LDL.LU R60, [R1+0xc0] ;  /* 0x0000c000013c7983 */ /* 0x000ea80000300800 */
[----:B------:R1:W-:Y:S04]  /*5620*/  STL [R1+0x104], R9 ;  /* 0x0001040901007387 */ /* 0x0003e80000100800 */
[----:B------:R-:W2:Y:S04]  /*5630*/  LDL.LU R22, [R1+0xbc] ;  /* 0x0000bc0001167983 */ /* 0x000ea80000300800 */
[----:B------:R1:W-:Y:S04]  /*5640*/  STL [R1+0x100], R8 ;  /* 0x0001000801007387 */ /* 0x0003e80000100800 */
[----:B0-----:R-:W2:Y:S01]  /*5650*/  LDL.LU R10, [R1+0xb8] ;  /* 0x0000b800010a7983 */ /* 0x001ea20000300800 */
[----:B------:R-:W-:-:S03]  /*5660*/  @!P3 IMAD.IADD R7, R7, 0x1, -R61 ;  /* 0x000000010707b824 */ /* 0x000fc600078e0a3d */
[----:B-1----:R-:W2:Y:S04]  /*5670*/  LDL.LU R9, [R1+0xb4] ;  /* 0x0000b40001097983 */ /* 0x002ea80000300800 */
[----:B------:R0:W-:Y:S04]  /*5680*/  STL [R1+0xfc], R7 ;  /* 0x0000fc0701007387 */ /* 0x0001e80000100800 */
[----:B------:R-:W2:Y:S01]  /*5690*/  LDL.LU R8, [R1+0xb0] ;  /* 0x0000b00001087983 */ /* 0x000ea20000300800 */
[C---:B------:R-:W-:Y:S02]  /*56a0*/  ISETP.GT.U32.AND P5, PT, R61.reuse, R6, PT ;  /* 0x000000063d00720c */ /* 0x040fe40003fa4070 */
[----:B------:R-:W-:-:S02]  /*56b0*/  ISETP.GT.U32.AND P2, PT, R61, R11, PT ;  /* 0x0000000b3d00720c */ /* 0x000fc40003f44070 */
[----:B------:R-:W-:Y:S01]  /*56c0*/  ISETP.GT.U32.AND P1, PT, R61, R21, PT ;  /* 0x000000153d00720c */ /* 0x000fe20003f24070 */
[----:B0-----:R-:W2:Y:S08]  /*56d0*/  LDL.LU R7, [R1+0xac] ;  /* 0x0000ac0001077983 */ /* 0x001eb00000300800 */
[--C-:B------:R-:W-:Y:S02]  /*56e0*/  @!P5 IMAD.IADD R6, R6, 0x1, -R61.reuse ;  /* 0x000000010606d824 */ /* 0x100fe400078e0a3d */
[----:B------:R-:W-:Y:S01]  /*56f0*/  @!P2 IMAD.IADD R11, R11, 0x1, -R61 ;  /* 0x000000010b0ba824 */ /* 0x000fe200078e0a3d */
[----:B------:R-:W-:-:S02]  /*5700*/  ISETP.GT.U32.AND P4, PT, R61, R20, PT ;  /* 0x000000143d00720c */ /* 0x000fc40003f84070 */
[C---:B------:R-:W-:Y:S02]  /*5710*/  ISETP.GT.U32.AND P2, PT, R61.reuse, R6, PT ;  /* 0x000000063d00720c */ /* 0x040fe40003f44070 */
[----:B---3--:R-:W-:-:S13]  /*5720*/  ISETP.GT.U32.AND P5, PT, R61, R5, PT ;  /* 0x000000053d00720c */ /* 0x008fda0003fa4070 */
[--C-:B------:R-:W-:Y:S01]  /*5730*/  @!P5 IMAD.IADD R5, R5, 0x1, -R61.reuse ;  /* 0x000000010505d824 */ /* 0x100fe200078e0a3d */
[C---:B------:R-:W-:Y:S02]  /*5740*/  ISETP.GT.U32.AND P5, PT, R61.reuse, R23, PT ;  /* 0x000000173d00720c */ /* 0x040fe40003fa4070 */
[C---:B------:R-:W-:Y:S02]  /*5750*/  ISETP.GT.U32.AND P0, PT, R61.reuse, R17, PT ;  /* 0x000000113d00720c */ /* 0x040fe40003f04070 */
[----:B------:R-:W-:Y:S01]  /*5760*/  ISETP.GT.U32.AND P6, PT, R61, R5, PT ;  /* 0x000000053d00720c */ /* 0x000fe20003fc4070 */
[--C-:B------:R-:W-:Y:S02]  /*5770*/  @!P2 IMAD.IADD R6, R6, 0x1, -R61.reuse ;  /* 0x000000010606a824 */ /* 0x100fe400078e0a3d */
[----:B------:R-:W-:-:S06]  /*5780*/  @!P1 IMAD.IADD R21, R21, 0x1, -R61 ;  /* 0x0000000115159824 */ /* 0x000fcc00078e0a3d */
[--C-:B------:R-:W-:Y:S02]  /*5790*/  @!P5 IMAD.IADD R23, R23, 0x1, -R61.reuse ;  /* 0x000000011717d824 */ /* 0x100fe400078e0a3d */
[--C-:B------:R-:W-:Y:S01]  /*57a0*/  @!P4 IMAD.IADD R20, R20, 0x1, -R61.reuse ;  /* 0x000000011414c824 */ /* 0x100fe200078e0a3d */
[C---:B----4-:R-:W-:Y:S01]  /*57b0*/  ISETP.GT.U32.AND P5, PT, R61.reuse, R15, PT ;  /* 0x0000000f3d00720c */ /* 0x050fe20003fa4070 */
[----:B------:R0:W-:Y:S01]  /*57c0*/  STL [R1+0xf8], R6 ;  /* 0x0000f80601007387 */ /* 0x0001e20000100800 */
[C---:B------:R-:W-:Y:S02]  /*57d0*/  ISETP.GT.U32.AND P3, PT, R61.reuse, R16, PT ;  /* 0x000000103d00720c */ /* 0x040fe40003f64070 */
[C---:B------:R-:W-:Y:S01]  /*57e0*/  ISETP.GT.U32.AND P1, PT, R61.reuse, R19, PT ;  /* 0x000000133d00720c */ /* 0x040fe20003f24070 */
[----:B0-----:R-:W3:Y:S01]  /*57f0*/  LDL.LU R6, [R1+0xa8] ;  /* 0x0000a80001067983 */ /* 0x001ee20000300800 */
[----:B------:R-:W-:Y:S01]  /*5800*/  ISETP.GT.U32.AND P4, PT, R61, R18, PT ;  /* 0x000000123d00720c */ /* 0x000fe20003f84070 */
[----:B------:R-:W-:-:S02]  /*5810*/  @!P6 IMAD.IADD R5, R5, 0x1, -R61 ;  /* 0x000000010505e824 */ /* 0x000fc400078e0a3d */
[----:B------:R-:W-:-:S04]  /*5820*/  @!P0 IMAD.IADD R17, R17, 0x1, -R61 ;  /* 0x0000000111118824 */ /* 0x000fc800078e0a3d */
[--C-:B------:R-:W-:Y:S01]  /*5830*/  @!P5 IMAD.IADD R15, R15, 0x1, -R61.reuse ;  /* 0x000000010f0fd824 */ /* 0x100fe200078e0a3d */
[C---:B------:R-:W-:Y:S02]  /*5840*/  ISETP.GT.U32.AND P2, PT, R61.reuse, R11, PT ;  /* 0x0000000b3d00720c */ /* 0x040fe40003f44070 */
[----:B------:R-:W-:Y:S01]  /*5850*/  ISETP.GT.U32.AND P0, PT, R61, R14, PT ;  /* 0x0000000e3d00720c */ /* 0x000fe20003f04070 */
[--C-:B------:R-:W-:Y:S02]  /*5860*/  @!P1 IMAD.IADD R19, R19, 0x1, -R61.reuse ;  /* 0x0000000113139824 */ /* 0x100fe400078e0a3d */
[--C-:B------:R-:W-:Y:S02]  /*5870*/  @!P4 IMAD.IADD R18, R18, 0x1, -R61.reuse ;  /* 0x000000011212c824 */ /* 0x100fe400078e0a3d */
[--C-:B------:R-:W-:Y:S01]  /*5880*/  @!P3 IMAD.IADD R16, R16, 0x1, -R61.reuse ;  /* 0x000000011010b824 */ /* 0x100fe200078e0a3d */
[----:B------:R-:W-:Y:S01]  /*5890*/  ISETP.GT.U32.AND P3, PT, R61, R13, PT ;  /* 0x0000000d3d00720c */ /* 0x000fe20003f64070 */
[----:B------:R-:W-:Y:S04]  /*58a0*/  STL [R1+0xf4], R23 ;  /* 0x0000f41701007387 */ /* 0x000fe80000100800 */
[----:B------:R-:W-:-:S02]  /*58b0*/  @!P2 IMAD.IADD R11, R11, 0x1, -R61 ;  /* 0x000000010b0ba824 */ /* 0x000fc400078e0a3d */
[--C-:B------:R-:W-:Y:S01]  /*58c0*/  @!P0 IMAD.IADD R14, R14, 0x1, -R61.reuse ;  /* 0x000000010e0e8824 */ /* 0x100fe200078e0a3d */
[----:B------:R-:W-:Y:S04]  /*58d0*/  STL [R1+0xf0], R21 ;  /* 0x0000f01501007387 */ /* 0x000fe80000100800 */
[----:B------:R-:W-:Y:S04]  /*58e0*/  STL [R1+0xec], R20 ;  /* 0x0000ec1401007387 */ /* 0x000fe80000100800 */
[----:B------:R-:W-:Y:S04]  /*58f0*/  STL [R1+0xe8], R17 ;  /* 0x0000e81101007387 */ /* 0x000fe80000100800 */
[----:B------:R-:W-:Y:S01]  /*5900*/  STL [R1+0xe4], R16 ;  /* 0x0000e41001007387 */ /* 0x000fe20000100800 */
[----:B------:R-:W-:-:S03]  /*5910*/  @!P3 IMAD.IADD R13, R13, 0x1, -R61 ;  /* 0x000000010d0db824 */ /* 0x000fc600078e0a3d */
[----:B------:R0:W-:Y:S04]  /*5920*/  STL [R1+0xe0], R11 ;  /* 0x0000e00b01007387 */ /* 0x0001e80000100800 */
[----:B0-----:R-:W4:Y:S04]  /*5930*/  LDL R11, [R1+0xb24] ;  /* 0x000b2400010b7983 */ /* 0x001f280000100800 */
[----:B------:R0:W-:Y:S04]  /*5940*/  STL [R1+0xdc], R5 ;  /* 0x0000dc0501007387 */ /* 0x0001e80000100800 */
[----:B0-----:R-:W4:Y:S04]  /*5950*/  LDL.LU R5, [R1+0xa4] ;  /* 0x0000a40001057983 */ /* 0x001f280000300800 */
[----:B------:R-:W4:Y:S04]  /*5960*/  LDL.LU R21, [R1+0xa0] ;  /* 0x0000a00001157983 */ /* 0x000f280000300800 */
[----:B------:R-:W4:Y:S04]  /*5970*/  LDL.LU R20, [R1+0x9c] ;  /* 0x00009c0001147983 */ /* 0x000f280000300800 */
[----:B------:R-:W4:Y:S04]  /*5980*/  LDL.LU R17, [R1+0x98] ;  /* 0x0000980001117983 */ /* 0x000f280000300800 */
[----:B------:R-:W4:Y:S01]  /*5990*/  LDL.LU R16, [R1+0x94] ;  /* 0x0000940001107983 */ /* 0x000f220000300800 */
[----:B--2---:R-:W-:-:S02]  /*59a0*/  ISETP.GT.U32.AND P6, PT, R61, R60, PT ;  /* 0x0000003c3d00720c */ /* 0x004fc40003fc4070 */
[C---:B------:R-:W-:Y:S02]  /*59b0*/  ISETP.GT.U32.AND P5, PT, R61.reuse, R22, PT ;  /* 0x000000163d00720c */ /* 0x040fe40003fa4070 */
[C---:B------:R-:W-:Y:S02]  /*59c0*/  ISETP.GT.U32.AND P1, PT, R61.reuse, R10, PT ;  /* 0x0000000a3d00720c */ /* 0x040fe40003f24070 */
[----:B------:R-:W-:-:S07]  /*59d0*/  ISETP.GT.U32.AND P4, PT, R61, R9, PT ;  /* 0x000000093d00720c */ /* 0x000fce0003f84070 */
[--C-:B------:R-:W-:Y:S01]  /*59e0*/  @!P6 IMAD.IADD R60, R60, 0x1, -R61.reuse ;  /* 0x000000013c3ce824 */ /* 0x100fe200078e0a3d */
[C---:B------:R-:W-:Y:S01]  /*59f0*/  ISETP.GT.U32.AND P6, PT, R61.reuse, R15, PT ;  /* 0x0000000f3d00720c */ /* 0x040fe20003fc4070 */
        /* <DEDUP_REMOVED lines=11> */
[----:B------:R0:W-:Y:S01]  /*5ab0*/  STL [R1+0xd8], R15 ;  /* 0x0000d80f01007387 */ /* 0x0001e20000100800 */
[--C-:B------:R-:W-:Y:S02]  /*5ac0*/  @!P1 IMAD.IADD R18, R18, 0x1, -R61.reuse ;  /* 0x0000000112129824 */ /* 0x100fe400078e0a3d */
[--C-:B------:R-:W-:Y:S01]  /*5ad0*/  @!P4 IMAD.IADD R14, R14, 0x1, -R61.reuse ;  /* 0x000000010e0ec824 */ /* 0x100fe200078e0a3d */
[----:B0-----:R-:W2:Y:S04]  /*5ae0*/  LDL.LU R15, [R1+0x90] ;  /* 0x00009000010f7983 */ /* 0x001ea80000300800 */
[----:B------:R0:W-:Y:S04]  /*5af0*/  STL [R1+0xd4], R19 ;  /* 0x0000d41301007387 */ /* 0x0001e80000100800 */
[----:B------:R-:W2:Y:S04]  /*5b00*/  LDL.LU R23, [R1+0x8c] ;  /* 0x00008c0001177983 */ /* 0x000ea80000300800 */
[----:B------:R1:W-:Y:S04]  /*5b10*/  STL [R1+0xd0], R18 ;  /* 0x0000d01201007387 */ /* 0x0003e80000100800 */
[----:B0-----:R-:W2:Y:S01]  /*5b20*/  LDL.LU R19, [R1+0x88] ;  /* 0x0000880001137983 */ /* 0x001ea20000300800 */
[----:B------:R-:W-:-:S03]  /*5b30*/  @!P0 IMAD.IADD R13, R13, 0x1, -R61 ;  /* 0x000000010d0d8824 */ /* 0x000fc600078e0a3d */
[----:B------:R0:W-:Y:S04]  /*5b40*/  STL [R1+0xcc], R14 ;  /* 0x0000cc0e01007387 */ /* 0x0001e80000100800 */
[----:B-1----:R-:W2:Y:S04]  /*5b50*/  LDL.LU R18, [R1+0x84] ;  /* 0x0000840001127983 */ /* 0x002ea80000300800 */
[----:B0-----:R-:W2:Y:S04]  /*5b60*/  LDL.LU R14, [R1+0x80] ;  /* 0x00008000010e7983 */ /* 0x001ea80000300800 */
[----:B------:R0:W-:Y:S04]  /*5b70*/  STL [R1+0xc8], R13 ;  /* 0x0000c80d01007387 */ /* 0x0001e80000100800 */
[----:B0-----:R-:W2:Y:S01]  /*5b80*/  LDL.LU R13, [R1+0x7c] ;  /* 0x00007c00010d7983 */ /* 0x001ea20000300800 */
[----:B------:R-:W-:-:S02]  /*5b90*/  ISETP.GT.U32.AND P2, PT, R61, R12, PT ;  /* 0x0000000c3d00720c */ /* 0x000fc40003f44070 */
[----:B------:R-:W-:-:S11]  /*5ba0*/  ISETP.GT.U32.AND P3, PT, R61, R7, PT ;  /* 0x000000073d00720c */ /* 0x000fd60003f64070 */
[--C-:B------:R-:W-:Y:S01]  /*5bb0*/  @!P2 IMAD.IADD R12, R12, 0x1, -R61.reuse ;  /* 0x000000010c0ca824 */ /* 0x100fe200078e0a3d */
[----:B---3--:R-:W-:Y:S01]  /*5bc0*/  ISETP.GT.U32.AND P2, PT, R61, R6, PT ;  /* 0x000000063d00720c */ /* 0x008fe20003f44070 */
[----:B------:R-:W-:-:S03]  /*5bd0*/  @!P3 IMAD.IADD R7, R7, 0x1, -R61 ;  /* 0x000000010707b824 */ /* 0x000fc600078e0a3d */
[C---:B------:R-:W-:Y:S01]  /*5be0*/  ISETP.GT.U32.AND P3, PT, R61.reuse, R12, PT ;  /* 0x0000000c3d00720c */ /* 0x040fe20003f64070 */
[----:B------:R-:W-:Y:S01]  /*5bf0*/  IMAD.HI.U32 R59, R2, R56, RZ ;  /* 0x00000038023b7227 */ /* 0x000fe200078e00ff */
[C---:B------:R-:W-:Y:S02]  /*5c00*/  ISETP.GT.U32.AND P5, PT, R61.reuse, R22, PT ;  /* 0x000000163d00720c */ /* 0x040fe40003fa4070 */
[----:B------:R-:W-:-:S05]  /*5c10*/  ISETP.GT.U32.AND P1, PT, R61, R10, PT ;  /* 0x0000000a3d00720c */ /* 0x000fca0003f24070 */
[----:B------:R-:W-:Y:S01]  /*5c20*/  @!P2 IMAD.IADD R6, R6, 0x1, -R61 ;  /* 0x000000010606a824 */ /* 0x000fe200078e0a3d */
[C---:B------:R-:W-:Y:S01]  /*5c30*/  ISETP.GT.U32.AND P2, PT, R61.reuse, R60, PT ;  /* 0x0000003c3d00720c */ /* 0x040fe20003f44070 */
[----:B------:R-:W-:Y:S01]  /*5c40*/  IMAD.MOV R59, RZ, RZ, -R59 ;  /* 0x000000ffff3b7224 */ /* 0x000fe200078e0a3b */
[C---:B------:R-:W-:Y:S02]  /*5c50*/  ISETP.GT.U32.AND P4, PT, R61.reuse, R9, PT ;  /* 0x000000093d00720c */ /* 0x040fe40003f84070 */
[C---:B------:R-:W-:Y:S01]  /*5c60*/  ISETP.GT.U32.AND P6, PT, R61.reuse, R6, PT ;  /* 0x000000063d00720c */ /* 0x040fe20003fc4070 */
[----:B------:R-:W-:Y:S02]  /*5c70*/  IMAD R56, R61, R59, R56 ;  /* 0x0000003b3d387224 */ /* 0x000fe400078e0238 */
[----:B------:R-:W-:-:S04]  /*5c80*/  IMAD.HI.U32 R59, R2, R58, RZ ;  /* 0x0000003a023b7227 */ /* 0x000fc800078e00ff */
[--C-:B------:R-:W-:Y:S02]  /*5c90*/  @!P3 IMAD.IADD R12, R12, 0x1, -R61.reuse ;  /* 0x000000010c0cb824 */ /* 0x100fe400078e0a3d */
[--C-:B------:R-:W-:Y:S02]  /*5ca0*/  @!P2 IMAD.IADD R60, R60, 0x1, -R61.reuse ;  /* 0x000000013c3ca824 */ /* 0x100fe400078e0a3d */
[----:B------:R-:W-:Y:S02]  /*5cb0*/  @!P5 IMAD.IADD R22, R22, 0x1, -R61 ;  /* 0x000000011616d824 */ /* 0x000fe400078e0a3d */
[----:B------:R-:W-:Y:S02]  /*5cc0*/  IMAD.MOV R59, RZ, RZ, -R59 ;  /* 0x000000ffff3b7224 */ /* 0x000fe400078e0a3b */
[--C-:B------:R-:W-:Y:S01]  /*5cd0*/  @!P1 IMAD.IADD R10, R10, 0x1, -R61.reuse ;  /* 0x000000010a0a9824 */ /* 0x100fe200078e0a3d */
[C---:B------:R-:W-:Y:S01]  /*5ce0*/  ISETP.GT.U32.AND P0, PT, R61.reuse, R8, PT ;  /* 0x000000083d00720c */ /* 0x040fe20003f04070 */
[----:B------:R-:W-:Y:S01]  /*5cf0*/  IMAD R58, R61, R59, R58 ;  /* 0x0000003b3d3a7224 */ /* 0x000fe200078e023a */
[----:B------:R0:W-:Y:S01]  /*5d00*/  STL [R1+0xc4], R12 ;  /* 0x0000c40c01007387 */ /* 0x0001e20000100800 */
[----:B------:R-:W-:-:S02]  /*5d10*/  @!P4 IMAD.IADD R9, R9, 0x1, -R61 ;  /* 0x000000010909c824 */ /* 0x000fc400078e0a3d */
[----:B------:R-:W-:Y:S01]  /*5d20*/  @!P6 IMAD.IADD R6, R6, 0x1, -R61 ;  /* 0x000000010606e824 */ /* 0x000fe200078e0a3d */
[----:B0-----:R-:W3:Y:S01]  /*5d30*/  LDL.LU R12, [R1+0x78] ;  /* 0x00007800010c7983 */ /* 0x001ee20000300800 */
[----:B----4-:R-:W-:-:S03]  /*5d40*/  IABS R59, R11 ;  /* 0x0000000b003b7213 */ /* 0x010fc60000000000 */
[----:B------:R-:W4:Y:S01]  /*5d50*/  LDL.LU R11, [R1+0x74] ;  /* 0x00007400010b7983 */ /* 0x000f220000300800 */
[C---:B------:R-:W-:Y:S02]  /*5d60*/  ISETP.GT.U32.AND P2, PT, R61.reuse, R5, PT ;  /* 0x000000053d00720c */ /* 0x040fe40003f44070 */
[C---:B------:R-:W-:Y:S02]  /*5d70*/  ISETP.GT.U32.AND P5, PT, R61.reuse, R21, PT ;  /* 0x000000153d00720c */ /* 0x040fe40003fa4070 */
[C---:B------:R-:W-:Y:S02]  /*5d80*/  ISETP.GT.U32.AND P1, PT, R61.reuse, R20, PT ;  /* 0x000000143d00720c */ /* 0x040fe40003f24070 */
[----:B------:R-:W-:-:S07]  /*5d90*/  ISETP.GT.U32.AND P4, PT, R61, R17, PT ;  /* 0x000000113d00720c */ /* 0x000fce0003f84070 */
[--C-:B------:R-:W-:Y:S01]  /*5da0*/  @!P2 IMAD.IADD R5, R5, 0x1, -R61.reuse ;  /* 0x000000010505a824 */ /* 0x100fe200078e0a3d */
[----:B------:R-:W-:Y:S01]  /*5db0*/  ISETP.GT.U32.AND P3, PT, R61, R7, PT ;  /* 0x000000073d00720c */ /* 0x000fe20003f64070 */
[--C-:B------:R-:W-:Y:S02]  /*5dc0*/  @!P5 IMAD.IADD R21, R21, 0x1, -R61.reuse ;  /* 0x000000011515d824 */ /* 0x100fe400078e0a3d */
[--C-:B------:R-:W-:Y:S02]  /*5dd0*/  @!P0 IMAD.IADD R8, R8, 0x1, -R61.reuse ;  /* 0x0000000108088824 */ /* 0x100fe400078e0a3d */
[--C-:B------:R-:W-:Y:S01]  /*5de0*/  @!P1 IMAD.IADD R20, R20, 0x1, -R61.reuse ;  /* 0x0000000114149824 */ /* 0x100fe200078e0a3d */
[----:B------:R-:W-:Y:S01]  /*5df0*/  ISETP.GT.U32.AND P0, PT, R61, R16, PT ;  /* 0x000000103d00720c */ /* 0x000fe20003f04070 */
[--C-:B------:R-:W-:Y:S01]  /*5e00*/  @!P4 IMAD.IADD R17, R17, 0x1, -R61.reuse ;  /* 0x000000011111c824 */ /* 0x100fe200078e0a3d */
[----:B------:R-:W-:Y:S05]  /*5e10*/  STL [R1+0xc0], R60 ;  /* 0x0000c03c01007387 */ /* 0x000fea0000100800 */
[--C-:B------:R-:W-:Y:S01]  /*5e20*/  @!P3 IMAD.IADD R7, R7, 0x1, -R61.reuse ;  /* 0x000000010707b824 */ /* 0x100fe200078e0a3d */
[----:B------:R-:W-:Y:S04]  /*5e30*/  STL [R1+0xbc], R22 ;  /* 0x0000bc1601007387 */ /* 0x000fe80000100800 */
[----:B------:R0:W-:Y:S01]  /*5e40*/  STL [R1+0xb8], R10 ;  /* 0x0000b80a01007387 */ /* 0x0001e20000100800 */
[----:B------:R-:W-:-:S03]  /*5e50*/  @!P0 IMAD.IADD R16, R16, 0x1, -R61 ;  /* 0x0000000110108824 */ /* 0x000fc600078e0a3d */
[----:B------:R1:W-:Y:S04]  /*5e60*/  STL [R1+0xb4], R9 ;  /* 0x0000b40901007387 */ /* 0x0003e80000100800 */
[----:B------:R1:W-:Y:S04]  /*5e70*/  STL [R1+0xb0], R8 ;  /* 0x0000b00801007387 */ /* 0x0003e80000100800 */
[----:B0-----:R-:W4:Y:S04]  /*5e80*/  LDL.LU R10, [R1+0x70] ;  /* 0x00007000010a7983 */ /* 0x001f280000300800 */
[----:B------:R-:W-:Y:S04]  /*5e90*/  STL [R1+0xac], R7 ;  /* 0x0000ac0701007387 */ /* 0x000fe80000100800 */
[----:B-1----:R-:W4:Y:S04]  /*5ea0*/  LDL.LU R9, [R1+0x6c] ;  /* 0x00006c0001097983 */ /* 0x002f280000300800 */
[----:B------:R-:W4:Y:S04]  /*5eb0*/  LDL.LU R8, [R1+0x68] ;  /* 0x0000680001087983 */ /* 0x000f280000300800 */
[----:B------:R0:W-:Y:S04]  /*5ec0*/  STL [R1+0xa8], R6 ;  /* 0x0000a80601007387 */ /* 0x0001e80000100800 */
[----:B0-----:R-:W4:Y:S01]  /*5ed0*/  LDL.LU R6, [R1+0x64] ;  /* 0x0000640001067983 */ /* 0x001f220000300800 */
[----:B--2---:R-:W-:-:S02]  /*5ee0*/  ISETP.GT.U32.AND P6, PT, R61, R23, PT ;  /* 0x000000173d00720c */ /* 0x004fc40003fc4070 */
[C---:B------:R-:W-:Y:S02]  /*5ef0*/  ISETP.GT.U32.AND P2, PT, R61.reuse, R19, PT ;  /* 0x000000133d00720c */ /* 0x040fe40003f44070 */
[C---:B------:R-:W-:Y:S02]  /*5f00*/  ISETP.GT.U32.AND P5, PT, R61.reuse, R18, PT ;  /* 0x000000123d00720c */ /* 0x040fe40003fa4070 */
[----:B------:R-:W-:-:S07]  /*5f10*/  ISETP.GT.U32.AND P1, PT, R61, R14, PT ;  /* 0x0000000e3d00720c */ /* 0x000fce0003f24070 */
[--C-:B------:R-:W-:Y:S01]  /*5f20*/  @!P6 IMAD.IADD R23, R23, 0x1, -R61.reuse ;  /* 0x000000011717e824 */ /* 0x100fe200078e0a3d */
[----:B------:R-:W-:Y:S01]  /*5f30*/  ISETP.GT.U32.AND P6, PT, R61, R5, PT ;  /* 0x000000053d00720c */ /* 0x000fe20003fc4070 */
[--C-:B------:R-:W-:Y:S01]  /*5f40*/  @!P2 IMAD.IADD R19, R19, 0x1, -R61.reuse ;  /* 0x000000011313a824 */ /* 0x100fe200078e0a3d */
[C---:B------:R-:W-:Y:S01]  /*5f50*/  ISETP.GT.U32.AND P2, PT, R61.reuse, R21, PT ;  /* 0x000000153d00720c */ /* 0x040fe20003f44070 */
[--C-:B------:R-:W-:Y:S01]  /*5f60*/  @!P5 IMAD.IADD R18, R18, 0x1, -R61.reuse ;  /* 0x000000011212d824 */ /* 0x100fe200078e0a3d */
[C---:B------:R-:W-:Y:S02]  /*5f70*/  ISETP.GT.U32.AND P5, PT, R61.reuse, R20, PT ;  /* 0x000000143d00720c */ /* 0x040fe40003fa4070 */
[C---:B------:R-:W-:Y:S01]  /*5f80*/  ISETP.GT.U32.AND P4, PT, R61.reuse, R13, PT ;  /* 0x0000000d3d00720c */ /* 0x040fe20003f84070 */
[----:B------:R-:W-:Y:S01]  /*5f90*/  @!P1 IMAD.IADD R14, R14, 0x1, -R61 ;  /* 0x000000010e0e9824 */ /* 0x000fe200078e0a3d */
[----:B------:R-:W-:-:S05]  /*5fa0*/  ISETP.GT.U32.AND P1, PT, R61, R17, PT ;  /* 0x000000113d00720c */ /* 0x000fca0003f24070 */
[--C-:B------:R-:W-:Y:S02]  /*5fb0*/  @!P6 IMAD.IADD R5, R5, 0x1, -R61.reuse ;  /* 0x000000010505e824 */ /* 0x100fe400078e0a3d */
[--C-:B------:R-:W-:Y:S02]  /*5fc0*/  @!P2 IMAD.IADD R21, R21, 0x1, -R61.reuse ;  /* 0x000000011515a824 */ /* 0x100fe400078e0a3d */
[--C-:B------:R-:W-:Y:S02]  /*5fd0*/  @!P5 IMAD.IADD R20, R20, 0x1, -R61.reuse ;  /* 0x000000011414d824 */ /* 0x100fe400078e0a3d */
[--C-:B------:R-:W-:Y:S01]  /*5fe0*/  @!P4 IMAD.IADD R13, R13, 0x1, -R61.reuse ;  /* 0x000000010d0dc824 */ /* 0x100fe200078e0a3d */
[----:B------:R-:W-:Y:S01]  /*5ff0*/  ISETP.GT.U32.AND P4, PT, R61, R16, PT ;  /* 0x000000103d00720c */ /* 0x000fe20003f84070 */
[----:B------:R0:W-:Y:S01]  /*6000*/  STL [R1+0xa4], R5 ;  /* 0x0000a40501007387 */ /* 0x0001e20000100800 */
[----:B------:R-:W-:-:S03]  /*6010*/  @!P1 IMAD.IADD R17, R17, 0x1, -R61 ;  /* 0x0000000111119824 */ /* 0x000fc600078e0a3d */
[----:B0-----:R-:W2:Y:S04]  /*6020*/  LDL.LU R5, [R1+0x60] ;  /* 0x0000600001057983 */ /* 0x001ea80000300800 */
[----:B------:R-:W2:Y:S04]  /*6030*/  LDL.LU R7, [R1+0x5c] ;  /* 0x00005c0001077983 */ /* 0x000ea80000300800 */
[----:B------:R0:W-:Y:S04]  /*6040*/  STL [R1+0xa0], R21 ;  /* 0x0000a01501007387 */ /* 0x0001e80000100800 */
[----:B------:R-:W2:Y:S01]  /*6050*/  LDL.LU R22, [R1+0x58] ;  /* 0x0000580001167983 */ /* 0x000ea20000300800 */
[----:B------:R-:W-:-:S03]  /*6060*/  @!P4 IMAD.IADD R16, R16, 0x1, -R61 ;  /* 0x000000011010c824 */ /* 0x000fc600078e0a3d */
[----:B------:R1:W-:Y:S04]  /*6070*/  STL [R1+0x9c], R20 ;  /* 0x00009c1401007387 */ /* 0x0003e80000100800 */
[----:B0-----:R-:W2:Y:S04]  /*6080*/  LDL.LU R21, [R1+0x54] ;  /* 0x0000540001157983 */ /* 0x001ea80000300800 */
[----:B------:R0:W-:Y:S04]  /*6090*/  STL [R1+0x98], R17 ;  /* 0x0000981101007387 */ /* 0x0001e80000100800 */
[----:B-1----:R-:W2:Y:S04]  /*60a0*/  LDL.LU R20, [R1+0x50] ;  /* 0x0000500001147983 */ /* 0x002ea80000300800 */
[----:B------:R-:W2:Y:S04]  /*60b0*/  LDL.LU R4, [R1+0x4c] ;  /* 0x00004c0001047983 */ /* 0x000ea80000300800 */
[----:B------:R1:W-:Y:S04]  /*60c0*/  STL [R1+0x94], R16 ;  /* 0x0000941001007387 */ /* 0x0003e80000100800 */
[----:B0-----:R-:W2:Y:S04]  /*60d0*/  LDL.LU R17, [R1+0x48] ;  /* 0x0000480001117983 */ /* 0x001ea80000300800 */
[----:B-1----:R-:W2:Y:S01]  /*60e0*/  LDL.LU R16, [R1+0x44] ;  /* 0x0000440001107983 */ /* 0x002ea20000300800 */
[----:B------:R-:W-:-:S02]  /*60f0*/  ISETP.GT.U32.AND P3, PT, R61, R15, PT ;  /* 0x0000000f3d00720c */ /* 0x000fc40003f64070 */
[----:B---3--:R-:W-:-:S11]  /*6100*/  ISETP.GT.U32.AND P0, PT, R61, R12, PT ;  /* 0x0000000c3d00720c */ /* 0x008fd60003f04070 */
[--C-:B------:R-:W-:Y:S01]  /*6110*/  @!P3 IMAD.IADD R15, R15, 0x1, -R61.reuse ;  /* 0x000000010f0fb824 */ /* 0x100fe200078e0a3d */
[C---:B----4-:R-:W-:Y:S01]  /*6120*/  ISETP.GT.U32.AND P3, PT, R61.reuse, R11, PT ;  /* 0x0000000b3d00720c */ /* 0x050fe20003f64070 */
[----:B------:R-:W-:Y:S01]  /*6130*/  @!P0 IMAD.IADD R12, R12, 0x1, -R61 ;  /* 0x000000010c0c8824 */ /* 0x000fe200078e0a3d */
[C---:B------:R-:W-:Y:S02]  /*6140*/  ISETP.GT.U32.AND P2, PT, R61.reuse, R19, PT ;  /* 0x000000133d00720c */ /* 0x040fe40003f44070 */
[C---:B------:R-:W-:Y:S02]  /*6150*/  ISETP.GT.U32.AND P0, PT, R61.reuse, R15, PT ;  /* 0x0000000f3d00720c */ /* 0x040fe40003f04070 */
[----:B------:R-:W-:-:S07]  /*6160*/  ISETP.GT.U32.AND P5, PT, R61, R18, PT ;  /* 0x000000123d00720c */ /* 0x000fce0003fa4070 */
[--C-:B------:R-:W-:Y:S01]  /*6170*/  @!P3 IMAD.IADD R11, R11, 0x1, -R61.reuse ;  /* 0x000000010b0bb824 */ /* 0x100fe200078e0a3d */
[C---:B------:R-:W-:Y:S02]  /*6180*/  ISETP.GT.U32.AND P3, PT, R61.reuse, R23, PT ;  /* 0x000000173d00720c */ /* 0x040fe40003f64070 */
[C---:B------:R-:W-:Y:S02]  /*6190*/  ISETP.GT.U32.AND P1, PT, R61.reuse, R14, PT ;  /* 0x0000000e3d00720c */ /* 0x040fe40003f24070 */
[C---:B------:R-:W-:Y:S02]  /*61a0*/  ISETP.GT.U32.AND P4, PT, R61.reuse, R13, PT ;  /* 0x0000000d3d00720c */ /* 0x040fe40003f84070 */
[----:B------:R-:W-:Y:S01]  /*61b0*/  ISETP.GT.U32.AND P6, PT, R61, R11, PT ;  /* 0x0000000b3d00720c */ /* 0x000fe20003fc4070 */
[--C-:B------:R-:W-:Y:S02]  /*61c0*/  @!P0 IMAD.IADD R15, R15, 0x1, -R61.reuse ;  /* 0x000000010f0f8824 */ /* 0x100fe400078e0a3d */
[----:B------:R-:W-:-:S04]  /*61d0*/  @!P2 IMAD.IADD R19, R19, 0x1, -R61 ;  /* 0x000000011313a824 */ /* 0x000fc800078e0a3d */
[--C-:B------:R-:W-:Y:S01]  /*61e0*/  @!P3 IMAD.IADD R23, R23, 0x1, -R61.reuse ;  /* 0x000000011717b824 */ /* 0x100fe200078e0a3d */
[----:B------:R0:W-:Y:S01]  /*61f0*/  STL [R1+0x90], R15 ;  /* 0x0000900f01007387 */ /* 0x0001e20000100800 */
[--C-:B------:R-:W-:Y:S01]  /*6200*/  @!P5 IMAD.IADD R18, R18, 0x1, -R61.reuse ;  /* 0x000000011212d824 */ /* 0x100fe200078e0a3d */
[----:B------:R-:W-:Y:S01]  /*6210*/  ISETP.GT.U32.AND P0, PT, R61, R12, PT ;  /* 0x0000000c3d00720c */ /* 0x000fe20003f04070 */
[--C-:B------:R-:W-:Y:S02]  /*6220*/  @!P1 IMAD.IADD R14, R14, 0x1, -R61.reuse ;  /* 0x000000010e0e9824 */ /* 0x100fe400078e0a3d */
[----:B------:R-:W-:Y:S01]  /*6230*/  @!P4 IMAD.IADD R13, R13, 0x1, -R61 ;  /* 0x000000010d0dc824 */ /* 0x000fe200078e0a3d */
[----:B0-----:R-:W3:Y:S01]  /*6240*/  LDL.LU R15, [R1+0x40] ;  /* 0x00004000010f7983 */ /* 0x001ee20000300800 */
[C---:B------:R-:W-:Y:S02]  /*6250*/  ISETP.GT.U32.AND P3, PT, R61.reuse, R10, PT ;  /* 0x0000000a3d00720c */ /* 0x040fe40003f64070 */
[----:B------:R-:W-:-:S02]  /*6260*/  ISETP.GT.U32.AND P2, PT, R61, R9, PT ;  /* 0x000000093d00720c */ /* 0x000fc40003f44070 */
[----:B------:R-:W-:Y:S01]  /*6270*/  ISETP.GT.U32.AND P5, PT, R61, R8, PT ;  /* 0x000000083d00720c */ /* 0x000fe20003fa4070 */
[----:B------:R-:W-:-:S08]  /*6280*/  @!P6 IMAD.IADD R11, R11, 0x1, -R61 ;  /* 0x000000010b0be824 */ /* 0x000fd000078e0a3d */
[--C-:B------:R-:W-:Y:S01]  /*6290*/  @!P3 IMAD.IADD R10, R10, 0x1, -R61.reuse ;  /* 0x000000010a0ab824 */ /* 0x100fe200078e0a3d */
[----:B------:R-:W-:Y:S01]  /*62a0*/  ISETP.GT.U32.AND P1, PT, R61, R6, PT ;  /* 0x000000063d00720c */ /* 0x000fe20003f24070 */
[--C-:B------:R-:W-:Y:S02]  /*62b0*/  @!P2 IMAD.IADD R9, R9, 0x1, -R61.reuse ;  /* 0x000000010909a824 */ /* 0x100fe400078e0a3d */
[--C-:B------:R-:W-:Y:S02]  /*62c0*/  @!P5 IMAD.IADD R8, R8, 0x1, -R61.reuse ;  /* 0x000000010808d824 */ /* 0x100fe400078e0a3d */
[----:B------:R-:W-:-:S08]  /*62d0*/  @!P0 IMAD.IADD R12, R12, 0x1, -R61 ;  /* 0x000000010c0c8824 */ /* 0x000fd000078e0a3d */
[----:B------:R-:W-:Y:S01]  /*62e0*/  @!P1 IMAD.IADD R6, R6, 0x1, -R61 ;  /* 0x0000000106069824 */ /* 0x000fe200078e0a3d */
[----:B------:R0:W-:Y:S04]  /*62f0*/  STL [R1+0x8c], R23 ;  /* 0x00008c1701007387 */ /* 0x0001e80000100800 */
[----:B0-----:R-:W4:Y:S04]  /*6300*/  LDL.LU R23, [R1+0xeac] ;  /* 0x000eac0001177983 */ /* 0x001f280000300800 */
[----:B------:R0:W-:Y:S04]  /*6310*/  STL [R1+0x88], R19 ;  /* 0x0000881301007387 */ /* 0x0001e80000100800 */
[----:B------:R1:W-:Y:S04]  /*6320*/  STL [R1+0x84], R18 ;  /* 0x0000841201007387 */ /* 0x0003e80000100800 */
[----:B------:R1:W-:Y:S04]  /*6330*/  STL [R1+0x80], R14 ;  /* 0x0000800e01007387 */ /* 0x0003e80000100800 */
[----:B------:R1:W-:Y:S04]  /*6340*/  STL [R1+0x7c], R13 ;  /* 0x00007c0d01007387 */ /* 0x0003e80000100800 */
[----:B0-----:R-:W4:Y:S04]  /*6350*/  LDL.LU R19, [R1+0x3c] ;  /* 0x00003c0001137983 */ /* 0x001f280000300800 */
[----:B------:R0:W-:Y:S04]  /*6360*/  STL [R1+0x78], R12 ;  /* 0x0000780c01007387 */ /* 0x0001e80000100800 */
[----:B-1----:R-:W4:Y:S04]  /*6370*/  LDL.LU R18, [R1+0x38] ;  /* 0x0000380001127983 */ /* 0x002f280000300800 */
[----:B------:R-:W4:Y:S04]  /*6380*/  LDL.LU R14, [R1+0x34] ;  /* 0x00003400010e7983 */ /* 0x000f280000300800 */
[----:B------:R1:W-:Y:S04]  /*6390*/  STL [R1+0x74], R11 ;  /* 0x0000740b01007387 */ /* 0x0003e80000100800 */
[----:B------:R-:W4:Y:S04]  /*63a0*/  LDL.LU R13, [R1+0x30] ;  /* 0x00003000010d7983 */ /* 0x000f280000300800 */
[----:B0-----:R-:W4:Y:S04]  /*63b0*/  LDL.LU R12, [R1+0x2c] ;  /* 0x00002c00010c7983 */ /* 0x001f280000300800 */
[----:B-1----:R-:W4:Y:S01]  /*63c0*/  LDL.LU R11, [R1+0x28] ;  /* 0x00002800010b7983 */ /* 0x002f220000300800 */
[----:B------:R-:W-:-:S04]  /*63d0*/  IMAD.HI.U32 R60, R2, R59, RZ ;  /* 0x0000003b023c7227 */ /* 0x000fc800078e00ff */
[----:B------:R-:W-:-:S04]  /*63e0*/  IMAD.MOV R60, RZ, RZ, -R60 ;  /* 0x000000ffff3c7224 */ /* 0x000fc800078e0a3c */
[C---:B------:R-:W-:Y:S01]  /*63f0*/  IMAD R59, R61.reuse, R60, R59 ;  /* 0x0000003c3d3b7224 */ /* 0x040fe200078e023b */
[C---:B--2---:R-:W-:Y:S02]  /*6400*/  ISETP.GT.U32.AND P4, PT, R61.reuse, R5, PT ;  /* 0x000000053d00720c */ /* 0x044fe40003f84070 */
[C---:B------:R-:W-:Y:S02]  /*6410*/  ISETP.GT.U32.AND P6, PT, R61.reuse, R22, PT ;  /* 0x000000163d00720c */ /* 0x040fe40003fc4070 */
[C---:B------:R-:W-:Y:S02]  /*6420*/  ISETP.GT.U32.AND P3, PT, R61.reuse, R21, PT ;  /* 0x000000153d00720c */ /* 0x040fe40003f64070 */
[C---:B------:R-:W-:Y:S02]  /*6430*/  ISETP.GT.U32.AND P0, PT, R61.reuse, R7, PT ;  /* 0x000000073d00720c */ /* 0x040fe40003f04070 */
[C---:B------:R-:W-:Y:S02]  /*6440*/  ISETP.GT.U32.AND P2, PT, R61.reuse, R20, PT ;  /* 0x000000143d00720c */ /* 0x040fe40003f44070 */
[----:B------:R-:W-:-:S03]  /*6450*/  ISETP.GT.U32.AND P5, PT, R61, R4, PT ;  /* 0x000000043d00720c */ /* 0x000fc60003fa4070 */
[--C-:B------:R-:W-:Y:S02]  /*6460*/  @!P4 IMAD.IADD R5, R5, 0x1, -R61.reuse ;  /* 0x000000010505c824 */ /* 0x100fe400078e0a3d */
[--C-:B------:R-:W-:Y:S01]  /*6470*/  @!P6 IMAD.IADD R22, R22, 0x1, -R61.reuse ;  /* 0x000000011616e824 */ /* 0x100fe200078e0a3d */
[----:B------:R-:W-:Y:S01]  /*6480*/  ISETP.GT.U32.AND P1, PT, R61, R17, PT ;  /* 0x000000113d00720c */ /* 0x000fe20003f24070 */
[----:B------:R-:W-:Y:S01]  /*6490*/  @!P3 IMAD.IADD R21, R21, 0x1, -R61 ;  /* 0x000000011515b824 */ /* 0x000fe200078e0a3d */
[----:B------:R-:W-:-:S03]  /*64a0*/  ISETP.GT.U32.AND P6, PT, R61, R10, PT ;  /* 0x0000000a3d00720c */ /* 0x000fc60003fc4070 */
[--C-:B------:R-:W-:Y:S01]  /*64b0*/  @!P2 IMAD.IADD R20, R20, 0x1, -R61.reuse ;  /* 0x000000011414a824 */ /* 0x100fe200078e0a3d */
[C---:B------:R-:W-:Y:S02]  /*64c0*/  ISETP.GT.U32.AND P4, PT, R61.reuse, R16, PT ;  /* 0x000000103d00720c */ /* 0x040fe40003f84070 */
[C---:B------:R-:W-:Y:S02]  /*64d0*/  ISETP.GT.U32.AND P3, PT, R61.reuse, R9, PT ;  /* 0x000000093d00720c */ /* 0x040fe40003f64070 */
[C---:B------:R-:W-:Y:S01]  /*64e0*/  ISETP.GT.U32.AND P2, PT, R61.reuse, R8, PT ;  /* 0x000000083d00720c */ /* 0x040fe20003f44070 */
[--C-:B------:R-:W-:Y:S01]  /*64f0*/  @!P5 IMAD.IADD R4, R4, 0x1, -R61.reuse ;  /* 0x000000010404d824 */ /* 0x100fe200078e0a3d */
[----:B------:R-:W-:Y:S01]  /*6500*/  ISETP.GT.U32.AND P5, PT, R61, R6, PT ;  /* 0x000000063d00720c */ /* 0x000fe20003fa4070 */
[--C-:B------:R-:W-:Y:S02]  /*6510*/  @!P0 IMAD.IADD R7, R7, 0x1, -R61.reuse ;  /* 0x0000000107078824 */ /* 0x100fe400078e0a3d */
[--C-:B------:R-:W-:Y:S01]  /*6520*/  @!P1 IMAD.IADD R17, R17, 0x1, -R61.reuse ;  /* 0x0000000111119824 */ /* 0x100fe200078e0a3d */
[----:B------:R-:W-:Y:S01]  /*6530*/  ISETP.GT.U32.AND P1, PT, R61, R5, PT ;  /* 0x000000053d00720c */ /* 0x000fe20003f24070 */
[----:B------:R-:W-:-:S02]  /*6540*/  @!P6 IMAD.IADD R10, R10, 0x1, -R61 ;  /* 0x000000010a0ae824 */ /* 0x000fc400078e0a3d */
[--C-:B------:R-:W-:Y:S01]  /*6550*/  @!P4 IMAD.IADD R16, R16, 0x1, -R61.reuse ;  /* 0x000000011010c824 */ /* 0x100fe200078e0a3d */
[----:B------:R-:W-:Y:S01]  /*6560*/  ISETP.GT.U32.AND P4, PT, R61, R7, PT ;  /* 0x000000073d00720c */ /* 0x000fe20003f84070 */
[--C-:B------:R-:W-:Y:S02]  /*6570*/  @!P3 IMAD.IADD R9, R9, 0x1, -R61.reuse ;  /* 0x000000010909b824 */ /* 0x100fe400078e0a3d */
[--C-:B------:R-:W-:Y:S01]  /*6580*/  @!P2 IMAD.IADD R8, R8, 0x1, -R61.reuse ;  /* 0x000000010808a824 */ /* 0x100fe200078e0a3d */
[----:B------:R0:W-:Y:S01]  /*6590*/  STL [R1+0x70], R10 ;  /* 0x0000700a01007387 */ /* 0x0001e20000100800 */
[----:B------:R-:W-:-:S04]  /*65a0*/  @!P5 IMAD.IADD R6, R6, 0x1, -R61 ;  /* 0x000000010606d824 */ /* 0x000fc800078e0a3d */
[--C-:B------:R-:W-:Y:S01]  /*65b0*/  @!P1 IMAD.IADD R5, R5, 0x1, -R61.reuse ;  /* 0x0000000105059824 */ /* 0x100fe200078e0a3d */
[----:B0-----:R-:W2:Y:S04]  /*65c0*/  LDL.LU R10, [R1+0x24] ;  /* 0x00002400010a7983 */ /* 0x001ea80000300800 */
[----:B------:R0:W-:Y:S04]  /*65d0*/  STL [R1+0x6c], R9 ;  /* 0x00006c0901007387 */ /* 0x0001e80000100800 */
[----:B------:R1:W-:Y:S01]  /*65e0*/  STL [R1+0x68], R8 ;  /* 0x0000680801007387 */ /* 0x0003e20000100800 */
[----:B------:R-:W-:-:S03]  /*65f0*/  @!P4 IMAD.IADD R7, R7, 0x1, -R61 ;  /* 0x000000010707c824 */ /* 0x000fc600078e0a3d */
[----:B0-----:R-:W2:Y:S04]  /*6600*/  LDL.LU R9, [R1+0x20] ;  /* 0x0000200001097983 */ /* 0x001ea80000300800 */
[----:B-1----:R-:W2:Y:S04]  /*6610*/  LDL.LU R8, [R1+0x1c] ;  /* 0x00001c0001087983 */ /* 0x002ea80000300800 */
[----:B------:R-:W-:Y:S04]  /*6620*/  STL [R1+0x64], R6 ;  /* 0x0000640601007387 */ /* 0x000fe80000100800 */
[----:B------:R0:W-:Y:S04]  /*6630*/  STL [R1+0x60], R5 ;  /* 0x0000600501007387 */ /* 0x0001e80000100800 */
[----:B0-----:R-:W2:Y:S04]  /*6640*/  LDL.LU R5, [R1+0x18] ;  /* 0x0000180001057983 */ /* 0x001ea80000300800 */
[----:B------:R-:W2:Y:S04]  /*6650*/  LDL.LU R6, [R1+0x14] ;  /* 0x0000140001067983 */ /* 0x000ea80000300800 */
[----:B------:R0:W-:Y:S04]  /*6660*/  STL [R1+0x5c], R7 ;  /* 0x00005c0701007387 */ /* 0x0001e80000100800 */
[----:B0-----:R-:W2:Y:S04]  /*6670*/  LDL.LU R7, [R1+0x10] ;  /* 0x0000100001077983 */ /* 0x001ea80000300800 */
[----:B------:R-:W2:Y:S01]  /*6680*/  LDL.LU R60, [R1+0xc] ;  /* 0x00000c00013c7983 */ /* 0x000ea20000300800 */
[----:B---3--:R-:W-:-:S02]  /*6690*/  ISETP.GT.U32.AND P0, PT, R61, R15, PT ;  /* 0x0000000f3d00720c */ /* 0x008fc40003f04070 */
[C---:B------:R-:W-:Y:S02]  /*66a0*/  ISETP.GT.U32.AND P3, PT, R61.reuse, R21, PT ;  /* 0x000000153d00720c */ /* 0x040fe40003f64070 */
[----:B------:R-:W-:-:S09]  /*66b0*/  ISETP.GT.U32.AND P2, PT, R61, R20, PT ;  /* 0x000000143d00720c */ /* 0x000fd20003f44070 */
[--C-:B------:R-:W-:Y:S01]  /*66c0*/  @!P0 IMAD.IADD R15, R15, 0x1, -R61.reuse ;  /* 0x000000010f0f8824 */ /* 0x100fe200078e0a3d */
[C---:B------:R-:W-:Y:S02]  /*66d0*/  ISETP.GT.U32.AND P0, PT, R61.reuse, R22, PT ;  /* 0x000000163d00720c */ /* 0x040fe40003f04070 */
[C---:B------:R-:W-:Y:S02]  /*66e0*/  ISETP.GT.U32.AND P5, PT, R61.reuse, R4, PT ;  /* 0x000000043d00720c */ /* 0x040fe40003fa4070 */
[C---:B------:R-:W-:Y:S02]  /*66f0*/  ISETP.GT.U32.AND P1, PT, R61.reuse, R17, PT ;  /* 0x000000113d00720c */ /* 0x040fe40003f24070 */
[----:B------:R-:W-:Y:S01]  /*6700*/  ISETP.GT.U32.AND P4, PT, R61, R16, PT ;  /* 0x000000103d00720c */ /* 0x000fe20003f84070 */
[----:B------:R-:W-:Y:S01]  /*6710*/  @!P3 IMAD.IADD R21, R21, 0x1, -R61 ;  /* 0x000000011515b824 */ /* 0x000fe200078e0a3d */
[----:B------:R-:W-:-:S05]  /*6720*/  ISETP.GT.U32.AND P6, PT, R61, R15, PT ;  /* 0x0000000f3d00720c */ /* 0x000fca0003fc4070 */
[--C-:B------:R-:W-:Y:S02]  /*6730*/  @!P0 IMAD.IADD R22, R22, 0x1, -R61.reuse ;  /* 0x0000000116168824 */ /* 0x100fe400078e0a3d */
[--C-:B------:R-:W-:Y:S02]  /*6740*/  @!P2 IMAD.IADD R20, R20, 0x1, -R61.reuse ;  /* 0x000000011414a824 */ /* 0x100fe400078e0a3d */
[--C-:B------:R-:W-:Y:S02]  /*6750*/  @!P5 IMAD.IADD R4, R4, 0x1, -R61.reuse ;  /* 0x000000010404d824 */ /* 0x100fe400078e0a3d */
[--C-:B------:R-:W-:Y:S01]  /*6760*/  @!P1 IMAD.IADD R17, R17, 0x1, -R61.reuse ;  /* 0x0000000111119824 */ /* 0x100fe200078e0a3d */
[C---:B----4-:R-:W-:Y:S02]  /*6770*/  ISETP.GT.U32.AND P0, PT, R61.reuse, R19, PT ;  /* 0x000000133d00720c */ /* 0x050fe40003f04070 */
[C---:B------:R-:W-:Y:S02]  /*6780*/  ISETP.GT.U32.AND P3, PT, R61.reuse, R18, PT ;  /* 0x000000123d00720c */ /* 0x040fe40003f64070 */
[----:B------:R-:W-:Y:S01]  /*6790*/  ISETP.GT.U32.AND P2, PT, R61, R14, PT ;  /* 0x0000000e3d00720c */ /* 0x000fe20003f44070 */
[----:B------:R-:W-:-:S02]  /*67a0*/  @!P4 IMAD.IADD R16, R16, 0x1, -R61 ;  /* 0x000000011010c824 */ /* 0x000fc400078e0a3d */
[----:B------:R-:W-:Y:S01]  /*67b0*/  @!P6 IMAD.IADD R15, R15, 0x1, -R61 ;  /* 0x000000010f0fe824 */ /* 0x000fe200078e0a3d */
[----:B------:R-:W-:-:S05]  /*67c0*/  ISETP.GT.U32.AND P5, PT, R61, R13, PT ;  /* 0x0000000d3d00720c */ /* 0x000fca0003fa4070 */
[--C-:B------:R-:W-:Y:S01]  /*67d0*/  @!P0 IMAD.IADD R19, R19, 0x1, -R61.reuse ;  /* 0x0000000113138824 */ /* 0x100fe200078e0a3d */
[C---:B------:R-:W-:Y:S01]  /*67e0*/  ISETP.GT.U32.AND P1, PT, R61.reuse, R12, PT ;  /* 0x0000000c3d00720c */ /* 0x040fe20003f24070 */
[--C-:B------:R-:W-:Y:S01]  /*67f0*/  @!P3 IMAD.IADD R18, R18, 0x1, -R61.reuse ;  /* 0x000000011212b824 */ /* 0x100fe200078e0a3d */
[----:B------:R-:W-:Y:S01]  /*6800*/  ISETP.GT.U32.AND P4, PT, R61, R11, PT ;  /* 0x0000000b3d00720c */ /* 0x000fe20003f84070 */
[----:B------:R-:W-:-:S04]  /*6810*/  @!P2 IMAD.IADD R14, R14, 0x1, -R61 ;  /* 0x000000010e0ea824 */ /* 0x000fc800078e0a3d */
[----:B------:R-:W-:-:S06]  /*6820*/  @!P5 IMAD.IADD R13, R13, 0x1, -R61 ;  /* 0x000000010d0dd824 */ /* 0x000fcc00078e0a3d */
[--C-:B------:R-:W-:Y:S02]  /*6830*/  @!P1 IMAD.IADD R12, R12, 0x1, -R61.reuse ;  /* 0x000000010c0c9824 */ /* 0x100fe400078e0a3d */
[----:B------:R-:W-:Y:S01]  /*6840*/  @!P4 IMAD.IADD R11, R11, 0x1, -R61 ;  /* 0x000000010b0bc824 */ /* 0x000fe200078e0a3d */
[----:B------:R0:W-:Y:S04]  /*6850*/  STL [R1+0x58], R22 ;  /* 0x0000581601007387 */ /* 0x0001e80000100800 */
[----:B0-----:R-:W3:Y:S04]  /*6860*/  LDL.LU R22, [R1+0xea8] ;  /* 0x000ea80001167983 */ /* 0x001ee80000300800 */
[----:B------:R0:W-:Y:S04]  /*6870*/  STL [R1+0x54], R21 ;  /* 0x0000541501007387 */ /* 0x0001e80000100800 */
[----:B0-----:R-:W4:Y:S04]  /*6880*/  LDL.LU R21, [R1+0xea4] ;  /* 0x000ea40001157983 */ /* 0x001f280000300800 */
[----:B------:R0:W-:Y:S04]  /*6890*/  STL [R1+0x50], R20 ;  /* 0x0000501401007387 */ /* 0x0001e80000100800 */
[----:B0-----:R-:W3:Y:S04]  /*68a0*/  LDL.LU R20, [R1+0xea0] ;  /* 0x000ea00001147983 */ /* 0x001ee80000300800 */
[----:B------:R-:W-:Y:S04]  /*68b0*/  STL [R1+0x4c], R4 ;  /* 0x00004c0401007387 */ /* 0x000fe80000100800 */
[----:B------:R0:W-:Y:S04]  /*68c0*/  STL [R1+0x48], R17 ;  /* 0x0000481101007387 */ /* 0x0001e80000100800 */
[----:B0-----:R-:W3:Y:S04]  /*68d0*/  LDL.LU R17, [R1+0x8] ;  /* 0x0000080001117983 */ /* 0x001ee80000300800 */
[----:B------:R0:W-:Y:S04]  /*68e0*/  STL [R1+0x44], R16 ;  /* 0x0000441001007387 */ /* 0x0001e80000100800 */
[----:B0-----:R-:W3:Y:S04]  /*68f0*/  LDL.LU R16, [R1+0x4] ;  /* 0x0000040001107983 */ /* 0x001ee80000300800 */
[----:B------:R0:W-:Y:S04]  /*6900*/  STL [R1+0x40], R15 ;  /* 0x0000400f01007387 */ /* 0x0001e80000100800 */
[----:B0-----:R-:W3:Y:S01]  /*6910*/  LDL.LU R15, [R1] ;  /* 0x00000000010f7983 */ /* 0x001ee20000300800 */
[----:B--2---:R-:W-:-:S02]  /*6920*/  ISETP.GT.U32.AND P6, PT, R61, R10, PT ;  /* 0x0000000a3d00720c */ /* 0x004fc40003fc4070 */
[C---:B------:R-:W-:Y:S02]  /*6930*/  ISETP.GT.U32.AND P0, PT, R61.reuse, R9, PT ;  /* 0x000000093d00720c */ /* 0x040fe40003f04070 */
[----:B------:R-:W-:-:S09]  /*6940*/  ISETP.GT.U32.AND P3, PT, R61, R8, PT ;  /* 0x000000083d00720c */ /* 0x000fd20003f64070 */
[--C-:B------:R-:W-:Y:S01]  /*6950*/  @!P6 IMAD.IADD R10, R10, 0x1, -R61.reuse ;  /* 0x000000010a0ae824 */ /* 0x100fe200078e0a3d */
[----:B------:R-:W-:Y:S01]  /*6960*/  ISETP.GT.U32.AND P6, PT, R61, R19, PT ;  /* 0x000000133d00720c */ /* 0x000fe20003fc4070 */
[--C-:B------:R-:W-:Y:S01]  /*6970*/  @!P0 IMAD.IADD R9, R9, 0x1, -R61.reuse ;  /* 0x0000000109098824 */ /* 0x100fe200078e0a3d */
[C---:B------:R-:W-:Y:S02]  /*6980*/  ISETP.GT.U32.AND P0, PT, R61.reuse, R18, PT ;  /* 0x000000123d00720c */ /* 0x040fe40003f04070 */
[C---:B------:R-:W-:Y:S02]  /*6990*/  ISETP.GT.U32.AND P2, PT, R61.reuse, R5, PT ;  /* 0x000000053d00720c */ /* 0x040fe40003f44070 */
[C---:B------:R-:W-:Y:S01]  /*69a0*/  ISETP.GT.U32.AND P5, PT, R61.reuse, R6, PT ;  /* 0x000000063d00720c */ /* 0x040fe20003fa4070 */
[----:B------:R-:W-:Y:S01]  /*69b0*/  @!P3 IMAD.IADD R8, R8, 0x1, -R61 ;  /* 0x000000010808b824 */ /* 0x000fe200078e0a3d */
[C---:B------:R-:W-:Y:S02]  /*69c0*/  ISETP.GT.U32.AND P3, PT, R61.reuse, R14, PT ;  /* 0x0000000e3d00720c */ /* 0x040fe40003f64070 */
[----:B------:R-:W-:-:S02]  /*69d0*/  ISETP.GT.U32.AND P1, PT, R61, R7, PT ;  /* 0x000000073d00720c */ /* 0x000fc40003f24070 */
[----:B------:R-:W-:-:S05]  /*69e0*/  ISETP.GT.U32.AND P4, PT, R61, R60, PT ;  /* 0x0000003c3d00720c */ /* 0x000fca0003f84070 */
[--C-:B------:R-:W-:Y:S01]  /*69f0*/  @!P2 IMAD.IADD R5, R5, 0x1, -R61.reuse ;  /* 0x000000010505a824 */ /* 0x100fe200078e0a3d */
[C---:B------:R-:W-:Y:S01]  /*6a00*/  ISETP.GT.U32.AND P2, PT, R61.reuse, R13, PT ;  /* 0x0000000d3d00720c */ /* 0x040fe20003f44070 */
[--C-:B------:R-:W-:Y:S01]  /*6a10*/  @!P5 IMAD.IADD R6, R6, 0x1, -R61.reuse ;  /* 0x000000010606d824 */ /* 0x100fe200078e0a3d */
[----:B------:R-:W-:Y:S01]  /*6a20*/  ISETP.GT.U32.AND P5, PT, R61, R12, PT ;  /* 0x0000000c3d00720c */ /* 0x000fe20003fa4070 */
[--C-:B------:R-:W-:Y:S02]  /*6a30*/  @!P6 IMAD.IADD R19, R19, 0x1, -R61.reuse ;  /* 0x000000011313e824 */ /* 0x100fe400078e0a3d */
[--C-:B------:R-:W-:Y:S01]  /*6a40*/  @!P1 IMAD.IADD R7, R7, 0x1, -R61.reuse ;  /* 0x0000000107079824 */ /* 0x100fe200078e0a3d */
[C---:B------:R-:W-:Y:S01]  /*6a50*/  ISETP.GT.U32.AND P1, PT, R61.reuse, R11, PT ;  /* 0x0000000b3d00720c */ /* 0x040fe20003f24070 */
[--C-:B------:R-:W-:Y:S02]  /*6a60*/  @!P0 IMAD.IADD R18, R18, 0x1, -R61.reuse ;  /* 0x0000000112128824 */ /* 0x100fe400078e0a3d */
[--C-:B------:R-:W-:Y:S01]  /*6a70*/  @!P4 IMAD.IADD R60, R60, 0x1, -R61.reuse ;  /* 0x000000013c3cc824 */ /* 0x100fe200078e0a3d */
[C---:B------:R-:W-:Y:S01]  /*6a80*/  ISETP.GT.U32.AND P4, PT, R61.reuse, R10, PT ;  /* 0x0000000a3d00720c */ /* 0x040fe20003f84070 */
[----:B------:R-:W-:Y:S01]  /*6a90*/  @!P3 IMAD.IADD R14, R14, 0x1, -R61 ;  /* 0x000000010e0eb824 */ /* 0x000fe200078e0a3d */
[----:B------:R-:W-:-:S02]  /*6aa0*/  ISETP.GT.U32.AND P0, PT, R61, R9, PT ;  /* 0x000000093d00720c */ /* 0x000fc40003f04070 */
[----:B------:R-:W-:Y:S01]  /*6ab0*/  ISETP.GT.U32.AND P3, PT, R61, R8, PT ;  /* 0x000000083d00720c */ /* 0x000fe20003f64070 */
[----:B------:R0:W-:Y:S01]  /*6ac0*/  STL [R1+0x3c], R19 ;  /* 0x00003c1301007387 */ /* 0x0001e20000100800 */
[--C-:B------:R-:W-:Y:S02]  /*6ad0*/  @!P2 IMAD.IADD R13, R13, 0x1, -R61.reuse ;  /* 0x000000010d0da824 */ /* 0x100fe400078e0a3d */
[--C-:B------:R-:W-:Y:S02]  /*6ae0*/  @!P5 IMAD.IADD R12, R12, 0x1, -R61.reuse ;  /* 0x000000010c0cd824 */ /* 0x100fe400078e0a3d */
[--C-:B------:R-:W-:Y:S01]  /*6af0*/  @!P1 IMAD.IADD R11, R11, 0x1, -R61.reuse ;  /* 0x000000010b0b9824 */ /* 0x100fe200078e0a3d */
[----:B0-----:R-:W2:Y:S04]  /*6b00*/  LDL.LU R19, [R1+0xe9c] ;  /* 0x000e9c0001137983 */ /* 0x001ea80000300800 */
[----:B------:R0:W-:Y:S01]  /*6b10*/  STL [R1+0x38], R18 ;  /* 0x0000381201007387 */ /* 0x0001e20000100800 */
[----:B------:R-:W-:-:S02]  /*6b20*/  @!P4 IMAD.IADD R10, R10, 0x1, -R61 ;  /* 0x000000010a0ac824 */ /* 0x000fc400078e0a3d */
[--C-:B------:R-:W-:Y:S01]  /*6b30*/  @!P0 IMAD.IADD R9, R9, 0x1, -R61.reuse ;  /* 0x0000000109098824 */ /* 0x100fe200078e0a3d */
[----:B0-----:R-:W2:Y:S04]  /*6b40*/  LDL.LU R18, [R1+0xe98] ;  /* 0x000e980001127983 */ /* 0x001ea80000300800 */
[----:B------:R0:W-:Y:S01]  /*6b50*/  STL [R1+0x34], R14 ;  /* 0x0000340e01007387 */ /* 0x0001e20000100800 */
[----:B------:R-:W-:-:S03]  /*6b60*/  @!P3 IMAD.IADD R8, R8, 0x1, -R61 ;  /* 0x000000010808b824 */ /* 0x000fc600078e0a3d */
[----:B0-----:R-:W2:Y:S04]  /*6b70*/  LDL.LU R14, [R1+0xe94] ;  /* 0x000e9400010e7983 */ /* 0x001ea80000300800 */
[----:B------:R0:W-:Y:S04]  /*6b80*/  STL [R1+0x30], R13 ;  /* 0x0000300d01007387 */ /* 0x0001e80000100800 */
        /* <DEDUP_REMOVED lines=8> */
[----:B0-----:R-:W4:Y:S04]  /*6c10*/  LDL.LU R9, [R1+0xe80] ;  /* 0x000e800001097983 */ /* 0x001f280000300800 */
[----:B------:R0:W-:Y:S04]  /*6c20*/  STL [R1+0x1c], R8 ;  /* 0x00001c0801007387 */ /* 0x0001e80000100800 */
[----:B0-----:R-:W4:Y:S01]  /*6c30*/  LDL.LU R8, [R1+0xe7c] ;  /* 0x000e7c0001087983 */ /* 0x001f220000300800 */
[----:B------:R-:W-:-:S02]  /*6c40*/  ISETP.GT.U32.AND P2, PT, R61, R5, PT ;  /* 0x000000053d00720c */ /* 0x000fc40003f44070 */
[C---:B------:R-:W-:Y:S02]  /*6c50*/  ISETP.GT.U32.AND P5, PT, R61.reuse, R6, PT ;  /* 0x000000063d00720c */ /* 0x040fe40003fa4070 */
[----:B------:R-:W-:-:S09]  /*6c60*/  ISETP.GT.U32.AND P1, PT, R61, R7, PT ;  /* 0x000000073d00720c */ /* 0x000fd20003f24070 */
[--C-:B------:R-:W-:Y:S02]  /*6c70*/  @!P2 IMAD.IADD R5, R5, 0x1, -R61.reuse ;  /* 0x000000010505a824 */ /* 0x100fe400078e0a3d */
[--C-:B------:R-:W-:Y:S02]  /*6c80*/  @!P5 IMAD.IADD R6, R6, 0x1, -R61.reuse ;  /* 0x000000010606d824 */ /* 0x100fe400078e0a3d */
[----:B------:R-:W-:Y:S01]  /*6c90*/  @!P1 IMAD.IADD R7, R7, 0x1, -R61 ;  /* 0x0000000107079824 */ /* 0x000fe200078e0a3d */
[----:B------:R0:W-:Y:S04]  /*6ca0*/  STL [R1+0x18], R5 ;  /* 0x0000180501007387 */ /* 0x0001e80000100800 */
[----:B0-----:R-:W4:Y:S04]  /*6cb0*/  LDL.LU R5, [R1+0xe78] ;  /* 0x000e780001057983 */ /* 0x001f280000300800 */
[----:B------:R0:W-:Y:S04]  /*6cc0*/  STL [R1+0x14], R6 ;  /* 0x0000140601007387 */ /* 0x0001e80000100800 */
[----:B0-----:R-:W4:Y:S04]  /*6cd0*/  LDL.LU R6, [R1+0xe74] ;  /* 0x000e740001067983 */ /* 0x001f280000300800 */
[----:B------:R0:W-:Y:S04]  /*6ce0*/  STL [R1+0x10], R7 ;  /* 0x0000100701007387 */ /* 0x0001e80000100800 */
[----:B0-----:R-:W4:Y:S01]  /*6cf0*/  LDL.LU R7, [R1+0xe70] ;  /* 0x000e700001077983 */ /* 0x001f220000300800 */
[----:B------:R-:W-:-:S13]  /*6d00*/  ISETP.GT.U32.AND P6, PT, R61, R60, PT ;  /* 0x0000003c3d00720c */ /* 0x000fda0003fc4070 */
[----:B------:R-:W-:-:S05]  /*6d10*/  @!P6 IMAD.IADD R60, R60, 0x1, -R61 ;  /* 0x000000013c3ce824 */ /* 0x000fca00078e0a3d */
[----:B------:R0:W-:Y:S04]  /*6d20*/  STL [R1+0xc], R60 ;  /* 0x00000c3c01007387 */ /* 0x0001e80000100800 */
[----:B0-----:R-:W4:Y:S01]  /*6d30*/  LDL R60, [R1+0xb28] ;  /* 0x000b2800013c7983 */ /* 0x001f220000100800 */
[C---:B---3--:R-:W-:Y:S02]  /*6d40*/  ISETP.GT.U32.AND P4, PT, R61.reuse, R17, PT ;  /* 0x000000113d00720c */ /* 0x048fe40003f84070 */
[C---:B------:R-:W-:Y:S02]  /*6d50*/  ISETP.GT.U32.AND P0, PT, R61.reuse, R16, PT ;  /* 0x000000103d00720c */ /* 0x040fe40003f04070 */
[----:B------:R-:W-:-:S09]  /*6d60*/  ISETP.GT.U32.AND P3, PT, R61, R15, PT ;  /* 0x0000000f3d00720c */ /* 0x000fd20003f64070 */
[--C-:B------:R-:W-:Y:S02]  /*6d70*/  @!P4 IMAD.IADD R17, R17, 0x1, -R61.reuse ;  /* 0x000000011111c824 */ /* 0x100fe400078e0a3d */
[--C-:B------:R-:W-:Y:S02]  /*6d80*/  @!P0 IMAD.IADD R16, R16, 0x1, -R61.reuse ;  /* 0x0000000110108824 */ /* 0x100fe400078e0a3d */
[----:B------:R-:W-:Y:S01]  /*6d90*/  @!P3 IMAD.IADD R15, R15, 0x1, -R61 ;  /* 0x000000010f0fb824 */ /* 0x000fe200078e0a3d */
[C---:B--2---:R-:W-:Y:S02]  /*6da0*/  ISETP.GT.U32.AND P0, PT, R61.reuse, R10, PT ;  /* 0x0000000a3d00720c */ /* 0x044fe40003f04070 */
[C---:B----4-:R-:W-:Y:S02]  /*6db0*/  ISETP.GT.U32.AND P4, PT, R61.reuse, R9, PT ;  /* 0x000000093d00720c */ /* 0x050fe40003f84070 */
[----:B------:R-:W-:-:S11]  /*6dc0*/  ISETP.GT.U32.AND P6, PT, R61, R8, PT ;  /* 0x000000083d00720c */ /* 0x000fd60003fc4070 */
[--C-:B------:R-:W-:Y:S01]  /*6dd0*/  @!P4 IMAD.IADD R9, R9, 0x1, -R61.reuse ;  /* 0x000000010909c824 */ /* 0x100fe200078e0a3d */
[C---:B------:R-:W-:Y:S01]  /*6de0*/  ISETP.GT.U32.AND P4, PT, R61.reuse, R16, PT ;  /* 0x000000103d00720c */ /* 0x040fe20003f84070 */
[--C-:B------:R-:W-:Y:S01]  /*6df0*/  @!P0 IMAD.IADD R10, R10, 0x1, -R61.reuse ;  /* 0x000000010a0a8824 */ /* 0x100fe200078e0a3d */
[C---:B------:R-:W-:Y:S01]  /*6e00*/  ISETP.GT.U32.AND P0, PT, R61.reuse, R15, PT ;  /* 0x0000000f3d00720c */ /* 0x040fe20003f04070 */
[----:B------:R-:W-:Y:S01]  /*6e10*/  @!P6 IMAD.IADD R8, R8, 0x1, -R61 ;  /* 0x000000010808e824 */ /* 0x000fe200078e0a3d */
[----:B------:R-:W-:-:S09]  /*6e20*/  ISETP.GT.U32.AND P6, PT, R61, R17, PT ;  /* 0x000000113d00720c */ /* 0x000fd20003fc4070 */
[--C-:B------:R-:W-:Y:S02]  /*6e30*/  @!P4 IMAD.IADD R16, R16, 0x1, -R61.reuse ;  /* 0x000000011010c824 */ /* 0x100fe400078e0a3d */
[--C-:B------:R-:W-:Y:S02]  /*6e40*/  @!P0 IMAD.IADD R15, R15, 0x1, -R61.reuse ;  /* 0x000000010f0f8824 */ /* 0x100fe400078e0a3d */
[----:B------:R-:W-:-:S05]  /*6e50*/  @!P6 IMAD.IADD R17, R17, 0x1, -R61 ;  /* 0x000000011111e824 */ /* 0x000fca00078e0a3d */
[----:B------:R0:W-:Y:S04]  /*6e60*/  STL [R1+0x8], R17 ;  /* 0x0000081101007387 */ /* 0x0001e80000100800 */
[----:B0-----:R-:W2:Y:S04]  /*6e70*/  LDL.LU R17, [R1+0xe6c] ;  /* 0x000e6c0001117983 */ /* 0x001ea80000300800 */
[----:B------:R0:W-:Y:S04]  /*6e80*/  STL [R1+0x4], R16 ;  /* 0x0000041001007387 */ /* 0x0001e80000100800 */
[----:B0-----:R-:W3:Y:S04]  /*6e90*/  LDL.LU R16, [R1+0xe68] ;  /* 0x000e680001107983 */ /* 0x001ee80000300800 */
[----:B------:R0:W-:Y:S04]  /*6ea0*/  STL [R1], R15 ;  /* 0x0000000f01007387 */ /* 0x0001e80000100800 */
[----:B0-----:R-:W4:Y:S01]  /*6eb0*/  LDL.LU R15, [R1+0xe64] ;  /* 0x000e6400010f7983 */ /* 0x001f220000300800 */
[----:B------:R-:W-:-:S02]  /*6ec0*/  ISETP.GT.U32.AND P2, PT, R61, R5, PT ;  /* 0x000000053d00720c */ /* 0x000fc40003f44070 */
[C---:B------:R-:W-:Y:S02]  /*6ed0*/  ISETP.GT.U32.AND P5, PT, R61.reuse, R6, PT ;  /* 0x000000063d00720c */ /* 0x040fe40003fa4070 */
[C---:B------:R-:W-:Y:S02]  /*6ee0*/  ISETP.GT.U32.AND P1, PT, R61.reuse, R7, PT ;  /* 0x000000073d00720c */ /* 0x040fe40003f24070 */
[----:B------:R-:W-:-:S07]  /*6ef0*/  ISETP.GT.U32.AND P3, PT, R61, R11, PT ;  /* 0x0000000b3d00720c */ /* 0x000fce0003f64070 */
[--C-:B------:R-:W-:Y:S01]  /*6f00*/  @!P2 IMAD.IADD R5, R5, 0x1, -R61.reuse ;  /* 0x000000010505a824 */ /* 0x100fe200078e0a3d */
[C---:B------:R-:W-:Y:S01]  /*6f10*/  ISETP.GT.U32.AND P2, PT, R61.reuse, R12, PT ;  /* 0x0000000c3d00720c */ /* 0x040fe20003f44070 */
[--C-:B------:R-:W-:Y:S01]  /*6f20*/  @!P5 IMAD.IADD R6, R6, 0x1, -R61.reuse ;  /* 0x000000010606d824 */ /* 0x100fe200078e0a3d */
[----:B------:R-:W-:Y:S01]  /*6f30*/  ISETP.GT.U32.AND P5, PT, R61, R13, PT ;  /* 0x0000000d3d00720c */ /* 0x000fe20003fa4070 */
[--C-:B------:R-:W-:Y:S01]  /*6f40*/  @!P1 IMAD.IADD R7, R7, 0x1, -R61.reuse ;  /* 0x0000000107079824 */ /* 0x100fe200078e0a3d */
[----:B------:R-:W-:Y:S01]  /*6f50*/  ISETP.GT.U32.AND P1, PT, R61, R14, PT ;  /* 0x0000000e3d00720c */ /* 0x000fe20003f24070 */
[----:B------:R-:W-:Y:S01]  /*6f60*/  @!P3 IMAD.IADD R11, R11, 0x1, -R61 ;  /* 0x000000010b0bb824 */ /* 0x000fe200078e0a3d */
[----:B------:R-:W-:-:S07]  /*6f70*/  ISETP.GT.U32.AND P3, PT, R61, R5, PT ;  /* 0x000000053d00720c */ /* 0x000fce0003f64070 */
[--C-:B------:R-:W-:Y:S01]  /*6f80*/  @!P2 IMAD.IADD R12, R12, 0x1, -R61.reuse ;  /* 0x000000010c0ca824 */ /* 0x100fe200078e0a3d */
[----:B------:R-:W-:Y:S01]  /*6f90*/  ISETP.GT.U32.AND P2, PT, R61, R6, PT ;  /* 0x000000063d00720c */ /* 0x000fe20003f44070 */
[--C-:B------:R-:W-:Y:S01]  /*6fa0*/  @!P5 IMAD.IADD R13, R13, 0x1, -R61.reuse ;  /* 0x000000010d0dd824 */ /* 0x100fe200078e0a3d */
[C---:B------:R-:W-:Y:S01]  /*6fb0*/  ISETP.GT.U32.AND P5, PT, R61.reuse, R7, PT ;  /* 0x000000073d00720c */ /* 0x040fe20003fa4070 */
[--C-:B------:R-:W-:Y:S01]  /*6fc0*/  @!P1 IMAD.IADD R14, R14, 0x1, -R61.reuse ;  /* 0x000000010e0e9824 */ /* 0x100fe200078e0a3d */
[----:B------:R-:W-:Y:S01]  /*6fd0*/  ISETP.GT.U32.AND P1, PT, R61, R8, PT ;  /* 0x000000083d00720c */ /* 0x000fe20003f24070 */
[----:B------:R-:W-:-:S05]  /*6fe0*/  @!P3 IMAD.IADD R5, R5, 0x1, -R61 ;  /* 0x000000010505b824 */ /* 0x000fca00078e0a3d */
[----:B------:R0:W-:Y:S03]  /*6ff0*/  STL [R1+0xe48], R5 ;  /* 0x000e480501007387 */ /* 0x0001e60000100800 */
[--C-:B------:R-:W-:Y:S01]  /*7000*/  @!P2 IMAD.IADD R6, R6, 0x1, -R61.reuse ;  /* 0x000000010606a824 */ /* 0x100fe200078e0a3d */
[----:B------:R-:W1:Y:S01]  /*7010*/  S2R R4, SR_TID.X ;  /* 0x0000000000047919 */ /* 0x000e620000002100 */
[----:B------:R-:W-:-:S03]  /*7020*/  @!P5 IMAD.IADD R7, R7, 0x1, -R61 ;  /* 0x000000010707d824 */ /* 0x000fc600078e0a3d */
[----:B0-----:R-:W0:Y:S01]  /*7030*/  S2R R5, SR_TID.X ;  /* 0x0000000000057919 */ /* 0x001e220000002100 */
[----:B------:R-:W-:Y:S01]  /*7040*/  @!P1 IMAD.IADD R8, R8, 0x1, -R61 ;  /* 0x0000000108089824 */ /* 0x000fe200078e0a3d */
[C---:B------:R-:W-:Y:S02]  /*7050*/  ISETP.GT.U32.AND P4, PT, R61.reuse, R9, PT ;  /* 0x000000093d00720c */ /* 0x040fe40003f84070 */
[----:B------:R-:W-:Y:S01]  /*7060*/  STL [R1+0xe4c], R6 ;  /* 0x000e4c0601007387 */ /* 0x000fe20000100800 */
[----:B------:R-:W-:-:S03]  /*7070*/  ISETP.GT.U32.AND P0, PT, R61, R10, PT ;  /* 0x0000000a3d00720c */ /* 0x000fc60003f04070 */
[----:B------:R-:W-:Y:S04]  /*7080*/  STL [R1+0xe50], R7 ;  /* 0x000e500701007387 */ /* 0x000fe80000100800 */
[----:B------:R1:W-:Y:S04]  /*7090*/  STL [R1+0xe54], R8 ;  /* 0x000e540801007387 */ /* 0x0003e80000100800 */
[----:B-1----:R-:W1:Y:S01]  /*70a0*/  S2R R8, SR_TID.X ;  /* 0x0000000000087919 */ /* 0x002e620000002100 */
[--C-:B------:R-:W-:Y:S02]  /*70b0*/  @!P4 IMAD.IADD R9, R9, 0x1, -R61.reuse ;  /* 0x000000010909c824 */ /* 0x100fe400078e0a3d */
[----:B------:R-:W-:-:S02]  /*70c0*/  @!P0 IMAD.IADD R10, R10, 0x1, -R61 ;  /* 0x000000010a0a8824 */ /* 0x000fc400078e0a3d */
[----:B0-----:R-:W-:Y:S01]  /*70d0*/  IMAD.SHL.U32 R5, R5, 0x8, RZ ;  /* 0x0000000805057824 */ /* 0x001fe200078e00ff */
[----:B------:R-:W-:Y:S01]  /*70e0*/  IABS R60, R60 ;  /* 0x0000003c003c7213 */ /* 0x000fe20000000000 */
[----:B------:R0:W-:Y:S01]  /*70f0*/  STL [R1+0xe58], R9 ;  /* 0x000e580901007387 */ /* 0x0001e20000100800 */
[----:B------:R-:W-:Y:S02]  /*7100*/  LOP3.LUT R4, R4, 0x7, RZ, 0xc0, !PT ;  /* 0x0000000704047812 */ /* 0x000fe400078ec0ff */
[----:B------:R-:W-:Y:S01]  /*7110*/  LOP3.LUT R5, R5, 0x30, RZ, 0xc0, !PT ;  /* 0x0000003005057812 */ /* 0x000fe200078ec0ff */
[----:B------:R-:W-:Y:S01]  /*7120*/  STL [R1+0xe5c], R10 ;  /* 0x000e5c0a01007387 */ /* 0x000fe20000100800 */
[----:B------:R-:W-:-:S03]  /*7130*/  IMAD.HI.U32 R2, R2, R60, RZ ;  /* 0x0000003c02027227 */ /* 0x000fc600078e00ff */
[----:B------:R-:W4:Y:S04]  /*7140*/  LDL R6, [R1+0x4f0] ;  /* 0x0004f00001067983 */ /* 0x000f280000100800 */
[----:B0-----:R-:W4:Y:S01]  /*7150*/  LDL R9, [R1+0x4f8] ;  /* 0x0004f80001097983 */ /* 0x001f220000100800 */
[C---:B------:R-:W-:Y:S02]  /*7160*/  IMAD R7, R4.reuse, 0x40, R5 ;  /* 0x0000004004077824 */ /* 0x040fe400078e0205 */
[----:B------:R-:W-:Y:S01]  /*7170*/  IMAD R4, R4, 0x90, RZ ;  /* 0x0000009004047824 */ /* 0x000fe200078e02ff */
[----:B------:R-:W4:Y:S01]  /*7180*/  LDL R5, [R1+0x4f4] ;  /* 0x0004f40001057983 */ /* 0x000f220000100800 */
[----:B------:R-:W-:Y:S02]  /*7190*/  IMAD.MOV R2, RZ, RZ, -R2 ;  /* 0x000000ffff027224 */ /* 0x000fe400078e0a02 */
[----:B-1----:R-:W-:-:S02]  /*71a0*/  IMAD.SHL.U32 R8, R8, 0x2, RZ ;  /* 0x0000000208087824 */ /* 0x002fc400078e00ff */
[----:B------:R-:W-:-:S03]  /*71b0*/  IMAD R60, R61, R2, R60 ;  /* 0x000000023d3c7224 */ /* 0x000fc600078e023c */
[--C-:B------:R-:W-:Y:S02]  /*71c0*/  LOP3.LUT R2, R4, 0x10, R8.reuse, 0x78, !PT ;  /* 0x0000001004027812 */ /* 0x100fe400078e7808 */
[----:B------:R-:W4:Y:S01]  /*71d0*/  LDL R4, [R1+0xc98] ;  /* 0x000c980001047983 */ /* 0x000f220000100800 */
[----:B------:R-:W-:-:S03]  /*71e0*/  LOP3.LUT R2, R7, 0x30, R8, 0x78, !PT ;  /* 0x0000003007027812 */ /* 0x000fc600078e7808 */
[----:B------:R-:W4:Y:S01]  /*71f0*/  LDL R8, [R1+0xca4] ;  /* 0x000ca40001087983 */ /* 0x000f220000100800 */
[C---:B------:R-:W-:Y:S02]  /*7200*/  ISETP.GT.U32.AND P3, PT, R61.reuse, R11, PT ;  /* 0x0000000b3d00720c */ /* 0x040fe40003f64070 */
[C---:B------:R-:W-:Y:S01]  /*7210*/  ISETP.GT.U32.AND P2, PT, R61.reuse, R12, PT ;  /* 0x0000000c3d00720c */ /* 0x040fe20003f44070 */
[----:B------:R-:W4:Y:S01]  /*7220*/  LDL R7, [R1+0xcb8] ;  /* 0x000cb80001077983 */ /* 0x000f220000100800 */
[C---:B------:R-:W-:Y:S02]  /*7230*/  ISETP.GT.U32.AND P5, PT, R61.reuse, R14, PT ;  /* 0x0000000e3d00720c */ /* 0x040fe40003fa4070 */
[----:B------:R-:W-:-:S07]  /*7240*/  ISETP.GT.U32.AND P6, PT, R61, R13, PT ;  /* 0x0000000d3d00720c */ /* 0x000fce0003fc4070 */
[--C-:B------:R-:W-:Y:S01]  /*7250*/  @!P3 IMAD.IADD R11, R11, 0x1, -R61.reuse ;  /* 0x000000010b0bb824 */ /* 0x100fe200078e0a3d */
[C---:B------:R-:W-:Y:S01]  /*7260*/  ISETP.GT.U32.AND P3, PT, R61.reuse, R18, PT ;  /* 0x000000123d00720c */ /* 0x040fe20003f64070 */
[--C-:B------:R-:W-:Y:S01]  /*7270*/  @!P2 IMAD.IADD R12, R12, 0x1, -R61.reuse ;  /* 0x000000010c0ca824 */ /* 0x100fe200078e0a3d */
[C---:B------:R-:W-:Y:S01]  /*7280*/  ISETP.GT.U32.AND P2, PT, R61.reuse, R19, PT ;  /* 0x000000133d00720c */ /* 0x040fe20003f44070 */
[--C-:B------:R-:W-:Y:S01]  /*7290*/  @!P5 IMAD.IADD R14, R14, 0x1, -R61.reuse ;  /* 0x000000010e0ed824 */ /* 0x100fe200078e0a3d */
[----:B------:R-:W-:Y:S01]  /*72a0*/  ISETP.GT.U32.AND P5, PT, R61, R21, PT ;  /* 0x000000153d00720c */ /* 0x000fe20003fa4070 */
[----:B------:R-:W-:Y:S01]  /*72b0*/  @!P6 IMAD.IADD R13, R13, 0x1, -R61 ;  /* 0x000000010d0de824 */ /* 0x000fe200078e0a3d */
[----:B------:R-:W-:-:S07]  /*72c0*/  ISETP.GT.U32.AND P6, PT, R61, R20, PT ;  /* 0x000000143d00720c */ /* 0x000fce0003fc4070 */
[--C-:B------:R-:W-:Y:S01]  /*72d0*/  @!P3 IMAD.IADD R18, R18, 0x1, -R61.reuse ;  /* 0x000000011212b824 */ /* 0x100fe200078e0a3d */
[----:B------:R-:W-:Y:S01]  /*72e0*/  ISETP.GT.U32.AND P3, PT, R61, R25, PT ;  /* 0x000000193d00720c */ /* 0x000fe20003f64070 */
[--C-:B------:R-:W-:Y:S01]  /*72f0*/  @!P2 IMAD.IADD R19, R19, 0x1, -R61.reuse ;  /* 0x000000011313a824 */ /* 0x100fe200078e0a3d */
[----:B------:R-:W-:Y:S01]  /*7300*/  ISETP.GT.U32.AND P2, PT, R61, R26, PT ;  /* 0x0000001a3d00720c */ /* 0x000fe20003f44070 */
[--C-:B------:R-:W-:Y:S02]  /*7310*/  @!P5 IMAD.IADD R21, R21, 0x1, -R61.reuse ;  /* 0x000000011515d824 */ /* 0x100fe400078e0a3d */
[----:B------:R-:W-:Y:S01]  /*7320*/  @!P6 IMAD.IADD R20, R20, 0x1, -R61 ;  /* 0x000000011414e824 */ /* 0x000fe200078e0a3d */
[----:B------:R-:W-:-:S07]  /*7330*/  ISETP.GT.U32.AND P6, PT, R61, R27, PT ;  /* 0x0000001b3d00720c */ /* 0x000fce0003fc4070 */
[--C-:B------:R-:W-:Y:S01]  /*7340*/  @!P3 IMAD.IADD R25, R25, 0x1, -R61.reuse ;  /* 0x000000011919b824 */ /* 0x100fe200078e0a3d */
[C---:B------:R-:W-:Y:S01]  /*7350*/  ISETP.GT.U32.AND P3, PT, R61.reuse, R19, PT ;  /* 0x000000133d00720c */ /* 0x040fe20003f64070 */
[----:B------:R-:W-:Y:S01]  /*7360*/  @!P2 IMAD.IADD R26, R26, 0x1, -R61 ;  /* 0x000000011a1aa824 */ /* 0x000fe200078e0a3d */
[----:B------:R-:W-:-:S03]  /*7370*/  ISETP.GT.U32.AND P2, PT, R61, R20, PT ;  /* 0x000000143d00720c */ /* 0x000fc60003f44070 */
[----:B------:R-:W-:-:S08]  /*7380*/  @!P6 IMAD.IADD R27, R27, 0x1, -R61 ;  /* 0x000000011b1be824 */ /* 0x000fd000078e0a3d */
[--C-:B------:R-:W-:Y:S01]  /*7390*/  @!P3 IMAD.IADD R19, R19, 0x1, -R61.reuse ;  /* 0x000000011313b824 */ /* 0x100fe200078e0a3d */
[C---:B------:R-:W-:Y:S01]  /*73a0*/  ISETP.GT.U32.AND P3, PT, R61.reuse, R25, PT ;  /* 0x000000193d00720c */ /* 0x040fe20003f64070 */
[----:B------:R-:W-:Y:S01]  /*73b0*/  @!P2 IMAD.IADD R20, R20, 0x1, -R61 ;  /* 0x000000011414a824 */ /* 0x000fe200078e0a3d */
[C---:B------:R-:W-:Y:S02]  /*73c0*/  ISETP.GT.U32.AND P2, PT, R61.reuse, R27, PT ;  /* 0x0000001b3d00720c */ /* 0x040fe40003f44070 */
[----:B------:R-:W-:-:S09]  /*73d0*/  ISETP.GT.U32.AND P6, PT, R61, R26, PT ;  /* 0x0000001a3d00720c */ /* 0x000fd20003fc4070 */
[--C-:B------:R-:W-:Y:S01]  /*73e0*/  @!P3 IMAD.IADD R25, R25, 0x1, -R61.reuse ;  /* 0x000000011919b824 */ /* 0x100fe200078e0a3d */
[----:B------:R-:W-:Y:S01]  /*73f0*/  ISETP.GT.U32.AND P3, PT, R61, R32, PT ;  /* 0x000000203d00720c */ /* 0x000fe20003f64070 */
[--C-:B------:R-:W-:Y:S01]  /*7400*/  @!P2 IMAD.IADD R27, R27, 0x1, -R61.reuse ;  /* 0x000000011b1ba824 */ /* 0x100fe200078e0a3d */
[C---:B------:R-:W-:Y:S01]  /*7410*/  ISETP.GT.U32.AND P2, PT, R61.reuse, R34, PT ;  /* 0x000000223d00720c */ /* 0x040fe20003f44070 */
[----:B------:R-:W-:Y:S01]  /*7420*/  @!P6 IMAD.IADD R26, R26, 0x1, -R61 ;  /* 0x000000011a1ae824 */ /* 0x000fe200078e0a3d */
[----:B------:R-:W-:-:S09]  /*7430*/  ISETP.GT.U32.AND P6, PT, R61, R33, PT ;  /* 0x000000213d00720c */ /* 0x000fd20003fc4070 */
[--C-:B------:R-:W-:Y:S01]  /*7440*/  @!P3 IMAD.IADD R32, R32, 0x1, -R61.reuse ;  /* 0x000000012020b824 */ /* 0x100fe200078e0a3d */
[C---:B------:R-:W-:Y:S01]  /*7450*/  ISETP.GT.U32.AND P3, PT, R61.reuse, R39, PT ;  /* 0x000000273d00720c */ /* 0x040fe20003f64070 */
[----:B------:R-:W-:Y:S01]  /*7460*/  @!P2 IMAD.IADD R34, R34, 0x1, -R61 ;  /* 0x000000012222a824 */ /* 0x000fe200078e0a3d */
[C---:B--2---:R-:W-:Y:S02]  /*7470*/  ISETP.GT.U32.AND P0, PT, R61.reuse, R17, PT ;  /* 0x000000113d00720c */ /* 0x044fe40003f04070 */
[C---:B---3--:R-:W-:Y:S02]  /*7480*/  ISETP.GT.U32.AND P4, PT, R61.reuse, R16, PT ;  /* 0x000000103d00720c */ /* 0x048fe40003f84070 */
[----:B----4-:R-:W-:-:S11]  /*7490*/  ISETP.GT.U32.AND P1, PT, R61, R15, PT ;  /* 0x0000000f3d00720c */ /* 0x010fd60003f24070 */
[--C-:B------:R-:W-:Y:S01]  /*74a0*/  @!P4 IMAD.IADD R16, R16, 0x1, -R61.reuse ;  /* 0x000000011010c824 */ /* 0x100fe200078e0a3d */
[----:B------:R-:W-:Y:S01]  /*74b0*/  ISETP.GT.U32.AND P4, PT, R61, R23, PT ;  /* 0x000000173d00720c */ /* 0x000fe20003f84070 */
[--C-:B------:R-:W-:Y:S01]  /*74c0*/  @!P0 IMAD.IADD R17, R17, 0x1, -R61.reuse ;  /* 0x0000000111118824 */ /* 0x100fe200078e0a3d */
[----:B------:R-:W-:Y:S01]  /*74d0*/  ISETP.GT.U32.AND P0, PT, R61, R24, PT ;  /* 0x000000183d00720c */ /* 0x000fe20003f04070 */
[----:B------:R-:W-:Y:S01]  /*74e0*/  @!P1 IMAD.IADD R15, R15, 0x1, -R61 ;  /* 0x000000010f0f9824 */ /* 0x000fe200078e0a3d */
[----:B------:R-:W-:-:S04]  /*74f0*/  ISETP.GT.U32.AND P1, PT, R61, R22, PT ;  /* 0x000000163d00720c */ /* 0x000fc80003f24070 */
[----:B------:R-:W-:-:S05]  /*7500*/  ISETP.GT.U32.AND P5, PT, R61, R15, PT ;  /* 0x0000000f3d00720c */ /* 0x000fca0003fa4070 */
[--C-:B------:R-:W-:Y:S01]  /*7510*/  @!P4 IMAD.IADD R23, R23, 0x1, -R61.reuse ;  /* 0x000000011717c824 */ /* 0x100fe200078e0a3d */
[C---:B------:R-:W-:Y:S01]  /*7520*/  ISETP.GT.U32.AND P4, PT, R61.reuse, R17, PT ;  /* 0x000000113d00720c */ /* 0x040fe20003f84070 */
[--C-:B------:R-:W-:Y:S02]  /*7530*/  @!P0 IMAD.IADD R24, R24, 0x1, -R61.reuse ;  /* 0x0000000118188824 */ /* 0x100fe400078e0a3d */
[--C-:B------:R-:W-:Y:S01]  /*7540*/  @!P1 IMAD.IADD R22, R22, 0x1, -R61.reuse ;  /* 0x0000000116169824 */ /* 0x100fe200078e0a3d */
[C---:B------:R-:W-:Y:S02]  /*7550*/  ISETP.GT.U32.AND P1, PT, R61.reuse, R16, PT ;  /* 0x000000103d00720c */ /* 0x040fe40003f24070 */
[----:B------:R-:W-:Y:S01]  /*7560*/  ISETP.GT.U32.AND P0, PT, R61, R18, PT ;  /* 0x000000123d00720c */ /* 0x000fe20003f04070 */
[----:B------:R-:W-:Y:S01]  /*7570*/  @!P5 IMAD.IADD R15, R15, 0x1, -R61 ;  /* 0x000000010f0fd824 */ /* 0x000fe200078e0a3d */
[----:B------:R-:W-:-:S05]  /*7580*/  ISETP.GT.U32.AND P5, PT, R61, R21, PT ;  /* 0x000000153d00720c */ /* 0x000fca0003fa4070 */
[----:B------:R-:W-:Y:S01]  /*7590*/  @!P4 IMAD.IADD R17, R17, 0x1, -R61 ;  /* 0x000000011111c824 */ /* 0x000fe200078e0a3d */
[----:B------:R-:W-:-:S03]  /*75a0*/  ISETP.GT.U32.AND P4, PT, R61, R23, PT ;  /* 0x000000173d00720c */ /* 0x000fc60003f84070 */
[--C-:B------:R-:W-:Y:S01]  /*75b0*/  @!P1 IMAD.IADD R16, R16, 0x1, -R61.reuse ;  /* 0x0000000110109824 */ /* 0x100fe200078e0a3d */
[C---:B------:R-:W-:Y:S01]  /*75c0*/  ISETP.GT.U32.AND P1, PT, R61.reuse, R22, PT ;  /* 0x000000163d00720c */ /* 0x040fe20003f24070 */
[--C-:B------:R-:W-:Y:S01]  /*75d0*/  @!P0 IMAD.IADD R18, R18, 0x1, -R61.reuse ;  /* 0x0000000112128824 */ /* 0x100fe200078e0a3d */
        /* <DEDUP_REMOVED lines=8> */
[C---:B------:R-:W-:Y:S01]  /*7660*/  ISETP.GT.U32.AND P0, PT, R61.reuse, R31, PT ;  /* 0x0000001f3d00720c */ /* 0x040fe20003f04070 */
[----:B------:R-:W-:Y:S01]  /*7670*/  @!P5 IMAD.IADD R28, R28, 0x1, -R61 ;  /* 0x000000011c1cd824 */ /* 0x000fe200078e0a3d */
[----:B------:R-:W-:-:S05]  /*7680*/  ISETP.GT.U32.AND P5, PT, R61, R35, PT ;  /* 0x000000233d00720c */ /* 0x000fca0003fa4070 */
[----:B------:R-:W-:Y:S01]  /*7690*/  @!P4 IMAD.IADD R30, R30, 0x1, -R61 ;  /* 0x000000011e1ec824 */ /* 0x000fe200078e0a3d */
[----:B------:R-:W-:-:S03]  /*76a0*/  ISETP.GT.U32.AND P4, PT, R61, R37, PT ;  /* 0x000000253d00720c */ /* 0x000fc60003f84070 */
[--C-:B------:R-:W-:Y:S01]  /*76b0*/  @!P1 IMAD.IADD R29, R29, 0x1, -R61.reuse ;  /* 0x000000011d1d9824 */ /* 0x100fe200078e0a3d */
[----:B------:R-:W-:Y:S01]  /*76c0*/  ISETP.GT.U32.AND P1, PT, R61, R36, PT ;  /* 0x000000243d00720c */ /* 0x000fe20003f24070 */
[--C-:B------:R-:W-:Y:S01]  /*76d0*/  @!P0 IMAD.IADD R31, R31, 0x1, -R61.reuse ;  /* 0x000000011f1f8824 */ /* 0x100fe200078e0a3d */
[C---:B------:R-:W-:Y:S02]  /*76e0*/  ISETP.GT.U32.AND P0, PT, R61.reuse, R38, PT ;  /* 0x000000263d00720c */ /* 0x040fe40003f04070 */
[----:B------:R-:W-:Y:S01]  /*76f0*/  ISETP.GT.U32.AND P2, PT, R61, R28, PT ;  /* 0x0000001c3d00720c */ /* 0x000fe20003f44070 */
[--C-:B------:R-:W-:Y:S01]  /*7700*/  @!P5 IMAD.IADD R35, R35, 0x1, -R61.reuse ;  /* 0x000000012323d824 */ /* 0x100fe200078e0a3d */
[----:B------:R-:W-:Y:S01]  /*7710*/  ISETP.GT.U32.AND P5, PT, R61, R29, PT ;  /* 0x0000001d3d00720c */ /* 0x000fe20003fa4070 */
[----:B------:R-:W-:-:S06]  /*7720*/  @!P6 IMAD.IADD R33, R33, 0x1, -R61 ;  /* 0x000000012121e824 */ /* 0x000fcc00078e0a3d */
[--C-:B------:R-:W-:Y:S01]  /*7730*/  @!P1 IMAD.IADD R36, R36, 0x1, -R61.reuse ;  /* 0x0000000124249824 */ /* 0x100fe200078e0a3d */
[----:B------:R-:W-:Y:S01]  /*7740*/  ISETP.GT.U32.AND P1, PT, R61, R30, PT ;  /* 0x0000001e3d00720c */ /* 0x000fe20003f24070 */
[--C-:B------:R-:W-:Y:S01]  /*7750*/  @!P4 IMAD.IADD R37, R37, 0x1, -R61.reuse ;  /* 0x000000012525c824 */ /* 0x100fe200078e0a3d */
[C---:B------:R-:W-:Y:S01]  /*7760*/  ISETP.GT.U32.AND P4, PT, R61.reuse, R31, PT ;  /* 0x0000001f3d00720c */ /* 0x040fe20003f84070 */
[--C-:B------:R-:W-:Y:S01]  /*7770*/  @!P0 IMAD.IADD R38, R38, 0x1, -R61.reuse ;  /* 0x0000000126268824 */ /* 0x100fe200078e0a3d */
[----:B------:R-:W-:Y:S01]  /*7780*/  ISETP.GT.U32.AND P0, PT, R61, R32, PT ;  /* 0x000000203d00720c */ /* 0x000fe20003f04070 */
[--C-:B------:R-:W-:Y:S01]  /*7790*/  @!P3 IMAD.IADD R39, R39, 0x1, -R61.reuse ;  /* 0x000000012727b824 */ /* 0x100fe200078e0a3d */
[C---:B------:R-:W-:Y:S01]  /*77a0*/  ISETP.GT.U32.AND P3, PT, R61.reuse, R33, PT ;  /* 0x000000213d00720c */ /* 0x040fe20003f64070 */
[--C-:B------:R-:W-:Y:S01]  /*77b0*/  @!P2 IMAD.IADD R28, R28, 0x1, -R61.reuse ;  /* 0x000000011c1ca824 */ /* 0x100fe200078e0a3d */
[----:B------:R-:W-:Y:S01]  /*77c0*/  ISETP.GT.U32.AND P2, PT, R61, R34, PT ;  /* 0x000000223d00720c */ /* 0x000fe20003f44070 */
[----:B------:R-:W-:Y:S01]  /*77d0*/  @!P5 IMAD.IADD R29, R29, 0x1, -R61 ;  /* 0x000000011d1dd824 */ /* 0x000fe200078e0a3d */
[----:B------:R-:W-:-:S02]  /*77e0*/  ISETP.GT.U32.AND P6, PT, R61, R40, PT ;  /* 0x000000283d00720c */ /* 0x000fc40003fc4070 */
[C---:B------:R-:W-:Y:S01]  /*77f0*/  ISETP.GT.U32.AND P5, PT, R61.reuse, R35, PT ;  /* 0x000000233d00720c */ /* 0x040fe20003fa4070 */
        /* <DEDUP_REMOVED lines=10> */
[----:B------:R-:W-:-:S02]  /*78a0*/  @!P6 IMAD.IADD R40, R40, 0x1, -R61 ;  /* 0x000000012828e824 */ /* 0x000fc400078e0a3d */
[--C-:B------:R-:W-:Y:S01]  /*78b0*/  @!P5 IMAD.IADD R35, R35, 0x1, -R61.reuse ;  /* 0x000000012323d824 */ /* 0x100fe200078e0a3d */
[C---:B------:R-:W-:Y:S01]  /*78c0*/  ISETP.GT.U32.AND P5, PT, R61.reuse, R42, PT ;  /* 0x0000002a3d00720c */ /* 0x040fe20003fa4070 */
[--C-:B------:R-:W-:Y:S01]  /*78d0*/  @!P1 IMAD.IADD R36, R36, 0x1, -R61.reuse ;  /* 0x0000000124249824 */ /* 0x100fe200078e0a3d */
[C---:B------:R-:W-:Y:S02]  /*78e0*/  ISETP.GT.U32.AND P1, PT, R61.reuse, R43, PT ;  /* 0x0000002b3d00720c */ /* 0x040fe40003f24070 */
[----:B------:R-:W-:Y:S01]  /*78f0*/  ISETP.GT.U32.AND P6, PT, R61, R40, PT ;  /* 0x000000283d00720c */ /* 0x000fe20003fc4070 */
[--C-:B------:R-:W-:Y:S01]  /*7900*/  @!P4 IMAD.IADD R37, R37, 0x1, -R61.reuse ;  /* 0x000000012525c824 */ /* 0x100fe200078e0a3d */
[C---:B------:R-:W-:Y:S01]  /*7910*/  ISETP.GT.U32.AND P4, PT, R61.reuse, R44, PT ;  /* 0x0000002c3d00720c */ /* 0x040fe20003f84070 */
[--C-:B------:R-:W-:Y:S01]  /*7920*/  @!P0 IMAD.IADD R38, R38, 0x1, -R61.reuse ;  /* 0x0000000126268824 */ /* 0x100fe200078e0a3d */
[----:B------:R-:W-:Y:S01]  /*7930*/  ISETP.GT.U32.AND P0, PT, R61, R45, PT ;  /* 0x0000002d3d00720c */ /* 0x000fe20003f04070 */
        /* <DEDUP_REMOVED lines=23> */
[----:B------:R-:W-:Y:S01]  /*7ab0*/  ISETP.GT.U32.AND P6, PT, R61, R43, PT ;  /* 0x0000002b3d00720c */ /* 0x000fe20003fc4070 */
        /* <DEDUP_REMOVED lines=11> */
[----:B------:R-:W-:Y:S01]  /*7b70*/  ISETP.GT.U32.AND P4, PT, R61, R49, PT ;  /* 0x000000313d00720c */ /* 0x000fe20003f84070 */
[----:B------:R-:W-:-:S02]  /*7b80*/  @!P6 IMAD.IADD R43, R43, 0x1, -R61 ;  /* 0x000000012b2be824 */ /* 0x000fc400078e0a3d */
[--C-:B------:R-:W-:Y:S01]  /*7b90*/  @!P0 IMAD.IADD R47, R47, 0x1, -R61.reuse ;  /* 0x000000012f2f8824 */ /* 0x100fe200078e0a3d */
[C---:B------:R-:W-:Y:S01]  /*7ba0*/  ISETP.GT.U32.AND P6, PT, R61.reuse, R51, PT ;  /* 0x000000333d00720c */ /* 0x040fe20003fc4070 */
[--C-:B------:R-:W-:Y:S01]  /*7bb0*/  @!P3 IMAD.IADD R48, R48, 0x1, -R61.reuse ;  /* 0x000000013030b824 */ /* 0x100fe200078e0a3d */
[C---:B------:R-:W-:Y:S02]  /*7bc0*/  ISETP.GT.U32.AND P0, PT, R61.reuse, R54, PT ;  /* 0x000000363d00720c */ /* 0x040fe40003f04070 */
[C---:B------:R-:W-:Y:S01]  /*7bd0*/  ISETP.GT.U32.AND P3, PT, R61.reuse, R55, PT ;  /* 0x000000373d00720c */ /* 0x040fe20003f64070 */
[--C-:B------:R-:W-:Y:S01]  /*7be0*/  @!P2 IMAD.IADD R50, R50, 0x1, -R61.reuse ;  /* 0x000000013232a824 */ /* 0x100fe200078e0a3d */
[C---:B------:R-:W-:Y:S01]  /*7bf0*/  ISETP.GT.U32.AND P2, PT, R61.reuse, R57, PT ;  /* 0x000000393d00720c */ /* 0x040fe20003f44070 */
[--C-:B------:R-:W-:Y:S01]  /*7c00*/  @!P5 IMAD.IADD R52, R52, 0x1, -R61.reuse ;  /* 0x000000013434d824 */ /* 0x100fe200078e0a3d */
[----:B------:R-:W-:Y:S01]  /*7c10*/  ISETP.GT.U32.AND P5, PT, R61, R58, PT ;  /* 0x0000003a3d00720c */ /* 0x000fe20003fa4070 */
[----:B------:R-:W-:-:S02]  /*7c20*/  @!P1 IMAD.IADD R53, R53, 0x1, -R61 ;  /* 0x0000000135359824 */ /* 0x000fc400078e0a3d */
[--C-:B------:R-:W-:Y:S01]  /*7c30*/  @!P4 IMAD.IADD R49, R49, 0x1, -R61.reuse ;  /* 0x000000013131c824 */ /* 0x100fe200078e0a3d */
[----:B------:R-:W-:Y:S01]  /*7c40*/  ISETP.GT.U32.AND P4, PT, R61, R56, PT ;  /* 0x000000383d00720c */ /* 0x000fe20003f84070 */
[--C-:B------:R-:W-:Y:S01]  /*7c50*/  @!P6 IMAD.IADD R51, R51, 0x1, -R61.reuse ;  /* 0x000000013333e824 */ /* 0x100fe200078e0a3d */
[C---:B------:R-:W-:Y:S01]  /*7c60*/  ISETP.GT.U32.AND P1, PT, R61.reuse, R53, PT ;  /* 0x000000353d00720c */ /* 0x040fe20003f24070 */
[--C-:B------:R-:W-:Y:S01]  /*7c70*/  @!P0 IMAD.IADD R54, R54, 0x1, -R61.reuse ;  /* 0x0000000136368824 */ /* 0x100fe200078e0a3d */
[----:B------:R-:W-:Y:S01]  /*7c80*/  ISETP.GT.U32.AND P6, PT, R61, R52, PT ;  /* 0x000000343d00720c */ /* 0x000fe20003fc4070 */
[--C-:B------:R-:W-:Y:S01]  /*7c90*/  @!P3 IMAD.IADD R55, R55, 0x1, -R61.reuse ;  /* 0x000000013737b824 */ /* 0x100fe200078e0a3d */
[C---:B------:R-:W-:Y:S02]  /*7ca0*/  ISETP.GT.U32.AND P0, PT, R61.reuse, R59, PT ;  /* 0x0000003b3d00720c */ /* 0x040fe40003f04070 */
[----:B------:R-:W-:Y:S01]  /*7cb0*/  ISETP.GT.U32.AND P3, PT, R61, R60, PT ;  /* 0x0000003c3d00720c */ /* 0x000fe20003f64070 */
[--C-:B------:R-:W-:Y:S01]  /*7cc0*/  @!P2 IMAD.IADD R57, R57, 0x1, -R61.reuse ;  /* 0x000000013939a824 */ /* 0x100fe200078e0a3d */
[----:B------:R-:W-:Y:S01]  /*7cd0*/  ISETP.GT.U32.AND P2, PT, R61, R55, PT ;  /* 0x000000373d00720c */ /* 0x000fe20003f44070 */
[----:B------:R-:W-:-:S02]  /*7ce0*/  @!P5 IMAD.IADD R58, R58, 0x1, -R61 ;  /* 0x000000013a3ad824 */ /* 0x000fc400078e0a3d */
[--C-:B------:R-:W-:Y:S02]  /*7cf0*/  @!P4 IMAD.IADD R56, R56, 0x1, -R61.reuse ;  /* 0x000000013838c824 */ /* 0x100fe400078e0a3d */
[--C-:B------:R-:W-:Y:S01]  /*7d00*/  @!P1 IMAD.IADD R53, R53, 0x1, -R61.reuse ;  /* 0x0000000135359824 */ /* 0x100fe200078e0a3d */
[C---:B------:R-:W-:Y:S01]  /*7d10*/  ISETP.GT.U32.AND P1, PT, R61.reuse, R58, PT ;  /* 0x0000003a3d00720c */ /* 0x040fe20003f24070 */
[--C-:B------:R-:W-:Y:S01]  /*7d20*/  @!P6 IMAD.IADD R52, R52, 0x1, -R61.reuse ;  /* 0x000000013434e824 */ /* 0x100fe200078e0a3d */
[----:B------:R-:W-:Y:S01]  /*7d30*/  ISETP.GT.U32.AND P6, PT, R61, R57, PT ;  /* 0x000000393d00720c */ /* 0x000fe20003fc4070 */
[--C-:B------:R-:W-:Y:S01]  /*7d40*/  @!P0 IMAD.IADD R59, R59, 0x1, -R61.reuse ;  /* 0x000000013b3b8824 */ /* 0x100fe200078e0a3d */
[----:B------:R-:W-:Y:S01]  /*7d50*/  ISETP.GE.AND P0, PT, R9, RZ, PT ;  /* 0x000000ff0900720c */ /* 0x000fe20003f06270 */
[--C-:B------:R-:W-:Y:S01]  /*7d60*/  @!P3 IMAD.IADD R60, R60, 0x1, -R61.reuse ;  /* 0x000000013c3cb824 */ /* 0x100fe200078e0a3d */
[----:B------:R-:W-:Y:S01]  /*7d70*/  ISETP.GT.U32.AND P4, PT, R61, R54, PT ;  /* 0x000000363d00720c */ /* 0x000fe20003f84070 */
[----:B------:R-:W-:Y:S01]  /*7d80*/  @!P2 IMAD.IADD R55, R55, 0x1, -R61 ;  /* 0x000000013737a824 */ /* 0x000fe200078e0a3d */
[----:B------:R-:W-:-:S02]  /*7d90*/  ISETP.GT.U32.AND P5, PT, R61, R56, PT ;  /* 0x000000383d00720c */ /* 0x000fc40003fa4070 */
[C---:B------:R-:W-:Y:S02]  /*7da0*/  ISETP.GT.U32.AND P3, PT, R61.reuse, R59, PT ;  /* 0x0000003b3d00720c */ /* 0x040fe40003f64070 */
[----:B------:R-:W-:Y:S01]  /*7db0*/  ISETP.GT.U32.AND P2, PT, R61, R60, PT ;  /* 0x0000003c3d00720c */ /* 0x000fe20003f44070 */
[--C-:B------:R-:W-:Y:S01]  /*7dc0*/  @!P1 IMAD.IADD R58, R58, 0x1, -R61.reuse ;  /* 0x000000013a3a9824 */ /* 0x100fe200078e0a3d */
[----:B------:R-:W-:Y:S01]  /*7dd0*/  ISETP.GE.AND P1, PT, R4, RZ, PT ;  /* 0x000000ff0400720c */ /* 0x000fe20003f26270 */
[----:B------:R-:W-:Y:S01]  /*7de0*/  @!P6 IMAD.IADD R57, R57, 0x1, -R61 ;  /* 0x000000013939e824 */ /* 0x000fe200078e0a3d */
[----:B------:R-:W-:Y:S01]  /*7df0*/  LOP3.LUT R4, RZ, c[0x0][0x178], RZ, 0x33, !PT ;  /* 0x00005e00ff047a12 */ /* 0x000fe200078e33ff */
[----:B------:R-:W-:Y:S01]  /*7e00*/  @!P0 IMAD.MOV R3, RZ, RZ, -R3 ;  /* 0x000000ffff038224 */ /* 0x000fe200078e0a03 */
[----:B------:R-:W-:Y:S01]  /*7e10*/  ISETP.NE.AND P6, PT, RZ, c[0x0][0x178], PT ;  /* 0x00005e00ff007a0c */ /* 0x000fe20003fc5270 */
[--C-:B------:R-:W-:Y:S01]  /*7e20*/  @!P4 IMAD.IADD R54, R54, 0x1, -R61.reuse ;  /* 0x000000013636c824 */ /* 0x100fe200078e0a3d */
[----:B------:R0:W-:Y:S01]  /*7e30*/  STL [R1+0xd14], R2 ;  /* 0x000d140201007387 */ /* 0x0001e20000100800 */
[--C-:B------:R-:W-:Y:S01]  /*7e40*/  @!P5 IMAD.IADD R56, R56, 0x1, -R61.reuse ;  /* 0x000000013838d824 */ /* 0x100fe200078e0a3d */
[----:B------:R-:W-:Y:S01]  /*7e50*/  ISETP.GE.AND P4, PT, R6, RZ, PT ;  /* 0x000000ff0600720c */ /* 0x000fe20003f86270 */
[--C-:B------:R-:W-:Y:S01]  /*7e60*/  @!P3 IMAD.IADD R59, R59, 0x1, -R61.reuse ;  /* 0x000000013b3bb824 */ /* 0x100fe200078e0a3d */
[----:B------:R-:W-:Y:S01]  /*7e70*/  ISETP.GE.AND P5, PT, R5, RZ, PT ;  /* 0x000000ff0500720c */ /* 0x000fe20003fa6270 */
[----:B------:R-:W-:Y:S01]  /*7e80*/  @!P2 IMAD.IADD R60, R60, 0x1, -R61 ;  /* 0x000000013c3ca824 */ /* 0x000fe200078e0a3d */
[----:B------:R-:W-:Y:S01]  /*7e90*/  ISETP.GE.AND P0, PT, R8, RZ, PT ;  /* 0x000000ff0800720c */ /* 0x000fe20003f06270 */
[----:B------:R-:W2:Y:S01]  /*7ea0*/  LDL R6, [R1+0xcc0] ;  /* 0x000cc00001067983 */ /* 0x000ea20000100800 */
[----:B------:R-:W-:-:S03]  /*7eb0*/  SEL R3, R4, R3, !P6 ;  /* 0x0000000304037207 */ /* 0x000fc60007000000 */
[----:B------:R-:W3:Y:S04]  /*7ec0*/  LDL R5, [R1+0xcc4] ;  /* 0x000cc40001057983 */ /* 0x000ee80000100800 */
[----:B0-----:R-:W4:Y:S04]  /*7ed0*/  LDL R2, [R1+0xcd8] ;  /* 0x000cd80001027983 */ /* 0x001f280000100800 */
[----:B------:R-:W2:Y:S04]  /*7ee0*/  LDL R10, [R1+0xce4] ;  /* 0x000ce400010a7983 */ /* 0x000ea80000100800 */
[----:B------:R-:W2:Y:S04]  /*7ef0*/  LDL R9, [R1+0xce8] ;  /* 0x000ce80001097983 */ /* 0x000ea80000100800 */
[----:B------:R-:W2:Y:S04]  /*7f00*/  LDL R61, [R1+0xcbc] ;  /* 0x000cbc00013d7983 */ /* 0x000ea80000100800 */
[----:B------:R-:W3:Y:S04]  /*7f10*/  LDL R8, [R1+0xcf4] ;  /* 0x000cf40001087983 */ /* 0x000ee80000100800 */
[----:B------:R-:W3:Y:S01]  /*7f20*/  LDL.LU R4, [R1+0xe60] ;  /* 0x000e600001047983 */ /* 0x000ee20000300800 */
[----:B------:R-:W-:-:S03]  /*7f30*/  @!P4 IMAD.MOV R0, RZ, RZ, -R0 ;  /* 0x000000ffff00c224 */ /* 0x000fc600078e0a00 */
[----:B------:R0:W-:Y:S01]  /*7f40*/  STL [R1+0x164], R3 ;  /* 0x0001640301007387 */ /* 0x0001e20000100800 */
[----:B------:R-:W-:-:S03]  /*7f50*/  ISETP.GE.AND P2, PT, R7, RZ, PT ;  /* 0x000000ff0700720c */ /* 0x000fc60003f46270 */
[----:B------:R-:W4:Y:S01]  /*7f60*/  LDL R7, [R1+0xcf8] ;  /* 0x000cf80001077983 */ /* 0x000f220000100800 */
[----:B0-----:R-:W-:-:S04]  /*7f70*/  LOP3.LUT R3, RZ, c[0x0][0x178], RZ, 0x33, !PT ;  /* 0x00005e00ff037a12 */ /* 0x001fc800078e33ff */
[----:B------:R-:W-:-:S05]  /*7f80*/  SEL R0, R3, R0, !P6 ;  /* 0x0000000003007207 */ /* 0x000fca0007000000 */
[----:B------:R0:W-:Y:S01]  /*7f90*/  STL [R1+0x160], R0 ;  /* 0x0001600001007387 */ /* 0x0001e20000100800 */
[----:B--2---:R-:W-:-:S03]  /*7fa0*/  ISETP.GE.AND P4, PT, R61, RZ, PT ;  /* 0x000000ff3d00720c */ /* 0x004fc60003f86270 */
[----:B------:R-:W2:Y:S04]  /*7fb0*/  LDL R61, [R1+0xd04] ;  /* 0x000d0400013d7983 */ /* 0x000ea80000100800 */
[----:B0-----:R-:W2:Y:S01]  /*7fc0*/  LDL.LU R0, [R1+0x118] ;  /* 0x0001180001007983 */ /* 0x001ea20000300800 */
[----:B---3--:R-:W-:-:S04]  /*7fd0*/  IMAD.MOV.U32 R3, RZ, RZ, R4 ;  /* 0x000000ffff037224 */ /* 0x008fc800078e0004 */
[----:B------:R-:W-:Y:S01]  /*7fe0*/  @!P5 IMAD.MOV R3, RZ, RZ, -R3 ;  /* 0x000000ffff03d224 */ /* 0x000fe200078e0a03 */
[----:B------:R-:W-:Y:S02]  /*7ff0*/  ISETP.GE.AND P5, PT, R6, RZ, PT ;  /* 0x000000ff0600720c */ /* 0x000fe40003fa6270 */
[----:B------:R-:W3:Y:S04]  /*8000*/  LDL R6, [R1+0xd08] ;  /* 0x000d080001067983 */ /* 0x000ee80000100800 */
[----:B------:R0:W-:Y:S04]  /*8010*/  STL [R1+0x11c], R3 ;  /* 0x00011c0301007387 */ /* 0x0001e80000100800 */
[----:B0-----:R-:W3:Y:S01]  /*8020*/  LDL.LU R3, [R1+0x114] ;  /* 0x0001140001037983 */ /* 0x001ee20000300800 */
[----:B--2---:R-:W-:Y:S01]  /*8030*/  @!P1 IMAD.MOV R0, RZ, RZ, -R0 ;  /* 0x000000ffff009224 */ /* 0x004fe200078e0a00 */
[----:B------:R-:W-:-:S02]  /*8040*/  ISETP.GE.AND P1, PT, R5, RZ, PT ;  /* 0x000000ff0500720c */ /* 0x000fc40003f26270 */
[----:B------:R-:W2:Y:S04]  /*8050*/  LDL R5, [R1+0xd0c] ;  /* 0x000d0c0001057983 */ /* 0x000ea80000100800 */
[----:B------:R0:W-:Y:S04]  /*8060*/  STL [R1+0x118], R0 ;  /* 0x0001180001007387 */ /* 0x0001e80000100800 */
[----:B0-----:R-:W2:Y:S01]  /*8070*/  LDL.LU R0, [R1+0x110] ;  /* 0x0001100001007983 */ /* 0x001ea20000300800 */
[----:B---3--:R-:W-:Y:S01]  /*8080*/  @!P0 IMAD.MOV R3, RZ, RZ, -R3 ;  /* 0x000000ffff038224 */ /* 0x008fe200078e0a03 */
[----:B----4-:R-:W-:-:S02]  /*8090*/  ISETP.GE.AND P0, PT, R2, RZ, PT ;  /* 0x000000ff0200720c */ /* 0x010fc40003f06270 */
[----:B------:R-:W3:Y:S04]  /*80a0*/  LDL R2, [R1+0xd10] ;  /* 0x000d100001027983 */ /* 0x000ee80000100800 */
[----:B------:R0:W-:Y:S04]  /*80b0*/  STL [R1+0x114], R3 ;  /* 0x0001140301007387 */ /* 0x0001e80000100800 */
[----:B0-----:R-:W4:Y:S01]  /*80c0*/  LDL.LU R3, [R1+0x10c] ;  /* 0x00010c0001037983 */ /* 0x001f220000300800 */
[----:B--2---:R-:W-:Y:S01]  /*80d0*/  @!P2 IMAD.MOV R0, RZ, RZ, -R0 ;  /* 0x000000ffff00a224 */ /* 0x004fe200078e0a00 */
[----:B------:R-:W-:-:S02]  /*80e0*/  ISETP.GE.AND P2, PT, R10, RZ, PT ;  /* 0x000000ff0a00720c */ /* 0x000fc40003f46270 */
[----:B------:R-:W2:Y:S04]  /*80f0*/  LDL R10, [R1+0xcfc] ;  /* 0x000cfc00010a7983 */ /* 0x000ea80000100800 */
[----:B------:R0:W-:Y:S04]  /*8100*/  STL [R1+0x110], R0 ;  /* 0x0001100001007387 */ /* 0x0001e80000100800 */
[----:B0-----:R-:W2:Y:S01]  /*8110*/  LDL.LU R0, [R1+0x108] ;  /* 0x0001080001007983 */ /* 0x001ea20000300800 */
[----:B----4-:R-:W-:Y:S01]  /*8120*/  @!P4 IMAD.MOV R3, RZ, RZ, -R3 ;  /* 0x000000ffff03c224 */ /* 0x010fe200078e0a03 */
[----:B------:R-:W-:-:S02]  /*8130*/  ISETP.GE.AND P4, PT, R9, RZ, PT ;  /* 0x000000ff0900720c */ /* 0x000fc40003f86270 */
[----:B------:R-:W4:Y:S04]  /*8140*/  LDL R9, [R1+0xd00] ;  /* 0x000d000001097983 */ /* 0x000f280000100800 */
        /* <DEDUP_REMOVED lines=8> */
[----:B------:R-:W-:-:S02]  /*81d0*/  ISETP.GE.AND P1, PT, R7, RZ, PT ;  /* 0x000000ff0700720c */ /* 0x000fc40003f26270 */
        /* <DEDUP_REMOVED lines=204> */
[----:B------:R-:W-:-:S04]  /*8ea0*/  ISETP.GE.AND P0, PT, R61, RZ, PT ;  /* 0x000000ff3d00720c */ /* 0x000fc80003f06270 */
[----:B------:R0:W-:Y:S04]  /*8eb0*/  STL [R1+0x60], R0 ;  /* 0x0000600001007387 */ /* 0x0001e80000100800 */
[----:B0-----:R-:W2:Y:S04]  /*8ec0*/  LDL.LU R0, [R1+0x58] ;  /* 0x0000580001007983 */ /* 0x001ea80000300800 */
[----:B------:R-:W4:Y:S01]  /*8ed0*/  LDL R61, [R1+0xc24] ;  /* 0x000c2400013d7983 */ /* 0x000f220000100800 */
[----:B---3--:R-:W-:-:S05]  /*8ee0*/  @!P2 IMAD.MOV R3, RZ, RZ, -R3 ;  /* 0x000000ffff03a224 */ /* 0x008fca00078e0a03 */
[----:B------:R0:W-:Y:S04]  /*8ef0*/  STL [R1+0x5c], R3 ;  /* 0x00005c0301007387 */ /* 0x0001e80000100800 */
[----:B0-----:R-:W3:Y:S01]  /*8f00*/  LDL.LU R3, [R1+0x54] ;  /* 0x0000540001037983 */ /* 0x001ee20000300800 */
[----:B------:R-:W-:-:S03]  /*8f10*/  ISETP.GE.AND P2, PT, R6, RZ, PT ;  /* 0x000000ff0600720c */ /* 0x000fc60003f46270 */
[----:B------:R-:W4:Y:S01]  /*8f20*/  LDL R6, [R1+0xc20] ;  /* 0x000c200001067983 */ /* 0x000f220000100800 */
        /* <DEDUP_REMOVED lines=14> */
[----:B------:R-:W2:Y:S01]  /*9010*/  LDL R10, [R1+0xc14] ;  /* 0x000c1400010a7983 */ /* 0x000ea20000100800 */
[----:B---3--:R-:W-:-:S05]  /*9020*/  @!P0 IMAD.MOV R3, RZ, RZ, -R3 ;  /* 0x000000ffff038224 */ /* 0x008fca00078e0a03 */
[----:B------:R0:W-:Y:S04]  /*9030*/  STL [R1+0x4c], R3 ;  /* 0x00004c0301007387 */ /* 0x0001e80000100800 */
[----:B0-----:R-:W3:Y:S01]  /*9040*/  LDL.LU R3, [R1+0x44] ;  /* 0x0000440001037983 */ /* 0x001ee20000300800 */
[----:B----4-:R-:W-:-:S03]  /*9050*/  ISETP.GE.AND P0, PT, R9, RZ, PT ;  /* 0x000000ff0900720c */ /* 0x010fc60003f06270 */
[----:B------:R-:W4:Y:S04]  /*9060*/  LDL R9, [R1+0xc10] ;  /* 0x000c100001097983 */ /* 0x000f280000100800 */
[----:B------:R-:W4:Y:S01]  /*9070*/  LDL.LU R4, [R1+0x40] ;  /* 0x0000400001047983 */ /* 0x000f220000300800 */
[----:B--2---:R-:W-:Y:S01]  /*9080*/  @!P2 IMAD.MOV R0, RZ, RZ, -R0 ;  /* 0x000000ffff00a224 */ /* 0x004fe200078e0a00 */
[----:B------:R-:W-:-:S04]  /*9090*/  ISETP.GE.AND P2, PT, R8, RZ, PT ;  /* 0x000000ff0800720c */ /* 0x000fc80003f46270 */
[----:B------:R0:W-:Y:S04]  /*90a0*/  STL [R1+0x48], R0 ;  /* 0x0000480001007387 */ /* 0x0001e80000100800 */
[----:B------:R-:W2:Y:S04]  /*90b0*/  LDL R8, [R1+0xc08] ;  /* 0x000c080001087983 */ /* 0x000ea80000100800 */
[----:B0-----:R-:W2:Y:S01]  /*90c0*/  LDL R0, [R1+0xc0c] ;  /* 0x000c0c0001007983 */ /* 0x001ea20000100800 */
[----:B---3--:R-:W-:-:S05]  /*90d0*/  @!P4 IMAD.MOV R3, RZ, RZ, -R3 ;  /* 0x000000ffff03c224 */ /* 0x008fca00078e0a03 */
[----:B------:R0:W-:Y:S04]  /*90e0*/  STL [R1+0x44], R3 ;  /* 0x0000440301007387 */ /* 0x0001e80000100800 */
[----:B0-----:R-:W3:Y:S01]  /*90f0*/  LDL.LU R3, [R1+0x3c] ;  /* 0x00003c0001037983 */ /* 0x001ee20000300800 */
[----:B------:R-:W-:Y:S01]  /*9100*/  ISETP.GE.AND P4, PT, R7, RZ, PT ;  /* 0x000000ff0700720c */ /* 0x000fe20003f86270 */
[----:B----4-:R-:W-:Y:S01]  /*9110*/  @!P5 IMAD.MOV R4, RZ, RZ, -R4 ;  /* 0x000000ffff04d224 */ /* 0x010fe200078e0a04 */
[----:B------:R-:W-:Y:S01]  /*9120*/  ISETP.GE.AND P5, PT, R61, RZ, PT ;  /* 0x000000ff3d00720c */ /* 0x000fe20003fa6270 */
[----:B------:R-:W4:Y:S04]  /*9130*/  LDL R7, [R1+0xc00] ;  /* 0x000c000001077983 */ /* 0x000f280000100800 */
[----:B------:R-:W2:Y:S04]  /*9140*/  LDL.LU R61, [R1+0x38] ;  /* 0x00003800013d7983 */ /* 0x000ea80000300800 */
[----:B------:R-:W-:Y:S01]  /*9150*/  STL [R1+0x40], R4 ;  /* 0x0000400401007387 */ /* 0x000fe20000100800 */
[----:B---3--:R-:W-:-:S05]  /*9160*/  @!P1 IMAD.MOV R3, RZ, RZ, -R3 ;  /* 0x000000ffff039224 */ /* 0x008fca00078e0a03 */
[----:B------:R0:W-:Y:S04]  /*9170*/  STL [R1+0x3c], R3 ;  /* 0x00003c0301007387 */ /* 0x0001e80000100800 */
[----:B0-----:R-:W3:Y:S04]  /*9180*/  LDL R3, [R1+0xc04] ;  /* 0x000c040001037983 */ /* 0x001ee80000100800 */
[----:B------:R-:W3:Y:S01]  /*9190*/  LDL.LU R4, [R1+0x34] ;  /* 0x0000340001047983 */ /* 0x000ee20000300800 */
[----:B--2---:R-:W-:Y:S01]  /*91a0*/  @!P0 IMAD.MOV R61, RZ, RZ, -R61 ;  /* 0x000000ffff3d8224 */ /* 0x004fe200078e0a3d */
[----:B------:R-:W-:-:S02]  /*91b0*/  ISETP.GE.AND P1, PT, R6, RZ, PT ;  /* 0x000000ff0600720c */ /* 0x000fc40003f26270 */
[----:B------:R-:W-:Y:S01]  /*91c0*/  ISETP.GE.AND P0, PT, R5, RZ, PT ;  /* 0x000000ff0500720c */ /* 0x000fe20003f06270 */
[----:B------:R-:W2:Y:S04]  /*91d0*/  LDL R6, [R1+0xbf8] ;  /* 0x000bf80001067983 */ /* 0x000ea80000100800 */
        /* <DEDUP_REMOVED lines=11> */
[----:B0-----:R-:W2:Y:S04]  /*9290*/  LDL R61, [R1+0xbf4] ;  /* 0x000bf400013d7983 */ /* 0x001ea80000100800 */
[----:B------:R-:W2:Y:S01]  /*92a0*/  LDL.LU R10, [R1+0x28] ;  /* 0x00002800010a7983 */ /* 0x000ea20000300800 */
[----:B---3--:R-:W-:Y:S01]  /*92b0*/  @!P5 IMAD.MOV R4, RZ, RZ, -R4 ;  /* 0x000000ffff04d224 */ /* 0x008fe200078e0a04 */
[----:B------:R-:W-:-:S04]  /*92c0*/  ISETP.GE.AND P5, PT, R9, RZ, PT ;  /* 0x000000ff0900720c */ /* 0x000fc80003fa6270 */
[----:B------:R0:W-:Y:S04]  /*92d0*/  STL [R1+0x2c], R4 ;  /* 0x00002c0401007387 */ /* 0x0001e80000100800 */
[----:B0-----:R-:W3:Y:S04]  /*92e0*/  LDL R4, [R1+0xbe8] ;  /* 0x000be80001047983 */ /* 0x001ee80000100800 */
[----:B------:R-:W3:Y:S01]  /*92f0*/  LDL.LU R9, [R1+0x24] ;  /* 0x0000240001097983 */ /* 0x000ee20000300800 */
[----:B--2---:R-:W-:Y:S01]  /*9300*/  @!P1 IMAD.MOV R10, RZ, RZ, -R10 ;  /* 0x000000ffff0a9224 */ /* 0x004fe200078e0a0a */
[----:B------:R-:W-:-:S04]  /*9310*/  ISETP.GE.AND P1, PT, R0, RZ, PT ;  /* 0x000000ff0000720c */ /* 0x000fc80003f26270 */
[----:B------:R0:W-:Y:S04]  /*9320*/  STL [R1+0x28], R10 ;  /* 0x0000280a01007387 */ /* 0x0001e80000100800 */
[----:B0-----:R-:W2:Y:S04]  /*9330*/  LDL.LU R10, [R1+0xe5c] ;  /* 0x000e5c00010a7983 */ /* 0x001ea80000300800 */
[----:B------:R-:W2:Y:S01]  /*9340*/  LDL.LU R0, [R1+0x20] ;  /* 0x0000200001007983 */ /* 0x000ea20000300800 */
[----:B---3--:R-:W-:Y:S01]  /*9350*/  @!P0 IMAD.MOV R9, RZ, RZ, -R9 ;  /* 0x000000ffff098224 */ /* 0x008fe200078e0a09 */
[----:B------:R-:W-:-:S04]  /*9360*/  ISETP.GE.AND P0, PT, R8, RZ, PT ;  /* 0x000000ff0800720c */ /* 0x000fc80003f06270 */
[----:B------:R0:W-:Y:S04]  /*9370*/  STL [R1+0x24], R9 ;  /* 0x0000240901007387 */ /* 0x0001e80000100800 */
[----:B0-----:R-:W3:Y:S04]  /*9380*/  LDL.LU R9, [R1+0xe58] ;  /* 0x000e580001097983 */ /* 0x001ee80000300800 */
[----:B------:R-:W3:Y:S01]  /*9390*/  LDL.LU R8, [R1+0x1c] ;  /* 0x00001c0001087983 */ /* 0x000ee20000300800 */
[----:B--2---:R-:W-:Y:S01]  /*93a0*/  @!P2 IMAD.MOV R0, RZ, RZ, -R0 ;  /* 0x000000ffff00a224 */ /* 0x004fe200078e0a00 */
[----:B----4-:R-:W-:-:S04]  /*93b0*/  ISETP.GE.AND P2, PT, R7, RZ, PT ;  /* 0x000000ff0700720c */ /* 0x010fc80003f46270 */
[----:B------:R0:W-:Y:S04]  /*93c0*/  STL [R1+0x20], R0 ;  /* 0x0000200001007387 */ /* 0x0001e80000100800 */
[----:B0-----:R-:W2:Y:S04]  /*93d0*/  LDL R0, [R1+0xbe0] ;  /* 0x000be00001007983 */ /* 0x001ea80000100800 */
[----:B------:R-:W4:Y:S01]  /*93e0*/  LDL.LU R7, [R1+0x18] ;  /* 0x0000180001077983 */ /* 0x000f220000300800 */
[----:B---3--:R-:W-:Y:S01]  /*93f0*/  @!P4 IMAD.MOV R8, RZ, RZ, -R8 ;  /* 0x000000ffff08c224 */ /* 0x008fe200078e0a08 */
[----:B------:R-:W-:-:S04]  /*9400*/  ISETP.GE.AND P4, PT, R3, RZ, PT ;  /* 0x000000ff0300720c */ /* 0x000fc80003f86270 */
[----:B------:R0:W-:Y:S04]  /*9410*/  STL [R1+0x1c], R8 ;  /* 0x00001c0801007387 */ /* 0x0001e80000100800 */
[----:B0-----:R-:W3:Y:S04]  /*9420*/  LDL.LU R8, [R1+0xe54] ;  /* 0x000e540001087983 */ /* 0x001ee80000300800 */
[----:B------:R-:W2:Y:S01]  /*9430*/  LDL.LU R3, [R1+0x14] ;  /* 0x0000140001037983 */ /* 0x000ea20000300800 */
[----:B----4-:R-:W-:Y:S01]  /*9440*/  @!P5 IMAD.MOV R7, RZ, RZ, -R7 ;  /* 0x000000ffff07d224 */ /* 0x010fe200078e0a07 */
[----:B------:R-:W-:-:S04]  /*9450*/  ISETP.GE.AND P5, PT, R6, RZ, PT ;  /* 0x000000ff0600720c */ /* 0x000fc80003fa6270 */
[----:B------:R0:W-:Y:S04]  /*9460*/  STL [R1+0x18], R7 ;  /* 0x0000180701007387 */ /* 0x0001e80000100800 */
[----:B0-----:R-:W4:Y:S04]  /*9470*/  LDL.LU R7, [R1+0xe50] ;  /* 0x000e500001077983 */ /* 0x001f280000300800 */
[----:B------:R-:W3:Y:S01]  /*9480*/  LDL.LU R6, [R1+0x10] ;  /* 0x0000100001067983 */ /* 0x000ee20000300800 */
[----:B--2---:R-:W-:Y:S01]  /*9490*/  @!P1 IMAD.MOV R3, RZ, RZ, -R3 ;  /* 0x000000ffff039224 */ /* 0x004fe200078e0a03 */
[----:B------:R-:W-:-:S02]  /*94a0*/  ISETP.GE.AND P1, PT, R5, RZ, PT ;  /* 0x000000ff0500720c */ /* 0x000fc40003f26270 */
[----:B------:R-:W2:Y:S04]  /*94b0*/  LDL.LU R5, [R1+0xc] ;  /* 0x00000c0001057983 */ /* 0x000ea80000300800 */
[----:B------:R0:W-:Y:S04]  /*94c0*/  STL [R1+0x14], R3 ;  /* 0x0000140301007387 */ /* 0x0001e80000100800 */
[----:B0-----:R-:W4:Y:S01]  /*94d0*/  LDL R3, [R1+0xbd8] ;  /* 0x000bd80001037983 */ /* 0x001f220000100800 */
[----:B---3--:R-:W-:Y:S01]  /*94e0*/  @!P0 IMAD.MOV R6, RZ, RZ, -R6 ;  /* 0x000000ffff068224 */ /* 0x008fe200078e0a06 */
[----:B------:R-:W-:-:S04]  /*94f0*/  ISETP.GE.AND P0, PT, R2, RZ, PT ;  /* 0x000000ff0200720c */ /* 0x000fc80003f06270 */
[----:B------:R0:W-:Y:S04]  /*9500*/  STL [R1+0x10], R6 ;  /* 0x0000100601007387 */ /* 0x0001e80000100800 */
[----:B0-----:R-:W3:Y:S04]  /*9510*/  LDL.LU R6, [R1+0xe4c] ;  /* 0x000e4c0001067983 */ /* 0x001ee80000300800 */
        /* <DEDUP_REMOVED lines=9> */
[----:B0-----:R-:W3:Y:S04]  /*95b0*/  LDL R2, [R1+0xbe4] ;  /* 0x000be40001027983 */ /* 0x001ee80000100800 */
[----:B------:R-:W3:Y:S01]  /*95c0*/  LDL.LU R4, [R1] ;  /* 0x0000000001047983 */ /* 0x000ee20000300800 */
[----:B--2---:R-:W-:-:S05]  /*95d0*/  @!P5 IMAD.MOV R61, RZ, RZ, -R61 ;  /* 0x000000ffff3dd224 */ /* 0x004fca00078e0a3d */
[----:B------:R0:W-:Y:S04]  /*95e0*/  STL [R1+0xdd4], R61 ;  /* 0x000dd43d01007387 */ /* 0x0001e80000100800 */
[----:B0-----:R-:W2:Y:S01]  /*95f0*/  LDL R61, [R1+0xbec] ;  /* 0x000bec00013d7983 */ /* 0x001ea20000100800 */
[----:B------:R-:W-:Y:S02]  /*9600*/  @!P0 IMAD.MOV R5, RZ, RZ, -R5 ;  /* 0x000000ffff058224 */ /* 0x000fe400078e0a05 */
[----:B------:R-:W-:Y:S02]  /*9610*/  @!P2 IMAD.MOV R6, RZ, RZ, -R6 ;  /* 0x000000ffff06a224 */ /* 0x000fe400078e0a06 */
[----:B---3--:R-:W-:Y:S01]  /*9620*/  @!P1 IMAD.MOV R4, RZ, RZ, -R4 ;  /* 0x000000ffff049224 */ /* 0x008fe200078e0a04 */
[----:B------:R-:W-:-:S02]  /*9630*/  ISETP.GE.AND P1, PT, R0, RZ, PT ;  /* 0x000000ff0000720c */ /* 0x000fc40003f26270 */
[----:B------:R-:W-:Y:S02]  /*9640*/  ISETP.GE.AND P0, PT, R2, RZ, PT ;  /* 0x000000ff0200720c */ /* 0x000fe40003f06270 */
[----:B--2---:R-:W-:Y:S02]  /*9650*/  ISETP.GE.AND P5, PT, R61, RZ, PT ;  /* 0x000000ff3d00720c */ /* 0x004fe40003fa6270 */
[----:B------:R-:W2:Y:S04]  /*9660*/  LDL R61, [R1+0xbc8] ;  /* 0x000bc800013d7983 */ /* 0x000ea80000100800 */
[----:B------:R0:W-:Y:S04]  /*9670*/  STL [R1+0xdd8], R4 ;  /* 0x000dd80401007387 */ /* 0x0001e80000100800 */
[----:B------:R-:W3:Y:S04]  /*9680*/  LDL R0, [R1+0xbcc] ;  /* 0x000bcc0001007983 */ /* 0x000ee80000100800 */
[----:B0-----:R-:W3:Y:S04]  /*9690*/  LDL R4, [R1+0xbd4] ;  /* 0x000bd40001047983 */ /* 0x001ee80000100800 */
[----:B------:R0:W-:Y:S04]  /*96a0*/  STL [R1+0xddc], R5 ;  /* 0x000ddc0501007387 */ /* 0x0001e80000100800 */
[----:B------:R-:W3:Y:S04]  /*96b0*/  LDL R2, [R1+0xbc0] ;  /* 0x000bc00001027983 */ /* 0x000ee80000100800 */
[----:B0-----:R-:W3:Y:S04]  /*96c0*/  LDL R5, [R1+0xbd0] ;  /* 0x000bd00001057983 */ /* 0x001ee80000100800 */
[----:B------:R0:W-:Y:S04]  /*96d0*/  STL [R1+0xde0], R6 ;  /* 0x000de00601007387 */ /* 0x0001e80000100800 */
[----:B0-----:R-:W3:Y:S01]  /*96e0*/  LDL R6, [R1+0xbdc] ;  /* 0x000bdc0001067983 */ /* 0x001ee20000100800 */
[----:B----4-:R-:W-:-:S03]  /*96f0*/  ISETP.GE.AND P2, PT, R3, RZ, PT ;  /* 0x000000ff0300720c */ /* 0x010fc60003f46270 */
[----:B------:R-:W4:Y:S01]  /*9700*/  LDL R3, [R1+0xbc4] ;  /* 0x000bc40001037983 */ /* 0x000f220000100800 */
[----:B------:R-:W-:Y:S02]  /*9710*/  @!P4 IMAD.MOV R7, RZ, RZ, -R7 ;  /* 0x000000ffff07c224 */ /* 0x000fe400078e0a07 */
[----:B------:R-:W-:Y:S02]  /*9720*/  @!P5 IMAD.MOV R8, RZ, RZ, -R8 ;  /* 0x000000ffff08d224 */ /* 0x000fe400078e0a08 */
[----:B------:R-:W-:Y:S01]  /*9730*/  @!P1 IMAD.MOV R9, RZ, RZ, -R9 ;  /* 0x000000ffff099224 */ /* 0x000fe200078e0a09 */
[----:B------:R0:W-:Y:S01]  /*9740*/  STL [R1+0xde4], R7 ;  /* 0x000de40701007387 */ /* 0x0001e20000100800 */
[----:B------:R-:W-:-:S03]  /*9750*/  @!P0 IMAD.MOV R10, RZ, RZ, -R10 ;  /* 0x000000ffff0a8224 */ /* 0x000fc600078e0a0a */
[----:B------:R-:W-:Y:S01]  /*9760*/  @!P2 IMAD.MOV R11, RZ, RZ, -R11 ;  /* 0x000000ffff0ba224 */ /* 0x000fe200078e0a0b */
[----:B--2---:R-:W-:Y:S02]  /*9770*/  ISETP.GE.AND P0, PT, R61, RZ, PT ;  /* 0x000000ff3d00720c */ /* 0x004fe40003f06270 */
[----:B---3--:R-:W-:Y:S02]  /*9780*/  ISETP.GE.AND P2, PT, R0, RZ, PT ;  /* 0x000000ff0000720c */ /* 0x008fe40003f46270 */
[----:B------:R-:W-:Y:S02]  /*9790*/  ISETP.GE.AND P1, PT, R4, RZ, PT ;  /* 0x000000ff0400720c */ /* 0x000fe40003f26270 */
[----:B------:R-:W-:Y:S02]  /*97a0*/  ISETP.GE.AND P5, PT, R5, RZ, PT ;  /* 0x000000ff0500720c */ /* 0x000fe40003fa6270 */
[----:B------:R-:W-:Y:S02]  /*97b0*/  ISETP.GE.AND P4, PT, R6, RZ, PT ;  /* 0x000000ff0600720c */ /* 0x000fe40003f86270 */
[----:B------:R-:W2:Y:S04]  /*97c0*/  LDL R6, [R1+0xbb8] ;  /* 0x000bb80001067983 */ /* 0x000ea80000100800 */
[----:B------:R-:W-:Y:S04]  /*97d0*/  STL [R1+0xde8], R8 ;  /* 0x000de80801007387 */ /* 0x000fe80000100800 */
[----:B------:R-:W3:Y:S04]  /*97e0*/  LDL R5, [R1+0xbbc] ;  /* 0x000bbc0001057983 */ /* 0x000ee80000100800 */
[----:B------:R1:W-:Y:S04]  /*97f0*/  STL [R1+0xdec], R9 ;  /* 0x000dec0901007387 */ /* 0x0003e80000100800 */
[----:B------:R-:W3:Y:S04]  /*9800*/  LDL R4, [R1+0xbb0] ;  /* 0x000bb00001047983 */ /* 0x000ee80000100800 */
[----:B------:R0:W-:Y:S04]  /*9810*/  STL [R1+0xdf0], R10 ;  /* 0x000df00a01007387 */ /* 0x0001e80000100800 */
[----:B------:R-:W3:Y:S04]  /*9820*/  LDL R61, [R1+0xbb4] ;  /* 0x000bb400013d7983 */ /* 0x000ee80000100800 */
[----:B------:R-:W-:Y:S04]  /*9830*/  STL [R1+0xdf4], R11 ;  /* 0x000df40b01007387 */ /* 0x000fe80000100800 */
[----:B------:R-:W3:Y:S01]  /*9840*/  LDL R0, [R1+0xba8] ;  /* 0x000ba80001007983 */ /* 0x000ee20000100800 */
[----:B------:R-:W-:Y:S01]  /*9850*/  @!P4 IMAD.MOV R12, RZ, RZ, -R12 ;  /* 0x000000ffff0cc224 */ /* 0x000fe200078e0a0c */
[----:B------:R-:W-:-:S04]  /*9860*/  ISETP.GE.AND P4, PT, R2, RZ, PT ;  /* 0x000000ff0200720c */ /* 0x000fc80003f86270 */
[----:B------:R-:W-:Y:S04]  /*9870*/  STL [R1+0xdf8], R12 ;  /* 0x000df80c01007387 */ /* 0x000fe80000100800 */
[----:B------:R-:W3:Y:S01]  /*9880*/  LDL R2, [R1+0xbac] ;  /* 0x000bac0001027983 */ /* 0x000ee20000100800 */
[----:B------:R-:W-:Y:S01]  /*9890*/  @!P5 IMAD.MOV R13, RZ, RZ, -R13 ;  /* 0x000000ffff0dd224 */ /* 0x000fe200078e0a0d */
[----:B----4-:R-:W-:-:S04]  /*98a0*/  ISETP.GE.AND P5, PT, R3, RZ, PT ;  /* 0x000000ff0300720c */ /* 0x010fc80003fa6270 */
[----:B------:R-:W-:Y:S04]  /*98b0*/  STL [R1+0xdfc], R13 ;  /* 0x000dfc0d01007387 */ /* 0x000fe80000100800 */
[----:B------:R-:W4:Y:S01]  /*98c0*/  LDL R3, [R1+0xba0] ;  /* 0x000ba00001037983 */ /* 0x000f220000100800 */
[----:B------:R-:W-:Y:S02]  /*98d0*/  @!P1 IMAD.MOV R14, RZ, RZ, -R14 ;  /* 0x000000ffff0e9224 */ /* 0x000fe400078e0a0e */
[----:B------:R-:W-:Y:S02]  /*98e0*/  @!P0 IMAD.MOV R15, RZ, RZ, -R15 ;  /* 0x000000ffff0f8224 */ /* 0x000fe400078e0a0f */
[----:B------:R-:W-:Y:S01]  /*98f0*/  @!P2 IMAD.MOV R16, RZ, RZ, -R16 ;  /* 0x000000ffff10a224 */ /* 0x000fe200078e0a10 */
[----:B------:R-:W-:Y:S01]  /*9900*/  STL [R1+0xe00], R14 ;  /* 0x000e000e01007387 */ /* 0x000fe20000100800 */
[----:B------:R-:W-:-:S02]  /*9910*/  @!P4 IMAD.MOV R17, RZ, RZ, -R17 ;  /* 0x000000ffff11c224 */ /* 0x000fc400078e0a11 */
[----:B------:R-:W-:Y:S01]  /*9920*/  @!P5 IMAD.MOV R18, RZ, RZ, -R18 ;  /* 0x000000ffff12d224 */ /* 0x000fe200078e0a12 */
[----:B--2---:R-:W-:Y:S02]  /*9930*/  ISETP.GE.AND P1, PT, R6, RZ, PT ;  /* 0x000000ff0600720c */ /* 0x004fe40003f26270 */
[----:B------:R-:W2:Y:S04]  /*9940*/  LDL R6, [R1+0xba4] ;  /* 0x000ba40001067983 */ /* 0x000ea80000100800 */
[----:B------:R-:W-:Y:S01]  /*9950*/  STL [R1+0xe04], R15 ;  /* 0x000e040f01007387 */ /* 0x000fe20000100800 */
[----:B---3--:R-:W-:-:S03]  /*9960*/  ISETP.GE.AND P0, PT, R5, RZ, PT ;  /* 0x000000ff0500720c */ /* 0x008fc60003f06270 */
[----:B------:R-:W3:Y:S04]  /*9970*/  LDL R5, [R1+0xb9c] ;  /* 0x000b9c0001057983 */ /* 0x000ee80000100800 */
[----:B------:R-:W-:Y:S01]  /*9980*/  STL [R1+0xe08], R16 ;  /* 0x000e081001007387 */ /* 0x000fe20000100800 */
[----:B------:R-:W-:-:S03]  /*9990*/  ISETP.GE.AND P2, PT, R4, RZ, PT ;  /* 0x000000ff0400720c */ /* 0x000fc60003f46270 */
[----:B------:R-:W3:Y:S04]  /*99a0*/  LDL R4, [R1+0xb98] ;  /* 0x000b980001047983 */ /* 0x000ee80000100800 */
[----:B------:R-:W-:Y:S01]  /*99b0*/  STL [R1+0xe0c], R17 ;  /* 0x000e0c1101007387 */ /* 0x000fe20000100800 */
[----:B------:R-:W-:-:S03]  /*99c0*/  ISETP.GE.AND P4, PT, R61, RZ, PT ;  /* 0x000000ff3d00720c */ /* 0x000fc60003f86270 */
[----:B------:R-:W3:Y:S04]  /*99d0*/  LDL R61, [R1+0xb90] ;  /* 0x000b9000013d7983 */ /* 0x000ee80000100800 */
[----:B------:R-:W-:Y:S01]  /*99e0*/  STL [R1+0xe10], R18 ;  /* 0x000e101201007387 */ /* 0x000fe20000100800 */
[----:B------:R-:W-:-:S03]  /*99f0*/  ISETP.GE.AND P5, PT, R0, RZ, PT ;  /* 0x000000ff0000720c */ /* 0x000fc60003fa6270 */
[----:B------:R-:W3:Y:S01]  /*9a00*/  LDL R0, [R1+0xb94] ;  /* 0x000b940001007983 */ /* 0x000ee20000100800 */
[----:B------:R-:W-:-:S05]  /*9a10*/  @!P1 IMAD.MOV R19, RZ, RZ, -R19 ;  /* 0x000000ffff139224 */ /* 0x000fca00078e0a13 */
[----:B------:R-:W-:Y:S01]  /*9a20*/  STL [R1+0xe14], R19 ;  /* 0x000e141301007387 */ /* 0x000fe20000100800 */
[----:B------:R-:W-:-:S03]  /*9a30*/  ISETP.GE.AND P1, PT, R2, RZ, PT ;  /* 0x000000ff0200720c */ /* 0x000fc60003f26270 */
[----:B------:R-:W3:Y:S01]  /*9a40*/  LDL R2, [R1+0xb8c] ;  /* 0x000b8c0001027983 */ /* 0x000ee20000100800 */
[----:B------:R-:W-:-:S05]  /*9a50*/  @!P0 IMAD.MOV R20, RZ, RZ, -R20 ;  /* 0x000000ffff148224 */ /* 0x000fca00078e0a14 */
[----:B------:R-:W-:Y:S01]  /*9a60*/  STL [R1+0xe18], R20 ;  /* 0x000e181401007387 */ /* 0x000fe20000100800 */
[----:B----4-:R-:W-:-:S03]  /*9a70*/  ISETP.GE.AND P0, PT, R3, RZ, PT ;  /* 0x000000ff0300720c */ /* 0x010fc60003f06270 */
[----:B------:R-:W4:Y:S01]  /*9a80*/  LDL R3, [R1+0xb88] ;  /* 0x000b880001037983 */ /* 0x000f220000100800 */
[----:B------:R-:W-:Y:S02]  /*9a90*/  @!P2 IMAD.MOV R21, RZ, RZ, -R21 ;  /* 0x000000ffff15a224 */ /* 0x000fe400078e0a15 */
[----:B------:R-:W-:Y:S02]  /*9aa0*/  @!P4 IMAD.MOV R22, RZ, RZ, -R22 ;  /* 0x000000ffff16c224 */ /* 0x000fe400078e0a16 */
[----:B------:R-:W-:Y:S01]  /*9ab0*/  @!P5 IMAD.MOV R23, RZ, RZ, -R23 ;  /* 0x000000ffff17d224 */ /* 0x000fe200078e0a17 */
[----:B------:R-:W-:Y:S01]  /*9ac0*/  STL [R1+0xe1c], R21 ;  /* 0x000e1c1501007387 */ /* 0x000fe20000100800 */
[----:B------:R-:W-:-:S03]  /*9ad0*/  @!P1 IMAD.MOV R24, RZ, RZ, -R24 ;  /* 0x000000ffff189224 */ /* 0x000fc600078e0a18 */
[----:B------:R-:W-:Y:S01]  /*9ae0*/  @!P0 IMAD.MOV R25, RZ, RZ, -R25 ;  /* 0x000000ffff198224 */ /* 0x000fe200078e0a19 */
[----:B--2---:R-:W-:Y:S02]  /*9af0*/  ISETP.GE.AND P2, PT, R6, RZ, PT ;  /* 0x000000ff0600720c */ /* 0x004fe40003f46270 */
[----:B------:R-:W2:Y:S04]  /*9b00*/  LDL R6, [R1+0xb80] ;  /* 0x000b800001067983 */ /* 0x000ea80000100800 */
[----:B------:R-:W-:Y:S01]  /*9b10*/  STL [R1+0xe20], R22 ;  /* 0x000e201601007387 */ /* 0x000fe20000100800 */
[----:B---3--:R-:W-:-:S03]  /*9b20*/  ISETP.GE.AND P4, PT, R5, RZ, PT ;  /* 0x000000ff0500720c */ /* 0x008fc60003f86270 */
[----:B------:R-:W-:Y:S04]  /*9b30*/  STL [R1+0xe24], R23 ;  /* 0x000e241701007387 */ /* 0x000fe80000100800 */
[----:B------:R-:W3:Y:S01]  /*9b40*/  LDL R5, [R1+0xb84] ;  /* 0x000b840001057983 */ /* 0x000ee20000100800 */
[----:B------:R-:W-:-:S03]  /*9b50*/  ISETP.GE.AND P5, PT, R4, RZ, PT ;  /* 0x000000ff0400720c */ /* 0x000fc60003fa6270 */
[----:B------:R-:W-:Y:S04]  /*9b60*/  STL [R1+0xe28], R24 ;  /* 0x000e281801007387 */ /* 0x000fe80000100800 */
[----:B------:R-:W3:Y:S04]  /*9b70*/  LDL R4, [R1+0xb78] ;  /* 0x000b780001047983 */ /* 0x000ee80000100800 */
[----:B------:R-:W-:Y:S01]  /*9b80*/  STL [R1+0xe2c], R25 ;  /* 0x000e2c1901007387 */ /* 0x000fe20000100800 */
[----:B------:R-:W-:-:S03]  /*9b90*/  ISETP.GE.AND P0, PT, R0, RZ, PT ;  /* 0x000000ff0000720c */ /* 0x000fc60003f06270 */
[----:B------:R-:W3:Y:S01]  /*9ba0*/  LDL R0, [R1+0xb7c] ;  /* 0x000b7c0001007983 */ /* 0x000ee20000100800 */
[----:B------:R-:W-:Y:S01]  /*9bb0*/  @!P2 IMAD.MOV R26, RZ, RZ, -R26 ;  /* 0x000000ffff1aa224 */ /* 0x000fe200078e0a1a */
[----:B------:R-:W-:Y:S02]  /*9bc0*/  ISETP.GE.AND P1, PT, R61, RZ, PT ;  /* 0x000000ff3d00720c */ /* 0x000fe40003f26270 */
[----:B------:R-:W3:Y:S04]  /*9bd0*/  LDL R61, [R1+0xb70] ;  /* 0x000b7000013d7983 */ /* 0x000ee80000100800 */
        /* <DEDUP_REMOVED lines=12> */
[----:B0-----:R-:W4:Y:S01]  /*9ca0*/  LDL R7, [R1+0xb6c] ;  /* 0x000b6c0001077983 */ /* 0x001f220000100800 */
        /* <DEDUP_REMOVED lines=10> */
[----:B------:R-:W-:Y:S01]  /*9d50*/  ISETP.GE.AND P2, PT, R0, RZ, PT ;  /* 0x000000ff0000720c */ /* 0x000fe20003f46270 */
[----:B------:R-:W-:Y:S02]  /*9d60*/  @!P5 IMAD.MOV R33, RZ, RZ, -R33 ;  /* 0x000000ffff21d224 */ /* 0x000fe400078e0a21 */
[----:B------:R-:W3:Y:S01]  /*9d70*/  LDL R0, [R1+0xb5c] ;  /* 0x000b5c0001007983 */ /* 0x000ee20000100800 */
[----:B------:R-:W-:-:S03]  /*9d80*/  ISETP.GE.AND P4, PT, R61, RZ, PT ;  /* 0x000000ff3d00720c */ /* 0x000fc60003f86270 */
[----:B------:R-:W3:Y:S01]  /*9d90*/  LDL R61, [R1+0xb50] ;  /* 0x000b5000013d7983 */ /* 0x000ee20000100800 */
[----:B------:R-:W-:-:S03]  /*9da0*/  @!P1 IMAD.MOV R34, RZ, RZ, -R34 ;  /* 0x000000ffff229224 */ /* 0x000fc600078e0a22 */
[----:B-1----:R-:W3:Y:S01]  /*9db0*/  LDL R9, [R1+0xb4c] ;  /* 0x000b4c0001097983 */ /* 0x002ee20000100800 */
[----:B------:R-:W-:-:S03]  /*9dc0*/  ISETP.GE.AND P5, PT, R2, RZ, PT ;  /* 0x000000ff0200720c */ /* 0x000fc60003fa6270 */
[----:B------:R-:W3:Y:S01]  /*9dd0*/  LDL R2, [R1+0xb54] ;  /* 0x000b540001027983 */ /* 0x000ee20000100800 */
[----:B------:R-:W-:-:S03]  /*9de0*/  @!P0 IMAD.MOV R35, RZ, RZ, -R35 ;  /* 0x000000ffff238224 */ /* 0x000fc600078e0a23 */
[----:B------:R-:W3:Y:S01]  /*9df0*/  LDL R8, [R1+0xb40] ;  /* 0x000b400001087983 */ /* 0x000ee20000100800 */
[----:B----4-:R-:W-:-:S03]  /*9e00*/  ISETP.GE.AND P1, PT, R3, RZ, PT ;  /* 0x000000ff0300720c */ /* 0x010fc60003f26270 */
[----:B------:R-:W4:Y:S04]  /*9e10*/  LDL R10, [R1+0xb20] ;  /* 0x000b2000010a7983 */ /* 0x000f280000100800 */
[----:B------:R-:W4:Y:S01]  /*9e20*/  LDL R3, [R1+0xb48] ;  /* 0x000b480001037983 */ /* 0x000f220000100800 */
[----:B------:R-:W-:Y:S01]  /*9e30*/  @!P2 IMAD.MOV R36, RZ, RZ, -R36 ;  /* 0x000000ffff24a224 */ /* 0x000fe200078e0a24 */
[----:B------:R-:W-:Y:S02]  /*9e40*/  ISETP.GE.AND P0, PT, R7, RZ, PT ;  /* 0x000000ff0700720c */ /* 0x000fe40003f06270 */
[----:B------:R-:W4:Y:S02]  /*9e50*/  LDL R7, [R1+0xb44] ;  /* 0x000b440001077983 */ /* 0x000f240000100800 */
[----:B------:R-:W-:-:S02]  /*9e60*/  @!P1 IMAD.MOV R39, RZ, RZ, -R39 ;  /* 0x000000ffff279224 */ /* 0x000fc400078e0a27 */
[----:B------:R-:W-:Y:S02]  /*9e70*/  @!P4 IMAD.MOV R37, RZ, RZ, -R37 ;  /* 0x000000ffff25c224 */ /* 0x000fe400078e0a25 */
[----:B------:R-:W-:-:S05]  /*9e80*/  @!P5 IMAD.MOV R38, RZ, RZ, -R38 ;  /* 0x000000ffff26d224 */ /* 0x000fca00078e0a26 */
[----:B------:R-:W-:Y:S01]  /*9e90*/  @!P0 IMAD.MOV R40, RZ, RZ, -R40 ;  /* 0x000000ffff288224 */ /* 0x000fe200078e0a28 */
[----:B--2---:R-:W-:Y:S02]  /*9ea0*/  ISETP.GE.AND P2, PT, R6, RZ, PT ;  /* 0x000000ff0600720c */ /* 0x004fe40003f46270 */
[----:B------:R-:W2:Y:S01]  /*9eb0*/  LDL R6, [R1+0xb38] ;  /* 0x000b380001067983 */ /* 0x000ea20000100800 */
[----:B---3--:R-:W-:-:S03]  /*9ec0*/  ISETP.GE.AND P4, PT, R5, RZ, PT ;  /* 0x000000ff0500720c */ /* 0x008fc60003f86270 */
[----:B------:R-:W3:Y:S07]  /*9ed0*/  LDL R5, [R1+0xb34] ;  /* 0x000b340001057983 */ /* 0x000eee0000100800 */
[----:B------:R-:W-:Y:S01]  /*9ee0*/  @!P2 IMAD.MOV R41, RZ, RZ, -R41 ;  /* 0x000000ffff29a224 */ /* 0x000fe200078e0a29 */
[----:B------:R-:W-:Y:S02]  /*9ef0*/  ISETP.GE.AND P5, PT, R4, RZ, PT ;  /* 0x000000ff0400720c */ /* 0x000fe40003fa6270 */
[----:B------:R-:W3:Y:S01]  /*9f00*/  LDL R4, [R1+0xb30] ;  /* 0x000b300001047983 */ /* 0x000ee20000100800 */
[----:B------:R-:W-:-:S03]  /*9f10*/  ISETP.GE.AND P1, PT, R0, RZ, PT ;  /* 0x000000ff0000720c */ /* 0x000fc60003f26270 */
[----:B------:R-:W3:Y:S01]  /*9f20*/  LDL R0, [R1+0xb3c] ;  /* 0x000b3c0001007983 */ /* 0x000ee20000100800 */
[----:B------:R-:W-:-:S03]  /*9f30*/  ISETP.GE.AND P0, PT, R61, RZ, PT ;  /* 0x000000ff3d00720c */ /* 0x000fc60003f06270 */
[----:B------:R-:W3:Y:S01]  /*9f40*/  LDL R61, [R1+0xb2c] ;  /* 0x000b2c00013d7983 */ /* 0x000ee20000100800 */
[----:B------:R-:W-:-:S03]  /*9f50*/  ISETP.GE.AND P2, PT, R2, RZ, PT ;  /* 0x000000ff0200720c */ /* 0x000fc60003f46270 */
[----:B------:R-:W3:Y:S01]  /*9f60*/  LDL R2, [R1+0xb18] ;  /* 0x000b180001027983 */ /* 0x000ee20000100800 */
[----:B------:R-:W-:Y:S01]  /*9f70*/  @!P4 IMAD.MOV R42, RZ, RZ, -R42 ;  /* 0x000000ffff2ac224 */ /* 0x000fe200078e0a2a */
[----:B----4-:R-:W-:Y:S02]  /*9f80*/  ISETP.GE.AND P4, PT, R3, RZ, PT ;  /* 0x000000ff0300720c */ /* 0x010fe40003f86270 */
[----:B------:R-:W4:Y:S01]  /*9f90*/  LDL R3, [R1+0xb1c] ;  /* 0x000b1c0001037983 */ /* 0x000f220000100800 */
[----:B------:R-:W-:Y:S01]  /*9fa0*/  @!P5 IMAD.MOV R43, RZ, RZ, -R43 ;  /* 0x000000ffff2bd224 */ /* 0x000fe200078e0a2b */
[----:B------:R-:W-:Y:S01]  /*9fb0*/  ISETP.GE.AND P5, PT, R9, RZ, PT ;  /* 0x000000ff0900720c */ /* 0x000fe20003fa6270 */
[----:B------:R-:W-:Y:S01]  /*9fc0*/  @!P1 IMAD.MOV R44, RZ, RZ, -R44 ;  /* 0x000000ffff2c9224 */ /* 0x000fe200078e0a2c */
[----:B------:R-:W-:Y:S01]  /*9fd0*/  ISETP.GE.AND P1, PT, R8, RZ, PT ;  /* 0x000000ff0800720c */ /* 0x000fe20003f26270 */
[----:B------:R-:W-:Y:S01]  /*9fe0*/  @!P0 IMAD.MOV R45, RZ, RZ, -R45 ;  /* 0x000000ffff2d8224 */ /* 0x000fe200078e0a2d */
[----:B------:R-:W-:Y:S01]  /*9ff0*/  ISETP.GE.AND P0, PT, R7, RZ, PT ;  /* 0x000000ff0700720c */ /* 0x000fe20003f06270 */
[----:B------:R-:W-:Y:S01]  /*a000*/  @!P2 IMAD.MOV R46, RZ, RZ, -R46 ;  /* 0x000000ffff2ea224 */ /* 0x000fe200078e0a2e */
[----:B------:R-:W4:Y:S03]  /*a010*/  LDL R9, [R1+0xb24] ;  /* 0x000b240001097983 */ /* 0x000f260000100800 */
[----:B------:R-:W-:-:S04]  /*a020*/  @!P4 IMAD.MOV R47, RZ, RZ, -R47 ;  /* 0x000000ffff2fc224 */ /* 0x000fc800078e0a2f */
[----:B------:R-:W-:Y:S02]  /*a030*/  @!P5 IMAD.MOV R48, RZ, RZ, -R48 ;  /* 0x000000ffff30d224 */ /* 0x000fe400078e0a30 */
[----:B------:R-:W-:Y:S02]  /*a040*/  @!P1 IMAD.MOV R49, RZ, RZ, -R49 ;  /* 0x000000ffff319224 */ /* 0x000fe400078e0a31 */
[----:B------:R-:W-:Y:S01]  /*a050*/  @!P0 IMAD.MOV R50, RZ, RZ, -R50 ;  /* 0x000000ffff328224 */ /* 0x000fe200078e0a32 */
[----:B--2---:R-:W-:Y:S02]  /*a060*/  ISETP.GE.AND P2, PT, R6, RZ, PT ;  /* 0x000000ff0600720c */ /* 0x004fe40003f46270 */
[----:B---3--:R-:W-:-:S11]  /*a070*/  ISETP.GE.AND P5, PT, R5, RZ, PT ;  /* 0x000000ff0500720c */ /* 0x008fd60003fa6270 */
[----:B------:R-:W-:Y:S01]  /*a080*/  @!P2 IMAD.MOV R51, RZ, RZ, -R51 ;  /* 0x000000ffff33a224 */ /* 0x000fe200078e0a33 */
[----:B------:R-:W-:Y:S02]  /*a090*/  ISETP.GE.AND P1, PT, R4, RZ, PT ;  /* 0x000000ff0400720c */ /* 0x000fe40003f26270 */
[----:B------:R-:W-:Y:S02]  /*a0a0*/  ISETP.GE.AND P4, PT, R0, RZ, PT ;  /* 0x000000ff0000720c */ /* 0x000fe40003f86270 */
[----:B------:R-:W2:Y:S04]  /*a0b0*/  LDL R0, [R1+0xb28] ;  /* 0x000b280001007983 */ /* 0x000ea80000100800 */
[----:B------:R-:W3:Y:S04]  /*a0c0*/  LDL.LU R8, [R1+0x11c] ;  /* 0x00011c0001087983 */ /* 0x000ee80000300800 */
[----:B------:R-:W3:Y:S04]  /*a0d0*/  LDL.LU R7, [R1+0x118] ;  /* 0x0001180001077983 */ /* 0x000ee80000300800 */
[----:B------:R-:W3:Y:S04]  /*a0e0*/  LDL.LU R6, [R1+0x114] ;  /* 0x0001140001067983 */ /* 0x000ee80000300800 */
[----:B------:R-:W3:Y:S01]  /*a0f0*/  LDL.LU R5, [R1+0x110] ;  /* 0x0001100001057983 */ /* 0x000ee20000300800 */
[----:B------:R-:W-:-:S03]  /*a100*/  ISETP.GE.AND P0, PT, R61, RZ, PT ;  /* 0x000000ff3d00720c */ /* 0x000fc60003f06270 */
[----:B------:R-:W3:Y:S01]  /*a110*/  LDL.LU R4, [R1+0x10c] ;  /* 0x00010c0001047983 */ /* 0x000ee20000300800 */
[----:B------:R-:W-:-:S03]  /*a120*/  ISETP.GE.AND P2, PT, R2, RZ, PT ;  /* 0x000000ff0200720c */ /* 0x000fc60003f46270 */
[----:B------:R-:W3:Y:S04]  /*a130*/  LDL.LU R61, [R1+0x108] ;  /* 0x00010800013d7983 */ /* 0x000ee80000300800 */
[----:B------:R-:W3:Y:S01]  /*a140*/  LDL.LU R2, [R1+0x104] ;  /* 0x0001040001027983 */ /* 0x000ee20000300800 */
[----:B------:R-:W-:Y:S01]  /*a150*/  @!P4 IMAD.MOV R52, RZ, RZ, -R52 ;  /* 0x000000ffff34c224 */ /* 0x000fe200078e0a34 */
[----:B----4-:R-:W-:Y:S02]  /*a160*/  ISETP.GE.AND P4, PT, R3, RZ, PT ;  /* 0x000000ff0300720c */ /* 0x010fe40003f86270 */
[----:B------:R-:W0:Y:S01]  /*a170*/  S2R R3, SR_TID.X ;  /* 0x0000000000037919 */ /* 0x000e220000002100 */
[----:B------:R-:W-:Y:S01]  /*a180*/  @!P0 IMAD.MOV R55, RZ, RZ, -R55 ;  /* 0x000000ffff378224 */ /* 0x000fe200078e0a37 */
[----:B------:R-:W-:-:S02]  /*a190*/  ISETP.NE.AND P3, PT, RZ, c[0x0][0x17c], PT ;  /* 0x00005f00ff007a0c */ /* 0x000fc40003f65270 */
[----:B0-----:R-:W-:-:S05]  /*a1a0*/  LOP3.LUT R3, R3, 0x1f, RZ, 0xc0, !PT ;  /* 0x0000001f03037812 */ /* 0x001fca00078ec0ff */
[----:B------:R-:W-:-:S05]  /*a1b0*/  IMAD R3, R3, c[0x0][0x18c], RZ ;  /* 0x0000630003037a24 */ /* 0x000fca00078e02ff */
[----:B------:R-:W-:-:S05]  /*a1c0*/  LEA R3, P6, R3, c[0x0][0x168], 0x1 ;  /* 0x00005a0003037a11 */ /* 0x000fca00078c08ff */
[----:B------:R0:W-:Y:S01]  /*a1d0*/  STL [R1+0xd50], R3 ;  /* 0x000d500301007387 */ /* 0x0001e20000100800 */
[----:B------:R-:W-:Y:S01]  /*a1e0*/  @!P5 IMAD.MOV R53, RZ, RZ, -R53 ;  /* 0x000000ffff35d224 */ /* 0x000fe200078e0a35 */
[----:B------:R-:W-:Y:S01]  /*a1f0*/  ISETP.GE.AND P5, PT, R10, RZ, PT ;  /* 0x000000ff0a00720c */ /* 0x000fe20003fa6270 */
[----:B------:R-:W-:Y:S01]  /*a200*/  @!P1 IMAD.MOV R54, RZ, RZ, -R54 ;  /* 0x000000ffff369224 */ /* 0x000fe200078e0a36 */
[----:B------:R-:W-:Y:S02]  /*a210*/  ISETP.GE.AND P1, PT, R9, RZ, PT ;  /* 0x000000ff0900720c */ /* 0x000fe40003f26270 */
[----:B--2---:R-:W-:Y:S02]  /*a220*/  ISETP.GE.AND P0, PT, R0, RZ, PT ;  /* 0x000000ff0000720c */ /* 0x004fe40003f06270 */
[----:B------:R-:W-:-:S04]  /*a230*/  LOP3.LUT R0, RZ, c[0x0][0x17c], RZ, 0x33, !PT ;  /* 0x00005f00ff007a12 */ /* 0x000fc800078e33ff */
[C---:B---3--:R-:W-:Y:S02]  /*a240*/  SEL R8, R0.reuse, R8, !P3 ;  /* 0x0000000800087207 */ /* 0x048fe40005800000 */
[----:B0-----:R-:W-:-:S03]  /*a250*/  SEL R3, R0, R7, !P3 ;  /* 0x0000000700037207 */ /* 0x001fc60005800000 */
[----:B------:R-:W-:Y:S01]  /*a260*/  STL [R1+0x158], R8 ;  /* 0x0001580801007387 */ /* 0x000fe20000100800 */
[----:B------:R-:W-:-:S03]  /*a270*/  SEL R6, R0, R6, !P3 ;  /* 0x0000000600067207 */ /* 0x000fc60005800000 */
[----:B------:R0:W-:Y:S01]  /*a280*/  STL [R1+0x154], R3 ;  /* 0x0001540301007387 */ /* 0x0001e20000100800 */
[----:B------:R-:W-:-:S03]  /*a290*/  SEL R5, R0, R5, !P3 ;  /* 0x0000000500057207 */ /* 0x000fc60005800000 */
[----:B------:R-:W-:Y:S01]  /*a2a0*/  STL [R1+0x150], R6 ;  /* 0x0001500601007387 */ /* 0x000fe20000100800 */
[----:B0-----:R-:W-:-:S03]  /*a2b0*/  SEL R3, R0, R4, !P3 ;  /* 0x0000000400037207 */ /* 0x001fc60005800000 */
[----:B------:R-:W-:Y:S01]  /*a2c0*/  STL [R1+0x14c], R5 ;  /* 0x00014c0501007387 */ /* 0x000fe20000100800 */
[C---:B------:R-:W-:Y:S02]  /*a2d0*/  SEL R4, R0.reuse, R61, !P3 ;  /* 0x0000003d00047207 */ /* 0x040fe40005800000 */
[C---:B------:R-:W-:Y:S01]  /*a2e0*/  SEL R2, R0.reuse, R2, !P3 ;  /* 0x0000000200027207 */ /* 0x040fe20005800000 */
[----:B------:R0:W-:Y:S04]  /*a2f0*/  STL [R1+0x148], R3 ;  /* 0x0001480301007387 */ /* 0x0001e80000100800 */
[----:B0-----:R-:W2:Y:S04]  /*a300*/  LDL.LU R3, [R1+0x100] ;  /* 0x0001000001037983 */ /* 0x001ea80000300800 */
[----:B------:R0:W-:Y:S04]  /*a310*/  STL [R1+0x144], R4 ;  /* 0x0001440401007387 */ /* 0x0001e80000100800 */
[----:B------:R-:W3:Y:S04]  /*a320*/  LDL.LU R31, [R1+0xfc] ;  /* 0x0000fc00011f7983 */ /* 0x000ee80000300800 */
[----:B------:R1:W-:Y:S04]  /*a330*/  STL [R1+0x140], R2 ;  /* 0x0001400201007387 */ /* 0x0003e80000100800 */
[----:B------:R-:W4:Y:S04]  /*a340*/  LDL.LU R30, [R1+0xf8] ;  /* 0x0000f800011e7983 */ /* 0x000f280000300800 */
        /* <DEDUP_REMOVED lines=25> */
[----:B0-----:R-:W4:Y:S04]  /*a4e0*/  LDL.LU R4, [R1+0x90] ;  /* 0x0000900001047983 */ /* 0x001f280000300800 */
[----:B------:R-:W4:Y:S04]  /*a4f0*/  LDL.LU R61, [R1+0x8c] ;  /* 0x00008c00013d7983 */ /* 0x000f280000300800 */
[----:B-1----:R-:W4:Y:S01]  /*a500*/  LDL.LU R2, [R1+0x88] ;  /* 0x0000880001027983 */ /* 0x002f220000300800 */
[----:B--2---:R-:W-:-:S05]  /*a510*/  SEL R3, R0, R3, !P3 ;  /* 0x0000000300037207 */ /* 0x004fca0005800000 */
[----:B------:R4:W-:Y:S01]  /*a520*/  STL [R1+0x13c], R3 ;  /* 0x00013c0301007387 */ /* 0x0009e20000100800 */
[C---:B---3--:R-:W-:Y:S02]  /*a530*/  SEL R31, R0.reuse, R31, !P3 ;  /* 0x0000001f001f7207 */ /* 0x048fe40005800000 */
[----:B----4-:R-:W-:-:S03]  /*a540*/  SEL R3, R0, R30, !P3 ;  /* 0x0000001e00037207 */ /* 0x010fc60005800000 */
[----:B------:R-:W-:Y:S01]  /*a550*/  STL [R1+0x138], R31 ;  /* 0x0001381f01007387 */ /* 0x000fe20000100800 */
[----:B------:R-:W-:-:S03]  /*a560*/  SEL R29, R0, R29, !P3 ;  /* 0x0000001d001d7207 */ /* 0x000fc60005800000 */
[----:B------:R0:W-:Y:S01]  /*a570*/  STL [R1], R3 ;  /* 0x0000000301007387 */ /* 0x0001e20000100800 */
[----:B------:R-:W-:-:S03]  /*a580*/  SEL R28, R0, R28, !P3 ;  /* 0x0000001c001c7207 */ /* 0x000fc60005800000 */
[----:B------:R-:W-:Y:S01]  /*a590*/  STL [R1+0x134], R29 ;  /* 0x0001341d01007387 */ /* 0x000fe20000100800 */
[----:B0-----:R-:W-:-:S03]  /*a5a0*/  SEL R3, R0, R27, !P3 ;  /* 0x0000001b00037207 */ /* 0x001fc60005800000 */
[----:B------:R-:W-:Y:S01]  /*a5b0*/  STL [R1+0x130], R28 ;  /* 0x0001301c01007387 */ /* 0x000fe20000100800 */
[C---:B------:R-:W-:Y:S02]  /*a5c0*/  SEL R26, R0.reuse, R26, !P3 ;  /* 0x0000001a001a7207 */ /* 0x040fe40005800000 */
[C---:B------:R-:W-:Y:S01]  /*a5d0*/  SEL R25, R0.reuse, R25, !P3 ;  /* 0x0000001900197207 */ /* 0x040fe20005800000 */
[----:B------:R0:W-:Y:S04]  /*a5e0*/  STL [R1+0x12c], R3 ;  /* 0x00012c0301007387 */ /* 0x0001e80000100800 */
[----:B------:R-:W-:Y:S01]  /*a5f0*/  STL [R1+0x128], R26 ;  /* 0x0001281a01007387 */ /* 0x000fe20000100800 */
[----:B0-----:R-:W-:-:S03]  /*a600*/  SEL R3, R0, R24, !P3 ;  /* 0x0000001800037207 */ /* 0x001fc60005800000 */
[----:B------:R-:W-:Y:S01]  /*a610*/  STL [R1+0x124], R25 ;  /* 0x0001241901007387 */ /* 0x000fe20000100800 */
[C---:B------:R-:W-:Y:S02]  /*a620*/  SEL R23, R0.reuse, R23, !P3 ;  /* 0x0000001700177207 */ /* 0x040fe40005800000 */
[C---:B------:R-:W-:Y:S01]  /*a630*/  SEL R22, R0.reuse, R22, !P3 ;  /* 0x0000001600167207 */ /* 0x040fe20005800000 */
[----:B------:R0:W-:Y:S04]  /*a640*/  STL [R1+0x120], R3 ;  /* 0x0001200301007387 */ /* 0x0001e80000100800 */
[----:B------:R-:W-:Y:S01]  /*a650*/  STL [R1+0x11c], R23 ;  /* 0x00011c1701007387 */ /* 0x000fe20000100800 */
[C---:B------:R-:W-:Y:S02]  /*a660*/  SEL R20, R0.reuse, R20, !P3 ;  /* 0x0000001400147207 */ /* 0x040fe40005800000 */
[C---:B0-----:R-:W-:Y:S01]  /*a670*/  SEL R3, R0.reuse, R21, !P3 ;  /* 0x0000001500037207 */ /* 0x041fe20005800000 */
[----:B------:R-:W-:Y:S01]  /*a680*/  STL [R1+0x118], R22 ;  /* 0x0001181601007387 */ /* 0x000fe20000100800 */
[----:B------:R-:W-:-:S03]  /*a690*/  SEL R19, R0, R19, !P3 ;  /* 0x0000001300137207 */ /* 0x000fc60005800000 */
[----:B------:R0:W-:Y:S01]  /*a6a0*/  STL [R1+0x114], R3 ;  /* 0x0001140301007387 */ /* 0x0001e20000100800 */
[----:B------:R-:W-:-:S03]  /*a6b0*/  SEL R17, R0, R17, !P3 ;  /* 0x0000001100117207 */ /* 0x000fc60005800000 */
[----:B------:R-:W-:Y:S01]  /*a6c0*/  STL [R1+0xd0], R20 ;  /* 0x0000d01401007387 */ /* 0x000fe20000100800 */
[C---:B------:R-:W-:Y:S02]  /*a6d0*/  SEL R16, R0.reuse, R16, !P3 ;  /* 0x0000001000107207 */ /* 0x040fe40005800000 */
[C---:B0-----:R-:W-:Y:S01]  /*a6e0*/  SEL R3, R0.reuse, R18, !P3 ;  /* 0x0000001200037207 */ /* 0x041fe20005800000 */
[----:B------:R-:W-:Y:S04]  /*a6f0*/  STL [R1+0xe0], R19 ;  /* 0x0000e01301007387 */ /* 0x000fe80000100800 */
        /* <DEDUP_REMOVED lines=19> */
[C---:B------:R-:W-:Y:S02]  /*a830*/  SEL R5, R0.reuse, R5, !P3 ;  /* 0x0000000500057207 */ /* 0x040fe40005800000 */
[C---:B------:R-:W-:Y:S01]  /*a840*/  SEL R4, R0.reuse, R4, !P3 ;  /* 0x0000000400047207 */ /* 0x040fe20005800000 */
[----:B------:R-:W-:Y:S01]  /*a850*/  STL [R1+0xe8], R8 ;  /* 0x0000e80801007387 */ /* 0x000fe20000100800 */
[----:B0-----:R-:W-:-:S03]  /*a860*/  SEL R3, R0, R6, !P3 ;  /* 0x0000000600037207 */ /* 0x001fc60005800000 */
[----:B------:R-:W-:Y:S01]  /*a870*/  STL [R1+0xe4], R7 ;  /* 0x0000e40701007387 */ /* 0x000fe20000100800 */
[----:B------:R-:W-:-:S03]  /*a880*/  SEL R2, R0, R2, !P3 ;  /* 0x0000000200027207 */ /* 0x000fc60005800000 */
[----:B------:R0:W-:Y:S04]  /*a890*/  STL [R1+0xdc], R3 ;  /* 0x0000dc0301007387 */ /* 0x0001e80000100800 */
[----:B------:R1:W-:Y:S01]  /*a8a0*/  STL [R1+0xd8], R5 ;  /* 0x0000d80501007387 */ /* 0x0003e20000100800 */
[----:B0-----:R-:W-:-:S03]  /*a8b0*/  SEL R3, R0, R61, !P3 ;  /* 0x0000003d00037207 */ /* 0x001fc60005800000 */
[----:B------:R0:W-:Y:S04]  /*a8c0*/  STL [R1+0xd4], R4 ;  /* 0x0000d40401007387 */ /* 0x0001e80000100800 */
[----:B------:R-:W2:Y:S04]  /*a8d0*/  LDL.LU R31, [R1+0x84] ;  /* 0x00008400011f7983 */ /* 0x000ea80000300800 */
[----:B------:R-:W-:Y:S04]  /*a8e0*/  STL [R1+0xcc], R3 ;  /* 0x0000cc0301007387 */ /* 0x000fe80000100800 */
[----:B------:R-:W3:Y:S04]  /*a8f0*/  LDL.LU R30, [R1+0x80] ;  /* 0x00008000011e7983 */ /* 0x000ee80000300800 */
[----:B------:R4:W-:Y:S04]  /*a900*/  STL [R1+0xc8], R2 ;  /* 0x0000c80201007387 */ /* 0x0009e80000100800 */
[----:B------:R-:W3:Y:S04]  /*a910*/  LDL.LU R29, [R1+0x7c] ;  /* 0x00007c00011d7983 */ /* 0x000ee80000300800 */
        /* <DEDUP_REMOVED lines=23> */
[----:B-1----:R-:W3:Y:S04]  /*aa90*/  LDL.LU R5, [R1+0x1c] ;  /* 0x00001c0001057983 */ /* 0x002ee80000300800 */
[----:B0-----:R-:W3:Y:S04]  /*aaa0*/  LDL.LU R4, [R1+0x18] ;  /* 0x0000180001047983 */ /* 0x001ee80000300800 */
[----:B------:R-:W3:Y:S04]  /*aab0*/  LDL.LU R61, [R1+0x14] ;  /* 0x00001400013d7983 */ /* 0x000ee80000300800 */
[----:B----4-:R-:W4:Y:S04]  /*aac0*/  LDL.LU R2, [R1+0x10] ;  /* 0x0000100001027983 */ /* 0x010f280000300800 */
[----:B------:R-:W4:Y:S01]  /*aad0*/  LDL.LU R3, [R1+0xc] ;  /* 0x00000c0001037983 */ /* 0x000f220000300800 */
[----:B--2---:R-:W-:-:S05]  /*aae0*/  SEL R31, R0, R31, !P3 ;  /* 0x0000001f001f7207 */ /* 0x004fca0005800000 */
[----:B------:R0:W-:Y:S01]  /*aaf0*/  STL [R1+0xc4], R31 ;  /* 0x0000c41f01007387 */ /* 0x0001e20000100800 */
[----:B---3--:R-:W-:-:S03]  /*ab00*/  SEL R30, R0, R30, !P3 ;  /* 0x0000001e001e7207 */ /* 0x008fc60005800000 */
[----:B0-----:R-:W2:Y:S01]  /*ab10*/  LDL.LU R31, [R1+0xe44] ;  /* 0x000e4400011f7983 */ /* 0x001ea20000300800 */
[----:B------:R-:W-:-:S03]  /*ab20*/  SEL R29, R0, R29, !P3 ;  /* 0x0000001d001d7207 */ /* 0x000fc60005800000 */
[----:B------:R0:W-:Y:S01]  /*ab30*/  STL [R1+0xc0], R30 ;  /* 0x0000c01e01007387 */ /* 0x0001e20000100800 */
[C---:B------:R-:W-:Y:S02]  /*ab40*/  SEL R28, R0.reuse, R28, !P3 ;  /* 0x0000001c001c7207 */ /* 0x040fe40005800000 */
[C---:B------:R-:W-:Y:S01]  /*ab50*/  SEL R27, R0.reuse, R27, !P3 ;  /* 0x0000001b001b7207 */ /* 0x040fe20005800000 */
[----:B0-----:R-:W3:Y:S01]  /*ab60*/  LDL.LU R30, [R1+0xe40] ;  /* 0x000e4000011e7983 */ /* 0x001ee20000300800 */
[----:B------:R-:W-:-:S03]  /*ab70*/  SEL R26, R0, R26, !P3 ;  /* 0x0000001a001a7207 */ /* 0x000fc60005800000 */
[----:B------:R0:W-:Y:S01]  /*ab80*/  STL [R1+0xbc], R29 ;  /* 0x0000bc1d01007387 */ /* 0x0001e20000100800 */
[C---:B------:R-:W-:Y:S02]  /*ab90*/  SEL R25, R0.reuse, R25, !P3 ;  /* 0x0000001900197207 */ /* 0x040fe40005800000 */
[C---:B------:R-:W-:Y:S01]  /*aba0*/  SEL R24, R0.reuse, R24, !P3 ;  /* 0x0000001800187207 */ /* 0x040fe20005800000 */
[----:B0-----:R-:W2:Y:S04]  /*abb0*/  LDL.LU R29, [R1+0xe3c] ;  /* 0x000e3c00011d7983 */ /* 0x001ea80000300800 */
[----:B------:R0:W-:Y:S01]  /*abc0*/  STL [R1+0xb4], R28 ;  /* 0x0000b41c01007387 */ /* 0x0001e20000100800 */
[C---:B------:R-:W-:Y:S02]  /*abd0*/  SEL R23, R0.reuse, R23, !P3 ;  /* 0x0000001700177207 */ /* 0x040fe40005800000 */
[C---:B------:R-:W-:Y:S01]  /*abe0*/  SEL R22, R0.reuse, R22, !P3 ;  /* 0x0000001600167207 */ /* 0x040fe20005800000 */
[----:B0-----:R-:W2:Y:S04]  /*abf0*/  LDL.LU R28, [R1+0xe38] ;  /* 0x000e3800011c7983 */ /* 0x001ea80000300800 */
[----:B------:R0:W-:Y:S01]  /*ac00*/  STL [R1+0xb0], R27 ;  /* 0x0000b01b01007387 */ /* 0x0001e20000100800 */
[----:B------:R-:W-:-:S03]  /*ac10*/  SEL R21, R0, R21, !P3 ;  /* 0x0000001500157207 */ /* 0x000fc60005800000 */
        /* <DEDUP_REMOVED lines=36> */
[----:B0-----:R-:W3:Y:S04]  /*ae60*/  LDL.LU R15, [R1+0xe04] ;  /* 0x000e0400010f7983 */ /* 0x001ee80000300800 */
        /* <DEDUP_REMOVED lines=19> */
[----:B----4-:R-:W-:-:S03]  /*afa0*/  SEL R2, R0, R2, !P3 ;  /* 0x0000000200027207 */ /* 0x010fc60005800000 */
[----:B0-----:R-:W4:Y:S04]  /*afb0*/  LDL.LU R8, [R1+0xde8] ;  /* 0x000de80001087983 */ /* 0x001f280000300800 */
[----:B------:R0:W-:Y:S04]  /*afc0*/  STL [R1+0x4c], R7 ;  /* 0x00004c0701007387 */ /* 0x0001e80000100800 */
        /* <DEDUP_REMOVED lines=10> */
[----:B0-----:R-:W4:Y:S01]  /*b070*/  LDL.LU R2, [R1+0xdd0] ;  /* 0x000dd00001027983 */ /* 0x001f220000300800 */
[----:B------:R-:W-:-:S05]  /*b080*/  SEL R3, R0, R3, !P3 ;  /* 0x0000000300037207 */ /* 0x000fca0005800000 */
[----:B------:R4:W-:Y:S01]  /*b090*/  STL [R1+0x30], R3 ;  /* 0x0000300301007387 */ /* 0x0009e20000100800 */
[C---:B--2---:R-:W-:Y:S02]  /*b0a0*/  SEL R16, R0.reuse, R16, !P3 ;  /* 0x0000001000107207 */ /* 0x044fe40005800000 */
[C---:B---3--:R-:W-:Y:S02]  /*b0b0*/  SEL R15, R0.reuse, R15, !P3 ;  /* 0x0000000f000f7207 */ /* 0x048fe40005800000 */
[C---:B------:R-:W-:Y:S02]  /*b0c0*/  SEL R14, R0.reuse, R14, !P3 ;  /* 0x0000000e000e7207 */ /* 0x040fe40005800000 */
[C---:B------:R-:W-:Y:S02]  /*b0d0*/  SEL R13, R0.reuse, R13, !P3 ;  /* 0x0000000d000d7207 */ /* 0x040fe40005800000 */
[C---:B------:R-:W-:Y:S02]  /*b0e0*/  SEL R12, R0.reuse, R12, !P3 ;  /* 0x0000000c000c7207 */ /* 0x040fe40005800000 */
[----:B----4-:R-:W-:-:S02]  /*b0f0*/  SEL R3, R0, R4, !P3 ;  /* 0x0000000400037207 */ /* 0x010fc40005800000 */
[C---:B------:R-:W-:Y:S02]  /*b100*/  SEL R4, R0.reuse, R6, !P3 ;  /* 0x0000000600047207 */ /* 0x040fe40005800000 */
[C---:B------:R-:W-:Y:S02]  /*b110*/  SEL R61, R0.reuse, R61, !P3 ;  /* 0x0000003d003d7207 */ /* 0x040fe40005800000 */
[----:B------:R-:W-:-:S05]  /*b120*/  SEL R2, R0, R2, !P3 ;  /* 0x0000000200027207 */ /* 0x000fca0005800000 */
[----:B------:R0:W-:Y:S04]  /*b130*/  STL [R1+0x2c], R2 ;  /* 0x00002c0201007387 */ /* 0x0001e80000100800 */
[----:B------:R-:W-:Y:S01]  /*b140*/  STL [R1+0x24], R61 ;  /* 0x0000243d01007387 */ /* 0x000fe20000100800 */
[----:B0-----:R-:W-:-:S03]  /*b150*/  SEL R2, R0, R5, !P3 ;  /* 0x0000000500027207 */ /* 0x001fc60005800000 */
[----:B------:R0:W-:Y:S04]  /*b160*/  STL [R1+0x20], R3 ;  /* 0x0000200301007387 */ /* 0x0001e80000100800 */
[----:B------:R1:W-:Y:S01]  /*b170*/  STL [R1+0x1c], R2 ;  /* 0x00001c0201007387 */ /* 0x0003e20000100800 */
[----:B0-----:R-:W-:-:S03]  /*b180*/  SEL R3, R0, R7, !P3 ;  /* 0x0000000700037207 */ /* 0x001fc60005800000 */
[----:B------:R-:W-:Y:S01]  /*b190*/  STL [R1+0x18], R4 ;  /* 0x0000180401007387 */ /* 0x000fe20000100800 */
[----:B-1----:R-:W-:-:S03]  /*b1a0*/  SEL R2, R0, R8, !P3 ;  /* 0x0000000800027207 */ /* 0x002fc60005800000 */
[----:B------:R-:W2:Y:S04]  /*b1b0*/  LDL.LU R8, [R1+0x148] ;  /* 0x0001480001087983 */ /* 0x000ea80000300800 */
[----:B------:R0:W-:Y:S04]  /*b1c0*/  STL [R1+0x14], R3 ;  /* 0x0000140301007387 */ /* 0x0001e80000100800 */
[----:B------:R-:W3:Y:S04]  /*b1d0*/  LDL.LU R7, [R1+0x144] ;  /* 0x0001440001077983 */ /* 0x000ee80000300800 */
[----:B------:R1:W-:Y:S01]  /*b1e0*/  STL [R1+0xc], R2 ;  /* 0x00000c0201007387 */ /* 0x0003e20000100800 */
[----:B0-----:R-:W-:-:S03]  /*b1f0*/  SEL R3, R0, R9, !P3 ;  /* 0x0000000900037207 */ /* 0x001fc60005800000 */
[----:B------:R-:W4:Y:S04]  /*b200*/  LDL.LU R6, [R1+0x140] ;  /* 0x0001400001067983 */ /* 0x000f280000300800 */
[----:B------:R-:W2:Y:S01]  /*b210*/  LDL.LU R5, [R1+0x13c] ;  /* 0x00013c0001057983 */ /* 0x000ea20000300800 */
[----:B-1----:R-:W-:-:S03]  /*b220*/  SEL R2, R0, R10, !P3 ;  /* 0x0000000a00027207 */ /* 0x002fc60005800000 */
[----:B------:R-:W2:Y:S01]  /*b230*/  LDL.LU R4, [R1+0x138] ;  /* 0x0001380001047983 */ /* 0x000ea20000300800 */
[----:B------:R-:W-:-:S03]  /*b240*/  SEL R61, R0, R11, !P3 ;  /* 0x0000000b003d7207 */ /* 0x000fc60005800000 */
[----:B------:R-:W2:Y:S04]  /*b250*/  LDL.LU R9, [R1+0x14c] ;  /* 0x00014c0001097983 */ /* 0x000ea80000300800 */
[----:B------:R0:W-:Y:S04]  /*b260*/  STL [R1+0xd54], R3 ;  /* 0x000d540301007387 */ /* 0x0001e80000100800 */
[----:B0-----:R-:W2:Y:S04]  /*b270*/  LDL.LU R3, [R1+0x128] ;  /* 0x0001280001037983 */ /* 0x001ea80000300800 */
[----:B------:R-:W2:Y:S04]  /*b280*/  LDL.LU R10, [R1+0x150] ;  /* 0x00015000010a7983 */ /* 0x000ea80000300800 */
[----:B------:R0:W-:Y:S04]  /*b290*/  STL [R1+0xd58], R2 ;  /* 0x000d580201007387 */ /* 0x0001e80000100800 */
[----:B0-----:R-:W2:Y:S04]  /*b2a0*/  LDL.LU R2, [R1+0x12c] ;  /* 0x00012c0001027983 */ /* 0x001ea80000300800 */
[----:B------:R-:W2:Y:S04]  /*b2b0*/  LDL.LU R11, [R1+0x154] ;  /* 0x00015400010b7983 */ /* 0x000ea80000300800 */
[----:B------:R0:W-:Y:S04]  /*b2c0*/  STL [R1+0xd5c], R61 ;  /* 0x000d5c3d01007387 */ /* 0x0001e80000100800 */
[----:B0-----:R-:W2:Y:S04]  /*b2d0*/  LDL.LU R61, [R1+0x130] ;  /* 0x00013000013d7983 */ /* 0x001ea80000300800 */
[----:B------:R0:W-:Y:S04]  /*b2e0*/  STL [R1+0xd60], R12 ;  /* 0x000d600c01007387 */ /* 0x0001e80000100800 */
[----:B0-----:R-:W2:Y:S04]  /*b2f0*/  LDL.LU R12, [R1+0x134] ;  /* 0x00013400010c7983 */ /* 0x001ea80000300800 */
[----:B------:R0:W-:Y:S04]  /*b300*/  STL [R1+0xd64], R13 ;  /* 0x000d640d01007387 */ /* 0x0001e80000100800 */
[----:B0-----:R-:W2:Y:S04]  /*b310*/  LDL.LU R13, [R1] ;  /* 0x00000000010d7983 */ /* 0x001ea80000300800 */
[----:B------:R0:W-:Y:S04]  /*b320*/  STL [R1+0xd68], R14 ;  /* 0x000d680e01007387 */ /* 0x0001e80000100800 */
[----:B0-----:R-:W2:Y:S04]  /*b330*/  LDL.LU R14, [R1+0x160] ;  /* 0x00016000010e7983 */ /* 0x001ea80000300800 */
[----:B------:R0:W-:Y:S04]  /*b340*/  STL [R1+0xd6c], R15 ;  /* 0x000d6c0f01007387 */ /* 0x0001e80000100800 */
[----:B0-----:R-:W3:Y:S04]  /*b350*/  LDL.LU R15, [R1+0x164] ;  /* 0x00016400010f7983 */ /* 0x001ee80000300800 */
[----:B------:R0:W-:Y:S04]  /*b360*/  STL [R1+0xd70], R16 ;  /* 0x000d701001007387 */ /* 0x0001e80000100800 */
[----:B0-----:R-:W4:Y:S01]  /*b370*/  LDL.LU R16, [R1+0x158] ;  /* 0x0001580001107983 */ /* 0x001f220000300800 */
[----:B------:R-:W-:-:S02]  /*b380*/  SEL R17, R0, R17, !P3 ;  /* 0x0000001100117207 */ /* 0x000fc40005800000 */
[C---:B------:R-:W-:Y:S02]  /*b390*/  SEL R18, R0.reuse, R18, !P3 ;  /* 0x0000001200127207 */ /* 0x040fe40005800000 */
[C---:B------:R-:W-:Y:S02]  /*b3a0*/  SEL R19, R0.reuse, R19, !P3 ;  /* 0x0000001300137207 */ /* 0x040fe40005800000 */
[C---:B------:R-:W-:Y:S01]  /*b3b0*/  SEL R20, R0.reuse, R20, !P3 ;  /* 0x0000001400147207 */ /* 0x040fe20005800000 */
[----:B------:R0:W-:Y:S01]  /*b3c0*/  STL [R1+0xd74], R17 ;  /* 0x000d741101007387 */ /* 0x0001e20000100800 */
[C---:B------:R-:W-:Y:S02]  /*b3d0*/  SEL R21, R0.reuse, R21, !P3 ;  /* 0x0000001500157207 */ /* 0x040fe40005800000 */
[C---:B------:R-:W-:Y:S01]  /*b3e0*/  SEL R22, R0.reuse, R22, !P3 ;  /* 0x0000001600167207 */ /* 0x040fe20005800000 */
[----:B------:R-:W-:Y:S01]  /*b3f0*/  STL [R1+0xd78], R18 ;  /* 0x000d781201007387 */ /* 0x000fe20000100800 */
[----:B------:R-:W-:-:S02]  /*b400*/  SEL R23, R0, R23, !P3 ;  /* 0x0000001700177207 */ /* 0x000fc40005800000 */
[C---:B------:R-:W-:Y:S01]  /*b410*/  SEL R24, R0.reuse, R24, !P3 ;  /* 0x0000001800187207 */ /* 0x040fe20005800000 */
[----:B------:R-:W-:Y:S01]  /*b420*/  STL [R1+0xd7c], R19 ;  /* 0x000d7c1301007387 */ /* 0x000fe20000100800 */
[C---:B------:R-:W-:Y:S02]  /*b430*/  SEL R25, R0.reuse, R25, !P3 ;  /* 0x0000001900197207 */ /* 0x040fe40005800000 */
[C---:B------:R-:W-:Y:S01]  /*b440*/  SEL R26, R0.reuse, R26, !P3 ;  /* 0x0000001a001a7207 */ /* 0x040fe20005800000 */
[----:B------:R-:W-:Y:S01]  /*b450*/  STL [R1+0xd80], R20 ;  /* 0x000d801401007387 */ /* 0x000fe20000100800 */
[----:B------:R-:W-:-:S03]  /*b460*/  SEL R27, R0, R27, !P3 ;  /* 0x0000001b001b7207 */ /* 0x000fc60005800000 */
        /* <DEDUP_REMOVED lines=24> */
[----:B------:R-:W-:Y:S04]  /*b5f0*/  STL [R1+0xdb4], R33 ;  /* 0x000db42101007387 */ /* 0x000fe80000100800 */
[----:B------:R-:W-:Y:S04]  /*b600*/  STL [R1+0xdb8], R34 ;  /* 0x000db82201007387 */ /* 0x000fe80000100800 */
[----:B------:R-:W-:Y:S04]  /*b610*/  STL [R1+0xdbc], R35 ;  /* 0x000dbc2301007387 */ /* 0x000fe80000100800 */
[----:B------:R-:W-:Y:S04]  /*b620*/  STL [R1+0xdc0], R36 ;  /* 0x000dc02401007387 */ /* 0x000fe80000100800 */
[----:B------:R-:W-:Y:S04]  /*b630*/  STL [R1+0xdc4], R37 ;  /* 0x000dc42501007387 */ /* 0x000fe80000100800 */
[----:B------:R-:W-:Y:S04]  /*b640*/  STL [R1+0xdc8], R38 ;  /* 0x000dc82601007387 */ /* 0x000fe80000100800 */
[----:B------:R-:W-:Y:S04]  /*b650*/  STL [R1+0xdcc], R39 ;  /* 0x000dcc2701007387 */ /* 0x000fe80000100800 */
[----:B0-----:R-:W0:Y:S01]  /*b660*/  S2R R17, SR_TID.X ;  /* 0x0000000000117919 */ /* 0x001e220000002100 */
[----:B------:R-:W-:-:S02]  /*b670*/  @!P2 IMAD.MOV R56, RZ, RZ, -R56 ;  /* 0x000000ffff38a224 */ /* 0x000fc400078e0a38 */
[----:B------:R-:W-:Y:S02]  /*b680*/  @!P4 IMAD.MOV R57, RZ, RZ, -R57 ;  /* 0x000000ffff39c224 */ /* 0x000fe400078e0a39 */
[----:B------:R-:W-:Y:S02]  /*b690*/  @!P5 IMAD.MOV R58, RZ, RZ, -R58 ;  /* 0x000000ffff3ad224 */ /* 0x000fe400078e0a3a */
[----:B------:R-:W-:Y:S02]  /*b6a0*/  @!P1 IMAD.MOV R59, RZ, RZ, -R59 ;  /* 0x000000ffff3b9224 */ /* 0x000fe400078e0a3b */
[----:B------:R-:W-:Y:S01]  /*b6b0*/  @!P0 IMAD.MOV R60, RZ, RZ, -R60 ;  /* 0x000000ffff3c8224 */ /* 0x000fe200078e0a3c */
[C---:B------:R-:W-:Y:S02]  /*b6c0*/  SEL R40, R0.reuse, R40, !P3 ;  /* 0x0000002800287207 */ /* 0x040fe40005800000 */
[C---:B------:R-:W-:Y:S02]  /*b6d0*/  SEL R41, R0.reuse, R41, !P3 ;  /* 0x0000002900297207 */ /* 0x040fe40005800000 */
[----:B------:R-:W-:-:S02]  /*b6e0*/  SEL R42, R0, R42, !P3 ;  /* 0x0000002a002a7207 */ /* 0x000fc40005800000 */
[----:B0-----:R-:W-:-:S05]  /*b6f0*/  LOP3.LUT R17, R17, 0x1f, RZ, 0xc0, !PT ;  /* 0x0000001f11117812 */ /* 0x001fca00078ec0ff */
[----:B------:R-:W-:Y:S01]  /*b700*/  IMAD R17, R17, c[0x0][0x18c], RZ ;  /* 0x0000630011117a24 */ /* 0x000fe200078e02ff */
[C---:B------:R-:W-:Y:S02]  /*b710*/  SEL R43, R0.reuse, R43, !P3 ;  /* 0x0000002b002b7207 */ /* 0x040fe40005800000 */
[C---:B------:R-:W-:Y:S02]  /*b720*/  SEL R44, R0.reuse, R44, !P3 ;  /* 0x0000002c002c7207 */ /* 0x040fe40005800000 */
[C---:B------:R-:W-:Y:S02]  /*b730*/  SEL R45, R0.reuse, R45, !P3 ;  /* 0x0000002d002d7207 */ /* 0x040fe40005800000 */
[C---:B------:R-:W-:Y:S02]  /*b740*/  SEL R46, R0.reuse, R46, !P3 ;  /* 0x0000002e002e7207 */ /* 0x040fe40005800000 */
[C---:B------:R-:W-:Y:S02]  /*b750*/  SEL R47, R0.reuse, R47, !P3 ;  /* 0x0000002f002f7207 */ /* 0x040fe40005800000 */
[----:B------:R-:W-:-:S02]  /*b760*/  SEL R48, R0, R48, !P3 ;  /* 0x0000003000307207 */ /* 0x000fc40005800000 */
        /* <DEDUP_REMOVED lines=12> */
[----:B------:R-:W-:Y:S01]  /*b830*/  LEA.HI.X.SX32 R0, R17, c[0x0][0x16c], 0x1, P6 ;  /* 0x00005b0011007a11 */ /* 0x000fe200030f0eff */
[----:B--2---:R-:W-:Y:S02]  /*b840*/  IMAD R14, R14, c[0x0][0x184], RZ ;  /* 0x000061000e0e7a24 */ /* 0x004fe400078e02ff */
[----:B---3--:R-:W-:Y:S02]  /*b850*/  IMAD R15, R15, c[0x0][0x184], RZ ;  /* 0x000061000f0f7a24 */ /* 0x008fe400078e02ff */
[----:B----4-:R-:W-:-:S05]  /*b860*/  IMAD R16, R16, c[0x0][0x190], RZ ;  /* 0x0000640010107a24 */ /* 0x010fca00078e02ff */
[----:B------:R-:W-:Y:S04]  /*b870*/  STL [R1+0x168], R16 ;  /* 0x0001681001007387 */ /* 0x000fe80000100800 */
[----:B------:R0:W-:Y:S04]  /*b880*/  STL [R1+0x158], R15 ;  /* 0x0001580f01007387 */ /* 0x0001e80000100800 */
[----:B------:R1:W-:Y:S01]  /*b890*/  STL [R1+0x160], R14 ;  /* 0x0001600e01007387 */ /* 0x0003e20000100800 */
[----:B0-----:R-:W-:Y:S02]  /*b8a0*/  IMAD R15, R13, c[0x0][0x190], RZ ;  /* 0x000064000d0f7a24 */ /* 0x001fe400078e02ff */
[----:B------:R-:W-:-:S02]  /*b8b0*/  IMAD R13, R61, c[0x0][0x190], RZ ;  /* 0x000064003d0d7a24 */ /* 0x000fc400078e02ff */
[----:B-1----:R-:W-:Y:S01]  /*b8c0*/  IMAD R14, R12, c[0x0][0x190], RZ ;  /* 0x000064000c0e7a24 */ /* 0x002fe200078e02ff */
[----:B------:R0:W-:Y:S01]  /*b8d0*/  STL [R1], R15 ;  /* 0x0000000f01007387 */ /* 0x0001e20000100800 */
[----:B------:R-:W-:-:S03]  /*b8e0*/  IMAD R12, R2, c[0x0][0x190], RZ ;  /* 0x00006400020c7a24 */ /* 0x000fc600078e02ff */
[----:B------:R1:W-:Y:S01]  /*b8f0*/  STL [R1+0x10], R14 ;  /* 0x0000100e01007387 */ /* 0x0003e20000100800 */
[----:B------:R-:W-:-:S03]  /*b900*/  IMAD R2, R3, c[0x0][0x190], RZ ;  /* 0x0000640003027a24 */ /* 0x000fc600078e02ff */
[----:B------:R2:W-:Y:S04]  /*b910*/  STL [R1+0x28], R13 ;  /* 0x0000280d01007387 */ /* 0x0005e80000100800 */
[----:B------:R-:W3:Y:S04]  /*b920*/  LDL.LU R39, [R1+0x124] ;  /* 0x0001240001277983 */ /* 0x000ee80000300800 */
[----:B------:R4:W-:Y:S04]  /*b930*/  STL [R1+0x38], R12 ;  /* 0x0000380c01007387 */ /* 0x0009e80000100800 */
        /* <DEDUP_REMOVED lines=24> */
[----:B0-----:R-:W3:Y:S04]  /*bac0*/  LDL.LU R15, [R1+0xc4] ;  /* 0x0000c400010f7983 */ /* 0x001ee80000300800 */
[----:B-1----:R-:W3:Y:S04]  /*bad0*/  LDL.LU R14, [R1+0xc0] ;  /* 0x0000c000010e7983 */ /* 0x002ee80000300800 */
[----:B--2---:R-:W2:Y:S04]  /*bae0*/  LDL.LU R13, [R1+0xbc] ;  /* 0x0000bc00010d7983 */ /* 0x004ea80000300800 */
[----:B----4-:R-:W4:Y:S04]  /*baf0*/  LDL.LU R12, [R1+0xb4] ;  /* 0x0000b400010c7983 */ /* 0x010f280000300800 */
[----:B------:R-:W4:Y:S04]  /*bb00*/  LDL.LU R61, [R1+0xb0] ;  /* 0x0000b000013d7983 */ /* 0x000f280000300800 */
[----:B------:R-:W4:Y:S04]  /*bb10*/  LDL.LU R2, [R1+0xac] ;  /* 0x0000ac0001027983 */ /* 0x000f280000300800 */
[----:B------:R-:W4:Y:S01]  /*bb20*/  LDL.LU R3, [R1+0xa8] ;  /* 0x0000a80001037983 */ /* 0x000f220000300800 */
[----:B---3--:R-:W-:-:S02]  /*bb30*/  IMAD R39, R39, c[0x0][0x190], RZ ;  /* 0x0000640027277a24 */ /* 0x008fc400078e02ff */
[----:B------:R-:W-:-:S03]  /*bb40*/  IMAD R38, R38, c[0x0][0x190], RZ ;  /* 0x0000640026267a24 */ /* 0x000fc600078e02ff */
[----:B------:R0:W-:Y:S04]  /*bb50*/  STL [R1+0x64], R39 ;  /* 0x0000642701007387 */ /* 0x0001e80000100800 */
[----:B------:R1:W-:Y:S01]  /*bb60*/  STL [R1+0x78], R38 ;  /* 0x0000782601007387 */ /* 0x0003e20000100800 */
[----:B0-----:R-:W-:Y:S02]  /*bb70*/  IMAD R39, R37, c[0x0][0x190], RZ ;  /* 0x0000640025277a24 */ /* 0x001fe400078e02ff */
[----:B-1----:R-:W-:Y:S02]  /*bb80*/  IMAD R38, R36, c[0x0][0x190], RZ ;  /* 0x0000640024267a24 */ /* 0x002fe400078e02ff */
[----:B------:R-:W-:Y:S01]  /*bb90*/  IMAD R37, R35, c[0x0][0x190], RZ ;  /* 0x0000640023257a24 */ /* 0x000fe200078e02ff */
[----:B------:R0:W-:Y:S01]  /*bba0*/  STL [R1+0x90], R39 ;  /* 0x0000902701007387 */ /* 0x0001e20000100800 */
[----:B------:R-:W-:-:S03]  /*bbb0*/  IMAD R36, R34, c[0x0][0x190], RZ ;  /* 0x0000640022247a24 */ /* 0x000fc600078e02ff */
        /* <DEDUP_REMOVED lines=41> */
[----:B--2---:R-:W-:-:S03]  /*be50*/  IMAD R15, R13, c[0x0][0x190], RZ ;  /* 0x000064000d0f7a24 */ /* 0x004fc600078e02ff */
[----:B------:R2:W-:Y:S01]  /*be60*/  STL [R1+0xc4], R17 ;  /* 0x0000c41101007387 */ /* 0x0005e20000100800 */
[----:B----4-:R-:W-:-:S03]  /*be70*/  IMAD R14, R12, c[0x0][0x190], RZ ;  /* 0x000064000c0e7a24 */ /* 0x010fc600078e02ff */
[----:B------:R2:W-:Y:S01]  /*be80*/  STL [R1+0xc0], R16 ;  /* 0x0000c01001007387 */ /* 0x0005e20000100800 */
[----:B------:R-:W-:-:S03]  /*be90*/  IMAD R13, R61, c[0x0][0x190], RZ ;  /* 0x000064003d0d7a24 */ /* 0x000fc600078e02ff */
[----:B------:R0:W-:Y:S01]  /*bea0*/  STL [R1+0xbc], R15 ;  /* 0x0000bc0f01007387 */ /* 0x0001e20000100800 */
[----:B------:R-:W-:-:S03]  /*beb0*/  IMAD R12, R2, c[0x0][0x190], RZ ;  /* 0x00006400020c7a24 */ /* 0x000fc600078e02ff */
[----:B------:R1:W-:Y:S01]  /*bec0*/  STL [R1+0xb4], R14 ;  /* 0x0000b40e01007387 */ /* 0x0003e20000100800 */
[----:B------:R-:W-:-:S03]  /*bed0*/  IMAD R2, R3, c[0x0][0x190], RZ ;  /* 0x0000640003027a24 */ /* 0x000fc600078e02ff */
[----:B------:R1:W-:Y:S04]  /*bee0*/  STL [R1+0xb0], R13 ;  /* 0x0000b00d01007387 */ /* 0x0003e80000100800 */
[----:B0-----:R-:W4:Y:S04]  /*bef0*/  LDL.LU R39, [R1+0xa0] ;  /* 0x0000a00001277983 */ /* 0x001f280000300800 */
[----:B------:R0:W-:Y:S04]  /*bf00*/  STL [R1+0xac], R12 ;  /* 0x0000ac0c01007387 */ /* 0x0001e80000100800 */
[----:B-1----:R-:W4:Y:S04]  /*bf10*/  LDL.LU R38, [R1+0x9c] ;  /* 0x00009c0001267983 */ /* 0x002f280000300800 */
[----:B------:R1:W-:Y:S04]  /*bf20*/  STL [R1+0xa8], R2 ;  /* 0x0000a80201007387 */ /* 0x0003e80000100800 */
[----:B---3--:R-:W3:Y:S04]  /*bf30*/  LDL.LU R37, [R1+0x98] ;  /* 0x0000980001257983 */ /* 0x008ee80000300800 */
        /* <DEDUP_REMOVED lines=19> */
[----:B--2---:R-:W2:Y:S04]  /*c070*/  LDL.LU R17, [R1+0x34] ;  /* 0x0000340001117983 */ /* 0x004ea80000300800 */
[----:B------:R-:W2:Y:S04]  /*c080*/  LDL.LU R16, [R1+0x30] ;  /* 0x0000300001107983 */ /* 0x000ea80000300800 */
[----:B------:R-:W2:Y:S04]  /*c090*/  LDL.LU R15, [R1+0x2c] ;  /* 0x00002c00010f7983 */ /* 0x000ea80000300800 */
[----:B------:R-:W2:Y:S04]  /*c0a0*/  LDL.LU R14, [R1+0x24] ;  /* 0x00002400010e7983 */ /* 0x000ea80000300800 */
[----:B------:R-:W2:Y:S04]  /*c0b0*/  LDL.LU R13, [R1+0x20] ;  /* 0x00002000010d7983 */ /* 0x000ea80000300800 */
[----:B0-----:R-:W2:Y:S04]  /*c0c0*/  LDL.LU R12, [R1+0x1c] ;  /* 0x00001c00010c7983 */ /* 0x001ea80000300800 */
[----:B------:R-:W2:Y:S04]  /*c0d0*/  LDL.LU R61, [R1+0x18] ;  /* 0x00001800013d7983 */ /* 0x000ea80000300800 */
[----:B-1----:R-:W2:Y:S04]  /*c0e0*/  LDL.LU R2, [R1+0x14] ;  /* 0x0000140001027983 */ /* 0x002ea80000300800 */
[----:B------:R-:W2:Y:S01]  /*c0f0*/  LDL.LU R3, [R1+0xc] ;  /* 0x00000c0001037983 */ /* 0x000ea20000300800 */
[----:B----4-:R-:W-:-:S05]  /*c100*/  IMAD R39, R39, c[0x0][0x190], RZ ;  /* 0x0000640027277a24 */ /* 0x010fca00078e02ff */
[----:B------:R0:W-:Y:S01]  /*c110*/  STL [R1+0xa0], R39 ;  /* 0x0000a02701007387 */ /* 0x0001e20000100800 */
[----:B------:R-:W-:-:S03]  /*c120*/  IMAD R38, R38, c[0x0][0x190], RZ ;  /* 0x0000640026267a24 */ /* 0x000fc600078e02ff */
[----:B0-----:R-:W4:Y:S01]  /*c130*/  LDL.LU R39, [R1+0xdcc] ;  /* 0x000dcc0001277983 */ /* 0x001f220000300800 */
[----:B---3--:R-:W-:-:S03]  /*c140*/  IMAD R37, R37, c[0x0][0x190], RZ ;  /* 0x0000640025257a24 */ /* 0x008fc600078e02ff */
[----:B------:R0:W-:Y:S01]  /*c150*/  STL [R1+0x9c], R38 ;  /* 0x00009c2601007387 */ /* 0x0001e20000100800 */
[----:B------:R-:W-:Y:S02]  /*c160*/  IMAD R36, R36, c[0x0][0x190], RZ ;  /* 0x0000640024247a24 */ /* 0x000fe400078e02ff */
[----:B------:R-:W-:Y:S01]  /*c170*/  IMAD R35, R35, c[0x0][0x190], RZ ;  /* 0x0000640023237a24 */ /* 0x000fe200078e02ff */
[----:B0-----:R-:W3:Y:S01]  /*c180*/  LDL.LU R38, [R1+0xdc8] ;  /* 0x000dc80001267983 */ /* 0x001ee20000300800 */
[----:B------:R-:W-:-:S03]  /*c190*/  IMAD R34, R34, c[0x0][0x190], RZ ;  /* 0x0000640022227a24 */ /* 0x000fc600078e02ff */
[----:B------:R0:W-:Y:S01]  /*c1a0*/  STL [R1+0x98], R37 ;  /* 0x0000982501007387 */ /* 0x0001e20000100800 */
[----:B------:R-:W-:Y:S02]  /*c1b0*/  IMAD R33, R33, c[0x0][0x190], RZ ;  /* 0x0000640021217a24 */ /* 0x000fe400078e02ff */
[----:B------:R-:W-:Y:S01]  /*c1c0*/  IMAD R32, R32, c[0x0][0x190], RZ ;  /* 0x0000640020207a24 */ /* 0x000fe200078e02ff */
[----:B0-----:R-:W3:Y:S04]  /*c1d0*/  LDL.LU R37, [R1+0xdc4] ;  /* 0x000dc40001257983 */ /* 0x001ee80000300800 */
[----:B------:R0:W-:Y:S01]  /*c1e0*/  STL [R1+0x94], R36 ;  /* 0x0000942401007387 */ /* 0x0001e20000100800 */
[----:B------:R-:W-:Y:S02]  /*c1f0*/  IMAD R31, R31, c[0x0][0x190], RZ ;  /* 0x000064001f1f7a24 */ /* 0x000fe400078e02ff */
[----:B------:R-:W-:Y:S01]  /*c200*/  IMAD R30, R30, c[0x0][0x190], RZ ;  /* 0x000064001e1e7a24 */ /* 0x000fe200078e02ff */
[----:B0-----:R-:W3:Y:S04]  /*c210*/  LDL.LU R36, [R1+0xdc0] ;  /* 0x000dc00001247983 */ /* 0x001ee80000300800 */
[----:B------:R0:W-:Y:S01]  /*c220*/  STL [R1+0x8c], R35 ;  /* 0x00008c2301007387 */ /* 0x0001e20000100800 */
[----:B------:R-:W-:-:S03]  /*c230*/  IMAD R29, R29, c[0x0][0x190], RZ ;  /* 0x000064001d1d7a24 */ /* 0x000fc600078e02ff */
        /* <DEDUP_REMOVED lines=35> */
[----:B--2---:R-:W-:-:S03]  /*c470*/  IMAD R17, R17, c[0x0][0x190], RZ ;  /* 0x0000640011117a24 */ /* 0x004fc600078e02ff */
[----:B0-----:R-:W2:Y:S04]  /*c480*/  LDL.LU R23, [R1+0xd8c] ;  /* 0x000d8c0001177983 */ /* 0x001ea80000300800 */
[----:B------:R0:W-:Y:S01]  /*c490*/  STL [R1+0x4c], R22 ;  /* 0x00004c1601007387 */ /* 0x0001e20000100800 */
[----:B------:R-:W-:-:S03]  /*c4a0*/  IMAD R16, R16, c[0x0][0x190], RZ ;  /* 0x0000640010107a24 */ /* 0x000fc600078e02ff */
        /* <DEDUP_REMOVED lines=21> */
[----:B0-----:R-:W3:Y:S04]  /*c600*/  LDL.LU R15, [R1+0xd6c] ;  /* 0x000d6c00010f7983 */ /* 0x001ee80000300800 */
        /* <DEDUP_REMOVED lines=12> */
[----:B--2---:R-:W-:-:S02]  /*c6d0*/  IMAD R16, R16, c[0x0][0x190], RZ ;  /* 0x0000640010107a24 */ /* 0x004fc400078e02ff */
[----:B---3--:R-:W-:Y:S02]  /*c6e0*/  IMAD R15, R15, c[0x0][0x190], RZ ;  /* 0x000064000f0f7a24 */ /* 0x008fe400078e02ff */
[----:B----4-:R-:W-:Y:S02]  /*c6f0*/  IMAD R14, R14, c[0x0][0x190], RZ ;  /* 0x000064000e0e7a24 */ /* 0x010fe400078e02ff */
[----:B------:R-:W-:-:S05]  /*c700*/  IMAD R3, R3, c[0x0][0x190], RZ ;  /* 0x0000640003037a24 */ /* 0x000fca00078e02ff */
[----:B------:R0:W-:Y:S04]  /*c710*/  STL [R1+0x8], R3 ;  /* 0x0000080301007387 */ /* 0x0001e80000100800 */
[----:B0-----:R-:W2:Y:S01]  /*c720*/  LDL.LU R3, [R1+0xd50] ;  /* 0x000d500001037983 */ /* 0x001ea20000300800 */
[----:B------:R-:W-:Y:S02]  /*c730*/  IMAD R61, R61, c[0x0][0x190], RZ ;  /* 0x000064003d3d7a24 */ /* 0x000fe400078e02ff */
[----:B------:R-:W-:Y:S02]  /*c740*/  IMAD R2, R2, c[0x0][0x190], RZ ;  /* 0x0000640002027a24 */ /* 0x000fe400078e02ff */
[----:B------:R-:W-:Y:S01]  /*c750*/  IMAD R12, R12, c[0x0][0x190], RZ ;  /* 0x000064000c0c7a24 */ /* 0x000fe200078e02ff */
[----:B------:R0:W-:Y:S01]  /*c760*/  STL [R1+0xd18], R61 ;  /* 0x000d183d01007387 */ /* 0x0001e20000100800 */
[----:B------:R-:W-:-:S03]  /*c770*/  IMAD R13, R13, c[0x0][0x190], RZ ;  /* 0x000064000d0d7a24 */ /* 0x000fc600078e02ff */
[----:B------:R-:W-:Y:S04]  /*c780*/  STL [R1+0x4], R2 ;  /* 0x0000040201007387 */ /* 0x000fe80000100800 */
[----:B0-----:R-:W3:Y:S04]  /*c790*/  LDL.LU R61, [R1+0x64] ;  /* 0x00006400013d7983 */ /* 0x001ee80000300800 */
[----:B------:R0:W-:Y:S04]  /*c7a0*/  STL [R1+0xd1c], R12 ;  /* 0x000d1c0c01007387 */ /* 0x0001e80000100800 */
[----:B0-----:R-:W4:Y:S04]  /*c7b0*/  LDL.LU R12, [R1+0x50] ;  /* 0x00005000010c7983 */ /* 0x001f280000300800 */
[----:B------:R0:W-:Y:S04]  /*c7c0*/  STL [R1+0xd20], R13 ;  /* 0x000d200d01007387 */ /* 0x0001e80000100800 */
[----:B0-----:R-:W3:Y:S04]  /*c7d0*/  LDL.LU R13, [R1+0x38] ;  /* 0x00003800010d7983 */ /* 0x001ee80000300800 */
[----:B------:R0:W-:Y:S04]  /*c7e0*/  STL [R1+0xd24], R14 ;  /* 0x000d240e01007387 */ /* 0x0001e80000100800 */
[----:B0-----:R-:W3:Y:S04]  /*c7f0*/  LDL.LU R14, [R1+0x28] ;  /* 0x00002800010e7983 */ /* 0x001ee80000300800 */
[----:B------:R0:W-:Y:S04]  /*c800*/  STL [R1+0xd28], R15 ;  /* 0x000d280f01007387 */ /* 0x0001e80000100800 */
[----:B0-----:R-:W3:Y:S04]  /*c810*/  LDL.LU R15, [R1+0x10] ;  /* 0x00001000010f7983 */ /* 0x001ee80000300800 */
[----:B------:R0:W-:Y:S04]  /*c820*/  STL [R1+0xd2c], R16 ;  /* 0x000d2c1001007387 */ /* 0x0001e80000100800 */
[----:B0-----:R-:W3:Y:S01]  /*c830*/  LDL.LU R16, [R1] ;  /* 0x0000000001107983 */ /* 0x001ee20000300800 */
[----:B------:R-:W-:-:S02]  /*c840*/  IMAD R17, R17, c[0x0][0x190], RZ ;  /* 0x0000640011117a24 */ /* 0x000fc400078e02ff */
[----:B------:R-:W-:Y:S02]  /*c850*/  IMAD R18, R18, c[0x0][0x190], RZ ;  /* 0x0000640012127a24 */ /* 0x000fe400078e02ff */
[----:B------:R-:W-:Y:S02]  /*c860*/  IMAD R19, R19, c[0x0][0x190], RZ ;  /* 0x0000640013137a24 */ /* 0x000fe400078e02ff */
[----:B------:R-:W-:Y:S02]  /*c870*/  IMAD R11, R11, c[0x0][0x190], RZ ;  /* 0x000064000b0b7a24 */ /* 0x000fe400078e02ff */
[----:B------:R-:W-:Y:S01]  /*c880*/  IMAD R20, R20, c[0x0][0x190], RZ ;  /* 0x0000640014147a24 */ /* 0x000fe200078e02ff */
[----:B------:R-:W-:Y:S01]  /*c890*/  STL [R1+0xd30], R17 ;  /* 0x000d301101007387 */ /* 0x000fe20000100800 */
[----:B------:R-:W-:Y:S02]  /*c8a0*/  IMAD R21, R21, c[0x0][0x190], RZ ;  /* 0x0000640015157a24 */ /* 0x000fe400078e02ff */
[----:B------:R-:W-:Y:S01]  /*c8b0*/  IMAD R10, R10, c[0x0][0x190], RZ ;  /* 0x000064000a0a7a24 */ /* 0x000fe200078e02ff */
[----:B------:R2:W-:Y:S01]  /*c8c0*/  STL [R1+0xd34], R18 ;  /* 0x000d341201007387 */ /* 0x0005e20000100800 */
[----:B------:R-:W-:-:S02]  /*c8d0*/  IMAD R22, R22, c[0x0][0x190], RZ ;  /* 0x0000640016167a24 */ /* 0x000fc400078e02ff */
[----:B------:R-:W-:Y:S01]  /*c8e0*/  IMAD R23, R23, c[0x0][0x190], RZ ;  /* 0x0000640017177a24 */ /* 0x000fe200078e02ff */
[----:B------:R0:W-:Y:S01]  /*c8f0*/  STL [R1+0xd38], R19 ;  /* 0x000d381301007387 */ /* 0x0001e20000100800 */
[----:B------:R-:W-:Y:S02]  /*c900*/  IMAD R9, R9, c[0x0][0x190], RZ ;  /* 0x0000640009097a24 */ /* 0x000fe400078e02ff */
[----:B------:R-:W-:Y:S01]  /*c910*/  IMAD R24, R24, c[0x0][0x190], RZ ;  /* 0x0000640018187a24 */ /* 0x000fe200078e02ff */
[----:B------:R-:W-:Y:S01]  /*c920*/  STL [R1+0xd3c], R20 ;  /* 0x000d3c1401007387 */ /* 0x000fe20000100800 */
[----:B------:R-:W-:-:S03]  /*c930*/  IMAD R8, R8, c[0x0][0x190], RZ ;  /* 0x0000640008087a24 */ /* 0x000fc600078e02ff */
[----:B------:R-:W-:Y:S01]  /*c940*/  STL [R1+0xd40], R21 ;  /* 0x000d401501007387 */ /* 0x000fe20000100800 */
[----:B------:R-:W-:-:S03]  /*c950*/  IMAD R7, R7, c[0x0][0x190], RZ ;  /* 0x0000640007077a24 */ /* 0x000fc600078e02ff */
[----:B------:R-:W-:Y:S01]  /*c960*/  STL [R1+0xd44], R22 ;  /* 0x000d441601007387 */ /* 0x000fe20000100800 */
[----:B------:R-:W-:-:S03]  /*c970*/  IMAD R6, R6, c[0x0][0x190], RZ ;  /* 0x0000640006067a24 */ /* 0x000fc600078e02ff */
[----:B------:R-:W-:Y:S01]  /*c980*/  STL [R1+0xd48], R23 ;  /* 0x000d481701007387 */ /* 0x000fe20000100800 */
[----:B------:R-:W-:-:S03]  /*c990*/  IMAD R5, R5, c[0x0][0x190], RZ ;  /* 0x0000640005057a24 */ /* 0x000fc600078e02ff */
[----:B------:R-:W-:Y:S01]  /*c9a0*/  STL [R1+0xd4c], R24 ;  /* 0x000d4c1801007387 */ /* 0x000fe20000100800 */
[----:B------:R-:W-:Y:S02]  /*c9b0*/  IMAD R2, R60, c[0x0][0x190], RZ ;  /* 0x000064003c027a24 */ /* 0x000fe400078e02ff */
[----:B------:R-:W-:Y:S01]  /*c9c0*/  IMAD R4, R4, c[0x0][0x190], RZ ;  /* 0x0000640004047a24 */ /* 0x000fe200078e02ff */
[-C--:B--2---:R-:W-:Y:S02]  /*c9d0*/  LEA R18, P1, R11, R3.reuse, 0x1 ;  /* 0x000000030b127211 */ /* 0x084fe400078208ff */
[-C--:B------:R-:W-:Y:S02]  /*c9e0*/  LEA R17, P4, R10, R3.reuse, 0x1 ;  /* 0x000000030a117211 */ /* 0x080fe400078808ff */
[-C--:B0-----:R-:W-:Y:S01]  /*c9f0*/  LEA R19, P3, R9, R3.reuse, 0x1 ;  /* 0x0000000309137211 */ /* 0x081fe200078608ff */
[----:B------:R0:W-:Y:S04]  /*ca00*/  STL [R1+0x50c], R18 ;  /* 0x00050c1201007387 */ /* 0x0001e80000100800 */
[----:B------:R1:W-:Y:S01]  /*ca10*/  STL [R1+0x514], R17 ;  /* 0x0005141101007387 */ /* 0x0003e20000100800 */
[----:B0-----:R-:W-:-:S03]  /*ca20*/  LEA R18, P2, R8, R3, 0x1 ;  /* 0x0000000308127211 */ /* 0x001fc600078408ff */
[----:B------:R0:W-:Y:S01]  /*ca30*/  STL [R1+0x51c], R19 ;  /* 0x00051c1301007387 */ /* 0x0001e20000100800 */
[----:B-1----:R-:W-:-:S03]  /*ca40*/  LEA R17, P0, R7, R3, 0x1 ;  /* 0x0000000307117211 */ /* 0x002fc600078008ff */
[----:B------:R1:W-:Y:S01]  /*ca50*/  STL [R1+0x524], R18 ;  /* 0x0005241201007387 */ /* 0x0003e20000100800 */
[----:B0-----:R-:W-:-:S03]  /*ca60*/  LEA R19, P6, R6, R3, 0x1 ;  /* 0x0000000306137211 */ /* 0x001fc600078c08ff */
[----:B------:R0:W-:Y:S01]  /*ca70*/  STL [R1+0x52c], R17 ;  /* 0x00052c1101007387 */ /* 0x0001e20000100800 */
[----:B-1----:R-:W-:-:S03]  /*ca80*/  LEA R18, P5, R5, R3, 0x1 ;  /* 0x0000000305127211 */ /* 0x002fc600078a08ff */
[----:B------:R-:W-:Y:S01]  /*ca90*/  STL [R1+0x534], R19 ;  /* 0x0005341301007387 */ /* 0x000fe20000100800 */
[----:B0-----:R-:W-:-:S03]  /*caa0*/  LEA.HI.X.SX32 R17, R11, R0, 0x1, P1 ;  /* 0x000000000b117211 */ /* 0x001fc600008f0eff */
[----:B------:R-:W2:Y:S04]  /*cab0*/  LDL.LU R11, [R1+0x90] ;  /* 0x00009000010b7983 */ /* 0x000ea80000300800 */
[----:B------:R0:W-:Y:S04]  /*cac0*/  STL [R1+0x53c], R18 ;  /* 0x00053c1201007387 */ /* 0x0001e80000100800 */
[----:B------:R-:W2:Y:S04]  /*cad0*/  LDL.LU R60, [R1+0xb8] ;  /* 0x0000b800013c7983 */ /* 0x000ea80000300800 */
[----:B------:R1:W-:Y:S01]  /*cae0*/  STL [R1+0x508], R17 ;  /* 0x0005081101007387 */ /* 0x0003e20000100800 */
[----:B0-----:R-:W-:-:S02]  /*caf0*/  LEA R18, P1, R4, R3, 0x1 ;  /* 0x0000000304127211 */ /* 0x001fc400078208ff */
[-C--:B-1----:R-:W-:Y:S02]  /*cb00*/  LEA.HI.X.SX32 R17, R10, R0.reuse, 0x1, P4 ;  /* 0x000000000a117211 */ /* 0x082fe400020f0eff */
[----:B------:R-:W2:Y:S04]  /*cb10*/  LDL.LU R10, [R1+0x78] ;  /* 0x00007800010a7983 */ /* 0x000ea80000300800 */
[----:B------:R-:W-:Y:S04]  /*cb20*/  STL [R1+0x544], R18 ;  /* 0x0005441201007387 */ /* 0x000fe80000100800 */
[----:B------:R-:W2:Y:S04]  /*cb30*/  LDL.LU R24, [R1+0xd0] ;  /* 0x0000d00001187983 */ /* 0x000ea80000300800 */
[----:B------:R0:W-:Y:S02]  /*cb40*/  STL [R1+0x510], R17 ;  /* 0x0005101101007387 */ /* 0x0001e40000100800 */
[----:B0-----:R-:W-:-:S02]  /*cb50*/  LEA.HI.X.SX32 R17, R9, R0, 0x1, P3 ;  /* 0x0000000009117211 */ /* 0x001fc400018f0eff */
[----:B------:R-:W2:Y:S01]  /*cb60*/  LDL.LU R9, [R1+0xa4] ;  /* 0x0000a40001097983 */ /* 0x000ea20000300800 */
[----:B---3--:R-:W-:-:S05]  /*cb70*/  LEA R18, P4, R16, R3, 0x1 ;  /* 0x0000000310127211 */ /* 0x008fca00078808ff */
[----:B------:R0:W-:Y:S04]  /*cb80*/  STL [R1+0x54c], R18 ;  /* 0x00054c1201007387 */ /* 0x0001e80000100800 */
[----:B------:R-:W3:Y:S04]  /*cb90*/  LDL.LU R23, [R1+0xe0] ;  /* 0x0000e00001177983 */ /* 0x000ee80000300800 */
[----:B------:R1:W-:Y:S04]  /*cba0*/  STL [R1+0x518], R17 ;  /* 0x0005181101007387 */ /* 0x0003e80000100800 */
[----:B------:R-:W3:Y:S01]  /*cbb0*/  LDL.LU R22, [R1+0xf8] ;  /* 0x0000f80001167983 */ /* 0x000ee20000300800 */
[----:B0-----:R-:W-:-:S02]  /*cbc0*/  LEA R18, P3, R15, R3, 0x1 ;  /* 0x000000030f127211 */ /* 0x001fc400078608ff */
[----:B-1----:R-:W-:-:S03]  /*cbd0*/  LEA.HI.X.SX32 R17, R8, R0, 0x1, P2 ;  /* 0x0000000008117211 */ /* 0x002fc600010f0eff */
[----:B------:R-:W-:Y:S04]  /*cbe0*/  STL [R1+0x554], R18 ;  /* 0x0005541201007387 */ /* 0x000fe80000100800 */
[----:B------:R-:W-:Y:S04]  /*cbf0*/  STL [R1+0x520], R17 ;  /* 0x0005201101007387 */ /* 0x000fe80000100800 */
[----:B------:R-:W3:Y:S01]  /*cc00*/  LDL.LU R21, [R1+0x108] ;  /* 0x0001080001157983 */ /* 0x000ee20000300800 */
[----:B------:R-:W-:Y:S02]  /*cc10*/  LEA R8, P2, R14, R3, 0x1 ;  /* 0x000000030e087211 */ /* 0x000fe400078408ff */
[----:B------:R-:W-:-:S03]  /*cc20*/  LEA.HI.X.SX32 R7, R7, R0, 0x1, P0 ;  /* 0x0000000007077211 */ /* 0x000fc600000f0eff */
[----:B------:R0:W-:Y:S04]  /*cc30*/  STL [R1+0x55c], R8 ;  /* 0x00055c0801007387 */ /* 0x0001e80000100800 */
[----:B------:R1:W-:Y:S04]  /*cc40*/  STL [R1+0x528], R7 ;  /* 0x0005280701007387 */ /* 0x0003e80000100800 */
[----:B------:R-:W3:Y:S01]  /*cc50*/  LDL.LU R20, [R1+0x110] ;  /* 0x0001100001147983 */ /* 0x000ee20000300800 */
[----:B0-----:R-:W-:Y:S02]  /*cc60*/  LEA R8, P0, R13, R3, 0x1 ;  /* 0x000000030d087211 */ /* 0x001fe400078008ff */
[----:B-1----:R-:W-:-:S03]  /*cc70*/  LEA.HI.X.SX32 R7, R6, R0, 0x1, P6 ;  /* 0x0000000006077211 */ /* 0x002fc600030f0eff */
[----:B------:R-:W-:Y:S04]  /*cc80*/  STL [R1+0x564], R8 ;  /* 0x0005640801007387 */ /* 0x000fe80000100800 */
[----:B------:R-:W-:Y:S04]  /*cc90*/  STL [R1+0x530], R7 ;  /* 0x0005300701007387 */ /* 0x000fe80000100800 */
[----:B------:R-:W3:Y:S01]  /*cca0*/  LDL.LU R19, [R1+0x10c] ;  /* 0x00010c0001137983 */ /* 0x000ee20000300800 */
[----:B----4-:R-:W-:Y:S02]  /*ccb0*/  LEA R6, P6, R12, R3, 0x1 ;  /* 0x000000030c067211 */ /* 0x010fe400078c08ff */
[----:B------:R-:W-:-:S03]  /*ccc0*/  LEA.HI.X.SX32 R5, R5, R0, 0x1, P5 ;  /* 0x0000000005057211 */ /* 0x000fc600028f0eff */
[----:B------:R0:W-:Y:S04]  /*ccd0*/  STL [R1+0x56c], R6 ;  /* 0x00056c0601007387 */ /* 0x0001e80000100800 */
[----:B------:R1:W-:Y:S04]  /*cce0*/  STL [R1+0x538], R5 ;  /* 0x0005380501007387 */ /* 0x0003e80000100800 */
[----:B------:R-:W4:Y:S01]  /*ccf0*/  LDL.LU R18, [R1+0x104] ;  /* 0x0001040001127983 */ /* 0x000f220000300800 */
[----:B0-----:R-:W-:Y:S02]  /*cd00*/  LEA R6, P5, R61, R3, 0x1 ;  /* 0x000000033d067211 */ /* 0x001fe400078a08ff */
[----:B-1----:R-:W-:-:S03]  /*cd10*/  LEA.HI.X.SX32 R5, R4, R0, 0x1, P1 ;  /* 0x0000000004057211 */ /* 0x002fc600008f0eff */
[----:B------:R-:W-:Y:S04]  /*cd20*/  STL [R1+0x574], R6 ;  /* 0x0005740601007387 */ /* 0x000fe80000100800 */
[----:B------:R0:W-:Y:S04]  /*cd30*/  STL [R1+0x540], R5 ;  /* 0x0005400501007387 */ /* 0x0001e80000100800 */
[----:B------:R-:W4:Y:S01]  /*cd40*/  LDL.LU R17, [R1+0x100] ;  /* 0x0001000001117983 */ /* 0x000f220000300800 */
[----:B0-----:R-:W-:Y:S02]  /*cd50*/  LEA.HI.X.SX32 R5, R16, R0, 0x1, P4 ;  /* 0x0000000010057211 */ /* 0x001fe400020f0eff */
[----:B--2---:R-:W-:-:S05]  /*cd60*/  LEA R4, P1, R10, R3, 0x1 ;  /* 0x000000030a047211 */ /* 0x004fca00078208ff */
[----:B------:R0:W-:Y:S04]  /*cd70*/  STL [R1+0x57c], R4 ;  /* 0x00057c0401007387 */ /* 0x0001e80000100800 */
[----:B------:R1:W-:Y:S04]  /*cd80*/  STL [R1+0x548], R5 ;  /* 0x0005480501007387 */ /* 0x0003e80000100800 */
[----:B------:R-:W2:Y:S01]  /*cd90*/  LDL.LU R16, [R1+0xfc] ;  /* 0x0000fc0001107983 */ /* 0x000ea20000300800 */
[----:B0-----:R-:W-:Y:S02]  /*cda0*/  LEA R4, P4, R11, R3, 0x1 ;  /* 0x000000030b047211 */ /* 0x001fe400078808ff */
[----:B-1----:R-:W-:-:S03]  /*cdb0*/  LEA.HI.X.SX32 R5, R15, R0, 0x1, P3 ;  /* 0x000000000f057211 */ /* 0x002fc600018f0eff */
        /* <DEDUP_REMOVED lines=16> */
[----:B------:R-:W2:Y:S01]  /*cec0*/  LDL.LU R12, [R1+0xe8] ;  /* 0x0000e800010c7983 */ /* 0x000ea20000300800 */
[----:B---3--:R-:W-:-:S03]  /*ced0*/  LEA R4, P6, R23, R3, 0x1 ;  /* 0x0000000317047211 */ /* 0x008fc600078c08ff */
[----:B------:R0:W-:Y:S04]  /*cee0*/  STL [R1+0x568], R5 ;  /* 0x0005680501007387 */ /* 0x0001e80000100800 */
[----:B------:R1:W-:Y:S01]  /*cef0*/  STL [R1+0x5a4], R4 ;  /* 0x0005a40401007387 */ /* 0x0003e20000100800 */
[----:B0-----:R-:W-:-:S03]  /*cf00*/  LEA.HI.X.SX32 R5, R61, R0, 0x1, P5 ;  /* 0x000000003d057211 */ /* 0x001fc600028f0eff */
[----:B------:R-:W3:Y:S01]  /*cf10*/  LDL.LU R61, [R1+0xe4] ;  /* 0x0000e400013d7983 */ /* 0x000ee20000300800 */
[----:B-1----:R-:W-:-:S03]  /*cf20*/  LEA R4, P5, R22, R3, 0x1 ;  /* 0x0000000316047211 */ /* 0x002fc600078a08ff */
        /* <DEDUP_REMOVED lines=9> */
[-C--:B------:R-:W-:Y:S02]  /*cfc0*/  LEA.HI.X.SX32 R6, R9, R0.reuse, 0x1, P3 ;  /* 0x0000000009067211 */ /* 0x080fe400018f0eff */
[----:B-1----:R-:W-:Y:S01]  /*cfd0*/  LEA R4, P4, R20, R3, 0x1 ;  /* 0x0000000314047211 */ /* 0x002fe200078808ff */
[----:B------:R-:W-:Y:S04]  /*cfe0*/  STL [R1+0x580], R5 ;  /* 0x0005800501007387 */ /* 0x000fe80000100800 */
[----:B------:R0:W-:Y:S04]  /*cff0*/  STL [R1+0x5bc], R4 ;  /* 0x0005bc0401007387 */ /* 0x0001e80000100800 */
[----:B------:R-:W-:Y:S01]  /*d000*/  STL [R1+0x588], R6 ;  /* 0x0005880601007387 */ /* 0x000fe20000100800 */
[----:B0-----:R-:W-:-:S03]  /*d010*/  LEA.HI.X.SX32 R4, R60, R0, 0x1, P2 ;  /* 0x000000003c047211 */ /* 0x001fc600010f0eff */
[----:B------:R-:W3:Y:S01]  /*d020*/  LDL.LU R60, [R1+0xd4] ;  /* 0x0000d400013c7983 */ /* 0x000ee20000300800 */
[----:B------:R-:W-:-:S05]  /*d030*/  LEA R5, P3, R19, R3, 0x1 ;  /* 0x0000000313057211 */ /* 0x000fca00078608ff */
[----:B------:R4:W-:Y:S04]  /*d040*/  STL [R1+0x5c4], R5 ;  /* 0x0005c40501007387 */ /* 0x0009e80000100800 */
[----:B------:R0:W-:Y:S04]  /*d050*/  STL [R1+0x590], R4 ;  /* 0x0005900401007387 */ /* 0x0001e80000100800 */
[----:B------:R-:W3:Y:S01]  /*d060*/  LDL.LU R8, [R1+0xcc] ;  /* 0x0000cc0001087983 */ /* 0x000ee20000300800 */
[----:B----4-:R-:W-:Y:S02]  /*d070*/  LEA R5, P2, R18, R3, 0x1 ;  /* 0x0000000312057211 */ /* 0x010fe400078408ff */
[----:B0-----:R-:W-:-:S03]  /*d080*/  LEA.HI.X.SX32 R4, R24, R0, 0x1, P0 ;  /* 0x0000000018047211 */ /* 0x001fc600000f0eff */
        /* <DEDUP_REMOVED lines=16> */
[----:B------:R1:W-:Y:S01]  /*d190*/  STL [R1+0x5b0], R4 ;  /* 0x0005b00401007387 */ /* 0x0003e20000100800 */
[----:B------:R-:W-:Y:S02]  /*d1a0*/  LEA R6, P1, R14, R3, 0x1 ;  /* 0x000000030e067211 */ /* 0x000fe400078208ff */
[----:B0-----:R-:W-:-:S03]  /*d1b0*/  LEA.HI.X.SX32 R5, R20, R0, 0x1, P4 ;  /* 0x0000000014057211 */ /* 0x001fc600020f0eff */
[----:B------:R-:W-:Y:S04]  /*d1c0*/  STL [R1+0x7fc], R6 ;  /* 0x0007fc0601007387 */ /* 0x000fe80000100800 */
[----:B------:R-:W2:Y:S01]  /*d1d0*/  LDL.LU R21, [R1+0xbc] ;  /* 0x0000bc0001157983 */ /* 0x000ea20000300800 */
[----:B-1----:R-:W-:-:S03]  /*d1e0*/  LEA R4, P4, R13, R3, 0x1 ;  /* 0x000000030d047211 */ /* 0x002fc600078808ff */
[----:B------:R0:W-:Y:S04]  /*d1f0*/  STL [R1+0x5b8], R5 ;  /* 0x0005b80501007387 */ /* 0x0001e80000100800 */
[----:B------:R1:W-:Y:S04]  /*d200*/  STL [R1+0x804], R4 ;  /* 0x0008040401007387 */ /* 0x0003e80000100800 */
[----:B------:R-:W2:Y:S01]  /*d210*/  LDL.LU R20, [R1+0xb4] ;  /* 0x0000b40001147983 */ /* 0x000ea20000300800 */
[----:B0-----:R-:W-:Y:S02]  /*d220*/  LEA.HI.X.SX32 R5, R19, R0, 0x1, P3 ;  /* 0x0000000013057211 */ /* 0x001fe400018f0eff */
[----:B-1----:R-:W-:-:S03]  /*d230*/  LEA R4, P3, R12, R3, 0x1 ;  /* 0x000000030c047211 */ /* 0x002fc600078608ff */
[----:B------:R0:W-:Y:S04]  /*d240*/  STL [R1+0x5c0], R5 ;  /* 0x0005c00501007387 */ /* 0x0001e80000100800 */
[----:B------:R3:W-:Y:S04]  /*d250*/  STL [R1+0x80c], R4 ;  /* 0x00080c0401007387 */ /* 0x0007e80000100800 */
[----:B------:R-:W2:Y:S01]  /*d260*/  LDL.LU R19, [R1+0xb0] ;  /* 0x0000b00001137983 */ /* 0x000ea20000300800 */
[----:B0-----:R-:W-:Y:S02]  /*d270*/  LEA.HI.X.SX32 R5, R18, R0, 0x1, P2 ;  /* 0x0000000012057211 */ /* 0x001fe400010f0eff */
[----:B---3--:R-:W-:-:S03]  /*d280*/  LEA R4, P2, R61, R3, 0x1 ;  /* 0x000000033d047211 */ /* 0x008fc600078408ff */
[----:B------:R0:W-:Y:S04]  /*d290*/  STL [R1+0x5c8], R5 ;  /* 0x0005c80501007387 */ /* 0x0001e80000100800 */
[----:B------:R1:W-:Y:S04]  /*d2a0*/  STL [R1+0x814], R4 ;  /* 0x0008140401007387 */ /* 0x0003e80000100800 */
[----:B------:R-:W3:Y:S01]  /*d2b0*/  LDL.LU R18, [R1+0xac] ;  /* 0x0000ac0001127983 */ /* 0x000ee20000300800 */
[----:B0-----:R-:W-:Y:S02]  /*d2c0*/  LEA.HI.X.SX32 R5, R17, R0, 0x1, P0 ;  /* 0x0000000011057211 */ /* 0x001fe400000f0eff */
[----:B-1----:R-:W-:-:S03]  /*d2d0*/  LEA R4, P0, R10, R3, 0x1 ;  /* 0x000000030a047211 */ /* 0x002fc600078008ff */
        /* <DEDUP_REMOVED lines=8> */
[----:B0-----:R-:W-:-:S05]  /*d360*/  LEA.HI.X.SX32 R5, R15, R0, 0x1, P5 ;  /* 0x000000000f057211 */ /* 0x001fca00028f0eff */
[----:B------:R0:W-:Y:S01]  /*d370*/  STL [R1+0x7f0], R5 ;  /* 0x0007f00501007387 */ /* 0x0001e20000100800 */
[----:B-1----:R-:W-:-:S03]  /*d380*/  LEA R4, P5, R60, R3, 0x1 ;  /* 0x000000033c047211 */ /* 0x002fc600078a08ff */
[----:B------:R-:W3:Y:S01]  /*d390*/  LDL.LU R15, [R1+0x9c] ;  /* 0x00009c00010f7983 */ /* 0x000ee20000300800 */
[----:B0-----:R-:W-:-:S03]  /*d3a0*/  LEA.HI.X.SX32 R5, R14, R0, 0x1, P1 ;  /* 0x000000000e057211 */ /* 0x001fc600008f0eff */
[----:B------:R0:W-:Y:S04]  /*d3b0*/  STL [R1+0x82c], R4 ;  /* 0x00082c0401007387 */ /* 0x0001e80000100800 */
[----:B------:R1:W-:Y:S04]  /*d3c0*/  STL [R1+0x7f8], R5 ;  /* 0x0007f80501007387 */ /* 0x0003e80000100800 */
[----:B------:R-:W3:Y:S01]  /*d3d0*/  LDL.LU R14, [R1+0x98] ;  /* 0x00009800010e7983 */ /* 0x000ee20000300800 */
[----:B0-----:R-:W-:Y:S02]  /*d3e0*/  LEA R4, P1, R8, R3, 0x1 ;  /* 0x0000000308047211 */ /* 0x001fe400078208ff */
[----:B-1----:R-:W-:-:S03]  /*d3f0*/  LEA.HI.X.SX32 R5, R13, R0, 0x1, P4 ;  /* 0x000000000d057211 */ /* 0x002fc600020f0eff */
[----:B------:R4:W-:Y:S04]  /*d400*/  STL [R1+0x834], R4 ;  /* 0x0008340401007387 */ /* 0x0009e80000100800 */
[----:B------:R0:W-:Y:S04]  /*d410*/  STL [R1+0x800], R5 ;  /* 0x0008000501007387 */ /* 0x0001e80000100800 */
[----:B------:R-:W3:Y:S01]  /*d420*/  LDL.LU R13, [R1+0x94] ;  /* 0x00009400010d7983 */ /* 0x000ee20000300800 */
[----:B----4-:R-:W-:Y:S02]  /*d430*/  LEA R4, P4, R24, R3, 0x1 ;  /* 0x0000000318047211 */ /* 0x010fe400078808ff */
[----:B0-----:R-:W-:-:S03]  /*d440*/  LEA.HI.X.SX32 R5, R12, R0, 0x1, P3 ;  /* 0x000000000c057211 */ /* 0x001fc600018f0eff */
[----:B------:R0:W-:Y:S04]  /*d450*/  STL [R1+0x83c], R4 ;  /* 0x00083c0401007387 */ /* 0x0001e80000100800 */
[----:B------:R-:W4:Y:S01]  /*d460*/  LDL.LU R12, [R1+0x8c] ;  /* 0x00008c00010c7983 */ /* 0x000f220000300800 */
[----:B0-----:R-:W-:-:S03]  /*d470*/  LEA R4, P3, R23, R3, 0x1 ;  /* 0x0000000317047211 */ /* 0x001fc600078608ff */
[----:B------:R0:W-:Y:S04]  /*d480*/  STL [R1+0x808], R5 ;  /* 0x0008080501007387 */ /* 0x0001e80000100800 */
[----:B------:R-:W-:Y:S01]  /*d490*/  STL [R1+0x844], R4 ;  /* 0x0008440401007387 */ /* 0x000fe20000100800 */
[----:B0-----:R-:W-:-:S03]  /*d4a0*/  LEA.HI.X.SX32 R5, R61, R0, 0x1, P2 ;  /* 0x000000003d057211 */ /* 0x001fc600010f0eff */
[----:B------:R-:W4:Y:S04]  /*d4b0*/  LDL.LU R61, [R1+0x88] ;  /* 0x00008800013d7983 */ /* 0x000f280000300800 */
[----:B------:R0:W-:Y:S02]  /*d4c0*/  STL [R1+0x810], R5 ;  /* 0x0008100501007387 */ /* 0x0001e40000100800 */
[-C--:B0-----:R-:W-:Y:S02]  /*d4d0*/  LEA.HI.X.SX32 R5, R10, R0.reuse, 0x1, P0 ;  /* 0x000000000a057211 */ /* 0x081fe400000f0eff */
[----:B------:R-:W-:Y:S02]  /*d4e0*/  LEA.HI.X.SX32 R6, R8, R0, 0x1, P1 ;  /* 0x0000000008067211 */ /* 0x000fe400008f0eff */
[----:B--2---:R-:W-:-:S05]  /*d4f0*/  LEA R4, P2, R22, R3, 0x1 ;  /* 0x0000000316047211 */ /* 0x004fca00078408ff */
[----:B------:R-:W-:Y:S04]  /*d500*/  STL [R1+0x84c], R4 ;  /* 0x00084c0401007387 */ /* 0x000fe80000100800 */
[----:B------:R-:W2:Y:S04]  /*d510*/  LDL.LU R9, [R1+0x84] ;  /* 0x0000840001097983 */ /* 0x000ea80000300800 */
[----:B------:R0:W-:Y:S04]  /*d520*/  STL [R1+0x818], R5 ;  /* 0x0008180501007387 */ /* 0x0001e80000100800 */
[----:B------:R-:W2:Y:S01]  /*d530*/  LDL.LU R10, [R1+0x80] ;  /* 0x00008000010a7983 */ /* 0x000ea20000300800 */
[----:B0-----:R-:W-:-:S02]  /*d540*/  LEA.HI.X.SX32 R5, R11, R0, 0x1, P6 ;  /* 0x000000000b057211 */ /* 0x001fc400030f0eff */
[----:B------:R-:W-:-:S05]  /*d550*/  LEA R4, P0, R21, R3, 0x1 ;  /* 0x0000000315047211 */ /* 0x000fca00078008ff */
[----:B------:R0:W-:Y:S04]  /*d560*/  STL [R1+0x854], R4 ;  /* 0x0008540401007387 */ /* 0x0001e80000100800 */
[----:B------:R1:W-:Y:S04]  /*d570*/  STL [R1+0x820], R5 ;  /* 0x0008200501007387 */ /* 0x0003e80000100800 */
[----:B------:R-:W2:Y:S01]  /*d580*/  LDL.LU R11, [R1+0x7c] ;  /* 0x00007c00010b7983 */ /* 0x000ea20000300800 */
[----:B0-----:R-:W-:Y:S02]  /*d590*/  LEA R4, P6, R20, R3, 0x1 ;  /* 0x0000000314047211 */ /* 0x001fe400078c08ff */
[----:B-1----:R-:W-:-:S03]  /*d5a0*/  LEA.HI.X.SX32 R5, R60, R0, 0x1, P5 ;  /* 0x000000003c057211 */ /* 0x002fc600028f0eff */
[----:B------:R0:W-:Y:S04]  /*d5b0*/  STL [R1+0x85c], R4 ;  /* 0x00085c0401007387 */ /* 0x0001e80000100800 */
[----:B------:R-:W-:Y:S04]  /*d5c0*/  STL [R1+0x828], R5 ;  /* 0x0008280501007387 */ /* 0x000fe80000100800 */
[----:B------:R-:W2:Y:S01]  /*d5d0*/  LDL.LU R60, [R1+0x74] ;  /* 0x00007400013c7983 */ /* 0x000ea20000300800 */
[----:B0-----:R-:W-:-:S05]  /*d5e0*/  LEA R4, P5, R19, R3, 0x1 ;  /* 0x0000000313047211 */ /* 0x001fca00078a08ff */
[----:B------:R0:W-:Y:S04]  /*d5f0*/  STL [R1+0x864], R4 ;  /* 0x0008640401007387 */ /* 0x0001e80000100800 */
[----:B------:R1:W-:Y:S01]  /*d600*/  STL [R1+0x830], R6 ;  /* 0x0008300601007387 */ /* 0x0003e20000100800 */
[----:B0-----:R-:W-:-:S03]  /*d610*/  LEA.HI.X.SX32 R4, R24, R0, 0x1, P4 ;  /* 0x0000000018047211 */ /* 0x001fc600020f0eff */
[----:B------:R-:W2:Y:S01]  /*d620*/  LDL.LU R24, [R1+0x70] ;  /* 0x0000700001187983 */ /* 0x000ea20000300800 */
[----:B---3--:R-:W-:-:S05]  /*d630*/  LEA R5, P1, R18, R3, 0x1 ;  /* 0x0000000312057211 */ /* 0x008fca00078208ff */
[----:B------:R0:W-:Y:S04]  /*d640*/  STL [R1+0x86c], R5 ;  /* 0x00086c0501007387 */ /* 0x0001e80000100800 */
[----:B------:R-:W-:Y:S01]  /*d650*/  STL [R1+0x838], R4 ;  /* 0x0008380401007387 */ /* 0x000fe20000100800 */
[----:B-1----:R-:W-:Y:S02]  /*d660*/  LEA R6, P4, R17, R3, 0x1 ;  /* 0x0000000311067211 */ /* 0x002fe400078808ff */
[----:B0-----:R-:W-:-:S03]  /*d670*/  LEA.HI.X.SX32 R5, R23, R0, 0x1, P3 ;  /* 0x0000000017057211 */ /* 0x001fc600018f0eff */
[----:B------:R0:W-:Y:S04]  /*d680*/  STL [R1+0x874], R6 ;  /* 0x0008740601007387 */ /* 0x0001e80000100800 */
[----:B------:R-:W3:Y:S01]  /*d690*/  LDL.LU R23, [R1+0x6c] ;  /* 0x00006c0001177983 */ /* 0x000ee20000300800 */
[----:B0-----:R-:W-:Y:S02]  /*d6a0*/  LEA.HI.X.SX32 R6, R22, R0, 0x1, P2 ;  /* 0x0000000016067211 */ /* 0x001fe400010f0eff */
[-C--:B------:R-:W-:Y:S01]  /*d6b0*/  LEA R4, P3, R16, R3.reuse, 0x1 ;  /* 0x0000000310047211 */ /* 0x080fe200078608ff */
[----:B------:R0:W-:Y:S04]  /*d6c0*/  STL [R1+0x840], R5 ;  /* 0x0008400501007387 */ /* 0x0001e80000100800 */
[----:B------:R1:W-:Y:S04]  /*d6d0*/  STL [R1+0x87c], R4 ;  /* 0x00087c0401007387 */ /* 0x0003e80000100800 */
[----:B------:R1:W-:Y:S04]  /*d6e0*/  STL [R1+0x848], R6 ;  /* 0x0008480601007387 */ /* 0x0003e80000100800 */
[----:B------:R-:W3:Y:S01]  /*d6f0*/  LDL.LU R22, [R1+0x68] ;  /* 0x0000680001167983 */ /* 0x000ee20000300800 */
[----:B0-----:R-:W-:-:S02]  /*d700*/  LEA R5, P2, R15, R3, 0x1 ;  /* 0x000000030f057211 */ /* 0x001fc400078408ff */
[----:B-1----:R-:W-:-:S03]  /*d710*/  LEA.HI.X.SX32 R4, R21, R0, 0x1, P0 ;  /* 0x0000000015047211 */ /* 0x002fc600000f0eff */
[----:B------:R0:W-:Y:S01]  /*d720*/  STL [R1+0x884], R5 ;  /* 0x0008840501007387 */ /* 0x0001e20000100800 */
[----:B------:R-:W-:-:S03]  /*d730*/  LEA R6, P0, R14, R3, 0x1 ;  /* 0x000000030e067211 */ /* 0x000fc600078008ff */
[----:B------:R1:W-:Y:S04]  /*d740*/  STL [R1+0x850], R4 ;  /* 0x0008500401007387 */ /* 0x0003e80000100800 */
[----:B------:R1:W-:Y:S04]  /*d750*/  STL [R1+0x88c], R6 ;  /* 0x00088c0601007387 */ /* 0x0003e80000100800 */
[----:B------:R-:W3:Y:S01]  /*d760*/  LDL.LU R21, [R1+0x60] ;  /* 0x0000600001157983 */ /* 0x000ee20000300800 */
[----:B0-----:R-:W-:Y:S02]  /*d770*/  LEA.HI.X.SX32 R5, R20, R0, 0x1, P6 ;  /* 0x0000000014057211 */ /* 0x001fe400030f0eff */
[----:B-1----:R-:W-:-:S02]  /*d780*/  LEA R4, P6, R13, R3, 0x1 ;  /* 0x000000030d047211 */ /* 0x002fc400078c08ff */
[----:B------:R-:W-:Y:S01]  /*d790*/  LEA.HI.X.SX32 R6, R19, R0, 0x1, P5 ;  /* 0x0000000013067211 */ /* 0x000fe200028f0eff */
[----:B------:R4:W-:Y:S04]  /*d7a0*/  STL [R1+0x858], R5 ;  /* 0x0008580501007387 */ /* 0x0009e80000100800 */
[----:B------:R0:W-:Y:S04]  /*d7b0*/  STL [R1+0x894], R4 ;  /* 0x0008940401007387 */ /* 0x0001e80000100800 */
[----:B------:R1:W-:Y:S04]  /*d7c0*/  STL [R1+0x860], R6 ;  /* 0x0008600601007387 */ /* 0x0003e80000100800 */
[----:B------:R-:W3:Y:S01]  /*d7d0*/  LDL.LU R20, [R1+0x5c] ;  /* 0x00005c0001147983 */ /* 0x000ee20000300800 */
[----:B----4-:R-:W-:-:S02]  /*d7e0*/  LEA R5, P5, R12, R3, 0x1 ;  /* 0x000000030c057211 */ /* 0x010fc400078a08ff */
[----:B0-----:R-:W-:-:S03]  /*d7f0*/  LEA.HI.X.SX32 R4, R18, R0, 0x1, P1 ;  /* 0x0000000012047211 */ /* 0x001fc600008f0eff */
[----:B------:R0:W-:Y:S04]  /*d800*/  STL [R1+0x89c], R5 ;  /* 0x00089c0501007387 */ /* 0x0001e80000100800 */
[----:B------:R-:W-:Y:S01]  /*d810*/  STL [R1+0x868], R4 ;  /* 0x0008680401007387 */ /* 0x000fe20000100800 */
[----:B-1----:R-:W-:-:S05]  /*d820*/  LEA R6, P1, R61, R3, 0x1 ;  /* 0x000000033d067211 */ /* 0x002fca00078208ff */
[----:B------:R1:W-:Y:S04]  /*d830*/  STL [R1+0x8a4], R6 ;  /* 0x0008a40601007387 */ /* 0x0003e80000100800 */
[----:B------:R-:W4:Y:S01]  /*d840*/  LDL.LU R19, [R1+0x58] ;  /* 0x0000580001137983 */ /* 0x000f220000300800 */
[-C--:B0-----:R-:W-:Y:S02]  /*d850*/  LEA.HI.X.SX32 R5, R17, R0.reuse, 0x1, P4 ;  /* 0x0000000011057211 */ /* 0x081fe400020f0eff */
[----:B-1----:R-:W-:-:S03]  /*d860*/  LEA.HI.X.SX32 R6, R16, R0, 0x1, P3 ;  /* 0x0000000010067211 */ /* 0x002fc600018f0eff */
[----:B------:R0:W-:Y:S01]  /*d870*/  STL [R1+0x870], R5 ;  /* 0x0008700501007387 */ /* 0x0001e20000100800 */
[----:B--2---:R-:W-:-:S05]  /*d880*/  LEA R4, P4, R9, R3, 0x1 ;  /* 0x0000000309047211 */ /* 0x004fca00078808ff */
[----:B------:R1:W-:Y:S01]  /*d890*/  STL [R1+0x8ac], R4 ;  /* 0x0008ac0401007387 */ /* 0x0003e20000100800 */
[----:B0-----:R-:W-:-:S03]  /*d8a0*/  LEA R5, P3, R10, R3, 0x1 ;  /* 0x000000030a057211 */ /* 0x001fc600078608ff */
[----:B------:R0:W-:Y:S04]  /*d8b0*/  STL [R1+0x878], R6 ;  /* 0x0008780601007387 */ /* 0x0001e80000100800 */
[----:B------:R-:W2:Y:S01]  /*d8c0*/  LDL.LU R18, [R1+0x54] ;  /* 0x0000540001127983 */ /* 0x000ea20000300800 */
[----:B-1----:R-:W-:-:S03]  /*d8d0*/  LEA.HI.X.SX32 R4, R15, R0, 0x1, P2 ;  /* 0x000000000f047211 */ /* 0x002fc600010f0eff */
[----:B------:R1:W-:Y:S04]  /*d8e0*/  STL [R1+0x8b4], R5 ;  /* 0x0008b40501007387 */ /* 0x0003e80000100800 */
[----:B------:R1:W-:Y:S01]  /*d8f0*/  STL [R1+0x880], R4 ;  /* 0x0008800401007387 */ /* 0x0003e20000100800 */
[----:B0-----:R-:W-:Y:S02]  /*d900*/  LEA R6, P2, R11, R3, 0x1 ;  /* 0x000000030b067211 */ /* 0x001fe400078408ff */
[----:B-1----:R-:W-:-:S03]  /*d910*/  LEA.HI.X.SX32 R5, R14, R0, 0x1, P0 ;  /* 0x000000000e057211 */ /* 0x002fc600000f0eff */
[----:B------:R-:W-:Y:S04]  /*d920*/  STL [R1+0x8bc], R6 ;  /* 0x0008bc0601007387 */ /* 0x000fe80000100800 */
[----:B------:R-:W2:Y:S01]  /*d930*/  LDL.LU R17, [R1+0x4c] ;  /* 0x00004c0001117983 */ /* 0x000ea20000300800 */
[----:B------:R-:W-:-:S03]  /*d940*/  LEA R4, P0, R60, R3, 0x1 ;  /* 0x000000033c047211 */ /* 0x000fc600078008ff */
[----:B------:R0:W-:Y:S04]  /*d950*/  STL [R1+0x888], R5 ;  /* 0x0008880501007387 */ /* 0x0001e80000100800 */
[----:B------:R1:W-:Y:S04]  /*d960*/  STL [R1+0x8c4], R4 ;  /* 0x0008c40401007387 */ /* 0x0003e80000100800 */
[----:B------:R-:W2:Y:S01]  /*d970*/  LDL.LU R16, [R1+0x48] ;  /* 0x0000480001107983 */ /* 0x000ea20000300800 */
[----:B0-----:R-:W-:-:S05]  /*d980*/  LEA.HI.X.SX32 R5, R13, R0, 0x1, P6 ;  /* 0x000000000d057211 */ /* 0x001fca00030f0eff */
[----:B------:R0:W-:Y:S04]  /*d990*/  STL [R1+0x890], R5 ;  /* 0x0008900501007387 */ /* 0x0001e80000100800 */
[----:B------:R-:W2:Y:S01]  /*d9a0*/  LDL.LU R15, [R1+0x44] ;  /* 0x00004400010f7983 */ /* 0x000ea20000300800 */
[----:B-1----:R-:W-:-:S05]  /*d9b0*/  LEA R4, P6, R24, R3, 0x1 ;  /* 0x0000000318047211 */ /* 0x002fca00078c08ff */
[----:B------:R3:W-:Y:S01]  /*d9c0*/  STL [R1+0x8cc], R4 ;  /* 0x0008cc0401007387 */ /* 0x0007e20000100800 */
[----:B0-----:R-:W-:-:S03]  /*d9d0*/  LEA.HI.X.SX32 R5, R12, R0, 0x1, P5 ;  /* 0x000000000c057211 */ /* 0x001fc600028f0eff */
[----:B------:R-:W2:Y:S04]  /*d9e0*/  LDL.LU R14, [R1+0x40] ;  /* 0x00004000010e7983 */ /* 0x000ea80000300800 */
[----:B------:R0:W-:Y:S04]  /*d9f0*/  STL [R1+0x898], R5 ;  /* 0x0008980501007387 */ /* 0x0001e80000100800 */
[----:B------:R-:W2:Y:S01]  /*da00*/  LDL.LU R13, [R1+0x3c] ;  /* 0x00003c00010d7983 */ /* 0x000ea20000300800 */
[----:B---3--:R-:W-:Y:S02]  /*da10*/  LEA R4, P5, R23, R3, 0x1 ;  /* 0x0000000317047211 */ /* 0x008fe400078a08ff */
[----:B0-----:R-:W-:-:S03]  /*da20*/  LEA.HI.X.SX32 R5, R61, R0, 0x1, P1 ;  /* 0x000000003d057211 */ /* 0x001fc600008f0eff */
[----:B------:R0:W-:Y:S04]  /*da30*/  STL [R1+0x8d4], R4 ;  /* 0x0008d40401007387 */ /* 0x0001e80000100800 */
[----:B------:R-:W3:Y:S04]  /*da40*/  LDL.LU R12, [R1+0x34] ;  /* 0x00003400010c7983 */ /* 0x000ee80000300800 */
[----:B------:R1:W-:Y:S04]  /*da50*/  STL [R1+0x8a0], R5 ;  /* 0x0008a00501007387 */ /* 0x0003e80000100800 */
[----:B------:R-:W3:Y:S01]  /*da60*/  LDL.LU R61, [R1+0x30] ;  /* 0x00003000013d7983 */ /* 0x000ee20000300800 */
[----:B0-----:R-:W-:-:S02]  /*da70*/  LEA R4, P1, R22, R3, 0x1 ;  /* 0x0000000316047211 */ /* 0x001fc400078208ff */
[----:B-1----:R-:W-:-:S03]  /*da80*/  LEA.HI.X.SX32 R5, R9, R0, 0x1, P4 ;  /* 0x0000000009057211 */ /* 0x002fc600020f0eff */
[----:B------:R0:W-:Y:S04]  /*da90*/  STL [R1+0x8dc], R4 ;  /* 0x0008dc0401007387 */ /* 0x0001e80000100800 */
[----:B0-----:R-:W3:Y:S04]  /*daa0*/  LDL.LU R4, [R1+0x2c] ;  /* 0x00002c0001047983 */ /* 0x001ee80000300800 */
[----:B------:R0:W-:Y:S01]  /*dab0*/  STL [R1+0x8a8], R5 ;  /* 0x0008a80501007387 */ /* 0x0001e20000100800 */
[----:B------:R-:W-:-:S03]  /*dac0*/  LEA R6, P4, R21, R3, 0x1 ;  /* 0x0000000315067211 */ /* 0x000fc600078808ff */
[----:B0-----:R-:W3:Y:S01]  /*dad0*/  LDL.LU R5, [R1+0x24] ;  /* 0x0000240001057983 */ /* 0x001ee20000300800 */
[----:B------:R-:W-:-:S03]  /*dae0*/  LEA.HI.X.SX32 R7, R10, R0, 0x1, P3 ;  /* 0x000000000a077211 */ /* 0x000fc600018f0eff */
[----:B------:R0:W-:Y:S04]  /*daf0*/  STL [R1+0x8e4], R6 ;  /* 0x0008e40601007387 */ /* 0x0001e80000100800 */
[----:B0-----:R-:W3:Y:S01]  /*db00*/  LDL.LU R6, [R1+0x20] ;  /* 0x0000200001067983 */ /* 0x001ee20000300800 */
[----:B------:R-:W-:-:S03]  /*db10*/  LEA R8, P3, R20, R3, 0x1 ;  /* 0x0000000314087211 */ /* 0x000fc600078608ff */
[----:B------:R0:W-:Y:S04]  /*db20*/  STL [R1+0x8b0], R7 ;  /* 0x0008b00701007387 */ /* 0x0001e80000100800 */
[----:B0-----:R-:W3:Y:S01]  /*db30*/  LDL.LU R7, [R1+0x1c] ;  /* 0x00001c0001077983 */ /* 0x001ee20000300800 */
[----:B------:R-:W-:-:S03]  /*db40*/  LEA.HI.X.SX32 R9, R11, R0, 0x1, P2 ;  /* 0x000000000b097211 */ /* 0x000fc600010f0eff */
[----:B------:R0:W-:Y:S04]  /*db50*/  STL [R1+0x8ec], R8 ;  /* 0x0008ec0801007387 */ /* 0x0001e80000100800 */
[----:B0-----:R-:W3:Y:S01]  /*db60*/  LDL.LU R8, [R1+0x18] ;  /* 0x0000180001087983 */ /* 0x001ee20000300800 */
[----:B----4-:R-:W-:-:S03]  /*db70*/  LEA R10, P2, R19, R3, 0x1 ;  /* 0x00000003130a7211 */ /* 0x010fc600078408ff */
[----:B------:R0:W-:Y:S04]  /*db80*/  STL [R1+0x8b8], R9 ;  /* 0x0008b80901007387 */ /* 0x0001e80000100800 */
[----:B0-----:R-:W4:Y:S04]  /*db90*/  LDL.LU R9, [R1+0x14] ;  /* 0x0000140001097983 */ /* 0x001f280000300800 */
[----:B------:R0:W-:Y:S04]  /*dba0*/  STL [R1+0x8f4], R10 ;  /* 0x0008f40a01007387 */ /* 0x0001e80000100800 */
[----:B0-----:R-:W4:Y:S01]  /*dbb0*/  LDL.LU R10, [R1+0xc] ;  /* 0x00000c00010a7983 */ /* 0x001f220000300800 */
[----:B------:R-:W-:-:S02]  /*dbc0*/  LEA.HI.X.SX32 R11, R60, R0, 0x1, P0 ;  /* 0x000000003c0b7211 */ /* 0x000fc400000f0eff */
[----:B------:R-:W-:-:S03]  /*dbd0*/  LEA.HI.X.SX32 R24, R24, R0, 0x1, P6 ;  /* 0x0000000018187211 */ /* 0x000fc600030f0eff */
[----:B------:R0:W-:Y:S01]  /*dbe0*/  STL [R1+0x8c0], R11 ;  /* 0x0008c00b01007387 */ /* 0x0001e20000100800 */
[----:B------:R-:W-:-:S03]  /*dbf0*/  LEA.HI.X.SX32 R23, R23, R0, 0x1, P5 ;  /* 0x0000000017177211 */ /* 0x000fc600028f0eff */
[----:B0-----:R-:W4:Y:S01]  /*dc00*/  LDL.LU R11, [R1+0x8] ;  /* 0x00000800010b7983 */ /* 0x001f220000300800 */
[-C--:B------:R-:W-:Y:S02]  /*dc10*/  LEA.HI.X.SX32 R22, R22, R0.reuse, 0x1, P1 ;  /* 0x0000000016167211 */ /* 0x080fe400008f0eff */
[-C--:B------:R-:W-:Y:S02]  /*dc20*/  LEA.HI.X.SX32 R21, R21, R0.reuse, 0x1, P4 ;  /* 0x0000000015157211 */ /* 0x080fe400020f0eff */
[-C--:B------:R-:W-:Y:S02]  /*dc30*/  LEA.HI.X.SX32 R20, R20, R0.reuse, 0x1, P3 ;  /* 0x0000000014147211 */ /* 0x080fe400018f0eff */
[----:B------:R-:W-:Y:S02]  /*dc40*/  LEA.HI.X.SX32 R19, R19, R0, 0x1, P2 ;  /* 0x0000000013137211 */ /* 0x000fe400010f0eff */
[----:B--2---:R-:W-:-:S05]  /*dc50*/  LEA R60, P0, R18, R3, 0x1 ;  /* 0x00000003123c7211 */ /* 0x004fca00078008ff */
[----:B------:R0:W-:Y:S04]  /*dc60*/  STL [R1+0x8fc], R60 ;  /* 0x0008fc3c01007387 */ /* 0x0001e80000100800 */
[----:B0-----:R-:W2:Y:S04]  /*dc70*/  LDL.LU R60, [R1+0x4] ;  /* 0x00000400013c7983 */ /* 0x001ea80000300800 */
[----:B------:R0:W-:Y:S02]  /*dc80*/  STL [R1+0x8c8], R24 ;  /* 0x0008c81801007387 */ /* 0x0001e40000100800 */
[----:B0-----:R-:W-:-:S05]  /*dc90*/  LEA R24, P6, R17, R3, 0x1 ;  /* 0x0000000311187211 */ /* 0x001fca00078c08ff */
        /* <DEDUP_REMOVED lines=16> */
[----:B------:R0:W-:Y:S01]  /*dda0*/  STL [R1+0x924], R20 ;  /* 0x0009241401007387 */ /* 0x0001e20000100800 */
[----:B------:R-:W-:-:S03]  /*ddb0*/  LEA.HI.X.SX32 R18, R18, R0, 0x1, P0 ;  /* 0x0000000012127211 */ /* 0x000fc600000f0eff */
[----:B0-----:R-:W2:Y:S04]  /*ddc0*/  LDL.LU R20, [R1+0xd3c] ;  /* 0x000d3c0001147983 */ /* 0x001ea80000300800 */
[----:B------:R3:W-:Y:S02]  /*ddd0*/  STL [R1+0x8f0], R19 ;  /* 0x0008f01301007387 */ /* 0x0007e40000100800 */
[----:B---3--:R-:W-:-:S05]  /*dde0*/  LEA R19, P2, R12, R3, 0x1 ;  /* 0x000000030c137211 */ /* 0x008fca00078408ff */
[----:B------:R0:W-:Y:S01]  /*ddf0*/  STL [R1+0x92c], R19 ;  /* 0x00092c1301007387 */ /* 0x0001e20000100800 */
[----:B------:R-:W-:-:S03]  /*de00*/  LEA.HI.X.SX32 R17, R17, R0, 0x1, P6 ;  /* 0x0000000011117211 */ /* 0x000fc600030f0eff */
[----:B0-----:R-:W3:Y:S04]  /*de10*/  LDL.LU R19, [R1+0xd38] ;  /* 0x000d380001137983 */ /* 0x001ee80000300800 */
[----:B------:R0:W-:Y:S02]  /*de20*/  STL [R1+0x8f8], R18 ;  /* 0x0008f81201007387 */ /* 0x0001e40000100800 */
[----:B0-----:R-:W-:-:S05]  /*de30*/  LEA R18, P0, R61, R3, 0x1 ;  /* 0x000000033d127211 */ /* 0x001fca00078008ff */
        /* <DEDUP_REMOVED lines=29> */
[----:B----4-:R-:W-:-:S05]  /*e010*/  LEA R12, P2, R9, R3, 0x1 ;  /* 0x00000003090c7211 */ /* 0x010fca00078408ff */
[----:B------:R0:W-:Y:S04]  /*e020*/  STL [R1+0x964], R12 ;  /* 0x0009640c01007387 */ /* 0x0001e80000100800 */
[----:B0-----:R-:W4:Y:S04]  /*e030*/  LDL.LU R12, [R1+0xd1c] ;  /* 0x000d1c00010c7983 */ /* 0x001f280000300800 */
[----:B------:R0:W-:Y:S02]  /*e040*/  STL [R1+0x930], R61 ;  /* 0x0009303d01007387 */ /* 0x0001e40000100800 */
[----:B0-----:R-:W-:-:S05]  /*e050*/  LEA R61, P0, R10, R3, 0x1 ;  /* 0x000000030a3d7211 */ /* 0x001fca00078008ff */
[----:B------:R0:W-:Y:S04]  /*e060*/  STL [R1+0x96c], R61 ;  /* 0x00096c3d01007387 */ /* 0x0001e80000100800 */
[----:B0-----:R-:W3:Y:S01]  /*e070*/  LDL.LU R61, [R1+0xd18] ;  /* 0x000d1800013d7983 */ /* 0x001ee20000300800 */
[----:B------:R-:W-:-:S05]  /*e080*/  LEA.HI.X.SX32 R4, R4, R0, 0x1, P6 ;  /* 0x0000000004047211 */ /* 0x000fca00030f0eff */
[----:B------:R0:W-:Y:S02]  /*e090*/  STL [R1+0x938], R4 ;  /* 0x0009380401007387 */ /* 0x0001e40000100800 */
[----:B0-----:R-:W-:-:S05]  /*e0a0*/  LEA R4, P6, R11, R3, 0x1 ;  /* 0x000000030b047211 */ /* 0x001fca00078c08ff */
[----:B------:R0:W-:Y:S02]  /*e0b0*/  STL [R1+0x974], R4 ;  /* 0x0009740401007387 */ /* 0x0001e40000100800 */
[----:B0-----:R-:W-:Y:S02]  /*e0c0*/  LEA.HI.X.SX32 R4, R5, R0, 0x1, P5 ;  /* 0x0000000005047211 */ /* 0x001fe400028f0eff */
[----:B--2---:R-:W-:-:S03]  /*e0d0*/  LEA R5, P5, R60, R3, 0x1 ;  /* 0x000000033c057211 */ /* 0x004fc600078a08ff */
[----:B------:R0:W-:Y:S04]  /*e0e0*/  STL [R1+0x940], R4 ;  /* 0x0009400401007387 */ /* 0x0001e80000100800 */
[----:B------:R1:W-:Y:S01]  /*e0f0*/  STL [R1+0x97c], R5 ;  /* 0x00097c0501007387 */ /* 0x0003e20000100800 */
[-C--:B0-----:R-:W-:Y:S02]  /*e100*/  LEA.HI.X.SX32 R4, R6, R0.reuse, 0x1, P1 ;  /* 0x0000000006047211 */ /* 0x081fe400008f0eff */
[----:B-1----:R-:W-:-:S03]  /*e110*/  LEA.HI.X.SX32 R5, R7, R0, 0x1, P4 ;  /* 0x0000000007057211 */ /* 0x002fc600020f0eff */
[----:B------:R4:W-:Y:S01]  /*e120*/  STL [R1+0x948], R4 ;  /* 0x0009480401007387 */ /* 0x0009e20000100800 */
[----:B------:R-:W-:Y:S02]  /*e130*/  IMAD R25, R25, c[0x0][0x190], RZ ;  /* 0x0000640019197a24 */ /* 0x000fe400078e02ff */
[----:B------:R-:W-:Y:S02]  /*e140*/  IMAD R26, R26, c[0x0][0x190], RZ ;  /* 0x000064001a1a7a24 */ /* 0x000fe400078e02ff */
[----:B------:R-:W-:Y:S02]  /*e150*/  IMAD R27, R27, c[0x0][0x190], RZ ;  /* 0x000064001b1b7a24 */ /* 0x000fe400078e02ff */
[----:B------:R-:W-:Y:S02]  /*e160*/  IMAD R28, R28, c[0x0][0x190], RZ ;  /* 0x000064001c1c7a24 */ /* 0x000fe400078e02ff */
[----:B------:R-:W-:Y:S02]  /*e170*/  IMAD R29, R29, c[0x0][0x190], RZ ;  /* 0x000064001d1d7a24 */ /* 0x000fe400078e02ff */
[----:B------:R-:W-:-:S02]  /*e180*/  IMAD R30, R30, c[0x0][0x190], RZ ;  /* 0x000064001e1e7a24 */ /* 0x000fc400078e02ff */
        /* <DEDUP_REMOVED lines=16> */
[----:B------:R-:W-:Y:S01]  /*e290*/  IMAD R47, R47, c[0x0][0x190], RZ ;  /* 0x000064002f2f7a24 */ /* 0x000fe200078e02ff */
[-C--:B----4-:R-:W-:Y:S02]  /*e2a0*/  LEA R4, P4, R12, R3.reuse, 0x1 ;  /* 0x000000030c047211 */ /* 0x090fe400078808ff */
[----:B---3--:R-:W-:-:S05]  /*e2b0*/  LEA R6, P1, R61, R3, 0x1 ;  /* 0x000000033d067211 */ /* 0x008fca00078208ff */
[----:B------:R0:W-:Y:S04]  /*e2c0*/  STL [R1+0x984], R6 ;  /* 0x0009840601007387 */ /* 0x0001e80000100800 */
[----:B------:R1:W-:Y:S01]  /*e2d0*/  STL [R1+0x950], R5 ;  /* 0x0009500501007387 */ /* 0x0003e20000100800 */
[----:B0-----:R-:W-:-:S03]  /*e2e0*/  LEA.HI.X.SX32 R6, R8, R0, 0x1, P3 ;  /* 0x0000000008067211 */ /* 0x001fc600018f0eff */
[----:B------:R0:W-:Y:S01]  /*e2f0*/  STL [R1+0x98c], R4 ;  /* 0x00098c0401007387 */ /* 0x0001e20000100800 */
[----:B-1----:R-:W-:-:S03]  /*e300*/  LEA R5, P3, R13, R3, 0x1 ;  /* 0x000000030d057211 */ /* 0x002fc600078608ff */
[----:B------:R1:W-:Y:S04]  /*e310*/  STL [R1+0x958], R6 ;  /* 0x0009580601007387 */ /* 0x0003e80000100800 */
[----:B------:R2:W-:Y:S01]  /*e320*/  STL [R1+0x994], R5 ;  /* 0x0009940501007387 */ /* 0x0005e20000100800 */
[----:B0-----:R-:W-:Y:S02]  /*e330*/  LEA.HI.X.SX32 R4, R9, R0, 0x1, P2 ;  /* 0x0000000009047211 */ /* 0x001fe400010f0eff */
[----:B-1----:R-:W-:-:S03]  /*e340*/  LEA R6, P2, R14, R3, 0x1 ;  /* 0x000000030e067211 */ /* 0x002fc600078408ff */
[----:B------:R0:W-:Y:S01]  /*e350*/  STL [R1+0x960], R4 ;  /* 0x0009600401007387 */ /* 0x0001e20000100800 */
[----:B--2---:R-:W-:-:S03]  /*e360*/  LEA.HI.X.SX32 R5, R10, R0, 0x1, P0 ;  /* 0x000000000a057211 */ /* 0x004fc600000f0eff */
[----:B------:R1:W-:Y:S04]  /*e370*/  STL [R1+0x99c], R6 ;  /* 0x00099c0601007387 */ /* 0x0003e80000100800 */
[----:B------:R2:W-:Y:S01]  /*e380*/  STL [R1+0x968], R5 ;  /* 0x0009680501007387 */ /* 0x0005e20000100800 */
[----:B0-----:R-:W-:Y:S02]  /*e390*/  LEA R4, P0, R15, R3, 0x1 ;  /* 0x000000030f047211 */ /* 0x001fe400078008ff */
[----:B-1----:R-:W-:-:S03]  /*e3a0*/  LEA.HI.X.SX32 R6, R11, R0, 0x1, P6 ;  /* 0x000000000b067211 */ /* 0x002fc600030f0eff */
[----:B------:R0:W-:Y:S01]  /*e3b0*/  STL [R1+0x9a4], R4 ;  /* 0x0009a40401007387 */ /* 0x0001e20000100800 */
[----:B--2---:R-:W-:-:S03]  /*e3c0*/  LEA R5, P6, R16, R3, 0x1 ;  /* 0x0000000310057211 */ /* 0x004fc600078c08ff */
        /* <DEDUP_REMOVED lines=114> */
[----:B------:R-:W-:Y:S04]  /*eaf0*/  STL [R1+0xa8c], R6 ;  /* 0x000a8c0601007387 */ /* 0x000fe80000100800 */
[----:B------:R-:W2:Y:S01]  /*eb00*/  LDL.LU R9, [R1+0x168] ;  /* 0x0001680001097983 */ /* 0x000ea20000300800 */
[----:B0-----:R-:W-:-:S03]  /*eb10*/  LEA R4, P5, R45, R3, 0x1 ;  /* 0x000000032d047211 */ /* 0x001fc600078a08ff */
[----:B------:R0:W-:Y:S04]  /*eb20*/  STL [R1+0xa58], R5 ;  /* 0x000a580501007387 */ /* 0x0001e80000100800 */
[----:B------:R1:W-:Y:S01]  /*eb30*/  STL [R1+0xa94], R4 ;  /* 0x000a940401007387 */ /* 0x0003e20000100800 */
[-C--:B0-----:R-:W-:Y:S02]  /*eb40*/  LEA.HI.X.SX32 R5, R39, R0.reuse, 0x1, P1 ;  /* 0x0000000027057211 */ /* 0x081fe400008f0eff */
[-C--:B------:R-:W-:Y:S02]  /*eb50*/  LEA R6, P1, R46, R3.reuse, 0x1 ;  /* 0x000000032e067211 */ /* 0x080fe400078208ff */
[----:B-1----:R-:W-:Y:S01]  /*eb60*/  LEA.HI.X.SX32 R4, R40, R0, 0x1, P4 ;  /* 0x0000000028047211 */ /* 0x002fe200020f0eff */
[----:B------:R0:W-:Y:S04]  /*eb70*/  STL [R1+0xa60], R5 ;  /* 0x000a600501007387 */ /* 0x0001e80000100800 */
[----:B------:R-:W-:Y:S04]  /*eb80*/  STL [R1+0xa9c], R6 ;  /* 0x000a9c0601007387 */ /* 0x000fe80000100800 */
[----:B------:R-:W3:Y:S01]  /*eb90*/  LDL.LU R11, [R1+0x158] ;  /* 0x00015800010b7983 */ /* 0x000ee20000300800 */
[----:B0-----:R-:W-:-:S03]  /*eba0*/  LEA R5, P4, R47, R3, 0x1 ;  /* 0x000000032f057211 */ /* 0x001fc600078808ff */
[----:B------:R0:W-:Y:S04]  /*ebb0*/  STL [R1+0xa68], R4 ;  /* 0x000a680401007387 */ /* 0x0001e80000100800 */
[----:B------:R1:W-:Y:S04]  /*ebc0*/  STL [R1+0xaa4], R5 ;  /* 0x000aa40501007387 */ /* 0x0003e80000100800 */
[----:B------:R-:W4:Y:S01]  /*ebd0*/  LDL.LU R10, [R1+0x160] ;  /* 0x00016000010a7983 */ /* 0x000f220000300800 */
[----:B------:R-:W-:Y:S01]  /*ebe0*/  IMAD R48, R48, c[0x0][0x190], RZ ;  /* 0x0000640030307a24 */ /* 0x000fe200078e02ff */
[----:B0-----:R-:W-:Y:S01]  /*ebf0*/  LEA.HI.X.SX32 R4, R41, R0, 0x1, P3 ;  /* 0x0000000029047211 */ /* 0x001fe200018f0eff */
[----:B------:R-:W-:-:S03]  /*ec00*/  IMAD R49, R49, c[0x0][0x190], RZ ;  /* 0x0000640031317a24 */ /* 0x000fc600078e02ff */
[-C--:B------:R-:W-:Y:S01]  /*ec10*/  LEA R6, P3, R48, R3.reuse, 0x1 ;  /* 0x0000000330067211 */ /* 0x080fe200078608ff */
[----:B------:R0:W-:Y:S01]  /*ec20*/  STL [R1+0xa70], R4 ;  /* 0x000a700401007387 */ /* 0x0001e20000100800 */
[-C--:B-1----:R-:W-:Y:S01]  /*ec30*/  LEA.HI.X.SX32 R5, R42, R0.reuse, 0x1, P2 ;  /* 0x000000002a057211 */ /* 0x082fe200010f0eff */
[----:B------:R-:W-:Y:S02]  /*ec40*/  IMAD R50, R50, c[0x0][0x190], RZ ;  /* 0x0000640032327a24 */ /* 0x000fe400078e02ff */
[----:B------:R1:W-:Y:S01]  /*ec50*/  STL [R1+0xaac], R6 ;  /* 0x000aac0601007387 */ /* 0x0003e20000100800 */
[----:B------:R-:W-:Y:S01]  /*ec60*/  IMAD R51, R51, c[0x0][0x190], RZ ;  /* 0x0000640033337a24 */ /* 0x000fe200078e02ff */
[----:B0-----:R-:W-:Y:S02]  /*ec70*/  LEA R4, P2, R49, R3, 0x1 ;  /* 0x0000000331047211 */ /* 0x001fe400078408ff */
[----:B------:R0:W-:Y:S01]  /*ec80*/  STL [R1+0xa78], R5 ;  /* 0x000a780501007387 */ /* 0x0001e20000100800 */
[----:B-1----:R-:W-:-:S03]  /*ec90*/  LEA.HI.X.SX32 R6, R43, R0, 0x1, P0 ;  /* 0x000000002b067211 */ /* 0x002fc600000f0eff */
[----:B------:R1:W-:Y:S01]  /*eca0*/  STL [R1+0xab4], R4 ;  /* 0x000ab40401007387 */ /* 0x0003e20000100800 */
[----:B------:R-:W-:Y:S01]  /*ecb0*/  IMAD R52, R52, c[0x0][0x190], RZ ;  /* 0x0000640034347a24 */ /* 0x000fe200078e02ff */
[----:B0-----:R-:W-:Y:S02]  /*ecc0*/  LEA R5, P0, R50, R3, 0x1 ;  /* 0x0000000332057211 */ /* 0x001fe400078008ff */
[----:B------:R0:W-:Y:S01]  /*ecd0*/  STL [R1+0xa80], R6 ;  /* 0x000a800601007387 */ /* 0x0001e20000100800 */
[----:B-1----:R-:W-:-:S03]  /*ece0*/  LEA.HI.X.SX32 R4, R44, R0, 0x1, P6 ;  /* 0x000000002c047211 */ /* 0x002fc600030f0eff */
[----:B------:R1:W-:Y:S01]  /*ecf0*/  STL [R1+0xabc], R5 ;  /* 0x000abc0501007387 */ /* 0x0003e20000100800 */
[----:B------:R-:W-:-:S03]  /*ed00*/  IMAD R53, R53, c[0x0][0x190], RZ ;  /* 0x0000640035357a24 */ /* 0x000fc600078e02ff */
[----:B------:R1:W-:Y:S01]  /*ed10*/  STL [R1+0xa88], R4 ;  /* 0x000a880401007387 */ /* 0x0003e20000100800 */
[----:B0-----:R-:W-:Y:S02]  /*ed20*/  LEA R6, P6, R51, R3, 0x1 ;  /* 0x0000000333067211 */ /* 0x001fe400078c08ff */
[----:B-1----:R-:W-:-:S03]  /*ed30*/  LEA.HI.X.SX32 R5, R45, R0, 0x1, P5 ;  /* 0x000000002d057211 */ /* 0x002fc600028f0eff */
[----:B------:R0:W-:Y:S01]  /*ed40*/  STL [R1+0xac4], R6 ;  /* 0x000ac40601007387 */ /* 0x0001e20000100800 */
[----:B------:R-:W-:-:S03]  /*ed50*/  LEA R4, P5, R52, R3, 0x1 ;  /* 0x0000000334047211 */ /* 0x000fc600078a08ff */
[----:B------:R1:W-:Y:S01]  /*ed60*/  STL [R1+0xa90], R5 ;  /* 0x000a900501007387 */ /* 0x0003e20000100800 */
[----:B------:R-:W-:-:S03]  /*ed70*/  IMAD R54, R54, c[0x0][0x190], RZ ;  /* 0x0000640036367a24 */ /* 0x000fc600078e02ff */
[----:B------:R1:W-:Y:S01]  /*ed80*/  STL [R1+0xacc], R4 ;  /* 0x000acc0401007387 */ /* 0x0003e20000100800 */
[----:B0-----:R-:W-:Y:S01]  /*ed90*/  LEA.HI.X.SX32 R6, R46, R0, 0x1, P1 ;  /* 0x000000002e067211 */ /* 0x001fe200008f0eff */
[----:B------:R-:W-:Y:S01]  /*eda0*/  IMAD R55, R55, c[0x0][0x190], RZ ;  /* 0x0000640037377a24 */ /* 0x000fe200078e02ff */
[----:B-1----:R-:W-:-:S03]  /*edb0*/  LEA R5, P1, R53, R3, 0x1 ;  /* 0x0000000335057211 */ /* 0x002fc600078208ff */
[----:B------:R0:W-:Y:S01]  /*edc0*/  STL [R1+0xa98], R6 ;  /* 0x000a980601007387 */ /* 0x0001e20000100800 */
[----:B------:R-:W-:-:S03]  /*edd0*/  LEA.HI.X.SX32 R4, R47, R0, 0x1, P4 ;  /* 0x000000002f047211 */ /* 0x000fc600020f0eff */
        /* <DEDUP_REMOVED lines=22> */
[----:B------:R1:W-:Y:S04]  /*ef40*/  STL [R1+0xac0], R5 ;  /* 0x000ac00501007387 */ /* 0x0003e80000100800 */
[----:B------:R1:W-:Y:S01]  /*ef50*/  STL [R1+0xaec], R4 ;  /* 0x000aec0401007387 */ /* 0x0003e20000100800 */
[----:B0-----:R-:W-:Y:S02]  /*ef60*/  LEA.HI.X.SX32 R6, R52, R0, 0x1, P5 ;  /* 0x0000000034067211 */ /* 0x001fe400028f0eff */
[----:B-1----:R-:W-:-:S03]  /*ef70*/  LEA R5, P5, R59, R3, 0x1 ;  /* 0x000000033b057211 */ /* 0x002fc600078a08ff */
[----:B------:R-:W-:Y:S01]  /*ef80*/  STL [R1+0xac8], R6 ;  /* 0x000ac80601007387 */ /* 0x000fe20000100800 */
[----:B------:R-:W-:-:S03]  /*ef90*/  LEA.HI.X.SX32 R4, R53, R0, 0x1, P1 ;  /* 0x0000000035047211 */ /* 0x000fc600008f0eff */
[----:B------:R0:W-:Y:S04]  /*efa0*/  STL [R1+0xaf0], R5 ;  /* 0x000af00501007387 */ /* 0x0001e80000100800 */
[----:B------:R1:W-:Y:S01]  /*efb0*/  STL [R1+0xad0], R4 ;  /* 0x000ad00401007387 */ /* 0x0003e20000100800 */
[----:B0-----:R-:W-:Y:S02]  /*efc0*/  LEA.HI.X.SX32 R5, R54, R0, 0x1, P4 ;  /* 0x0000000036057211 */ /* 0x001fe400020f0eff */
[----:B-1----:R-:W-:Y:S01]  /*efd0*/  LEA R4, P4, R2, R3, 0x1 ;  /* 0x0000000302047211 */ /* 0x002fe200078808ff */
[----:B------:R-:W-:Y:S02]  /*efe0*/  UMOV UR9, 0x1f ;  /* 0x0000001f00097882 */ /* 0x000fe40000000000 */
[----:B------:R-:W-:-:S02]  /*eff0*/  UIMAD UR7, UR7, UR4, URZ ;  /* 0x00000004070772a4 */ /* 0x000fc4000f8e023f */
[----:B------:R-:W-:Y:S02]  /*f000*/  UIMAD UR7, UR9, UR4, URZ ;  /* 0x00000004090772a4 */ /* 0x000fe4000f8e023f */
[----:B------:R-:W-:Y:S01]  /*f010*/  UIMAD UR8, UR4, 0x1e, URZ ;  /* 0x0000001e040878a4 */ /* 0x000fe2000f8e023f */
[----:B--2---:R-:W-:Y:S02]  /*f020*/  LEA R6, P1, R9, R3, 0x1 ;  /* 0x0000000309067211 */ /* 0x004fe400078208ff */
[----:B------:R-:W-:-:S03]  /*f030*/  LEA.HI.X.SX32 R3, R55, R0, 0x1, P3 ;  /* 0x0000000037037211 */ /* 0x000fc600018f0eff */
[----:B------:R-:W-:Y:S04]  /*f040*/  STL [R1+0xaf4], R6 ;  /* 0x000af40601007387 */ /* 0x000fe80000100800 */
[----:B------:R0:W-:Y:S04]  /*f050*/  STL [R1+0xad8], R5 ;  /* 0x000ad80501007387 */ /* 0x0001e80000100800 */
[----:B------:R1:W-:Y:S04]  /*f060*/  STL [R1+0x7d8], R4 ;  /* 0x0007d80401007387 */ /* 0x0003e80000100800 */
[----:B------:R-:W-:Y:S01]  /*f070*/  STL [R1+0x5d0], R3 ;  /* 0x0005d00301007387 */ /* 0x000fe20000100800 */
[----:B0-----:R-:W-:-:S02]  /*f080*/  LEA.HI.X.SX32 R5, R57, R0, 0x1, P0 ;  /* 0x0000000039057211 */ /* 0x001fc400000f0eff */
[----:B-1----:R-:W-:-:S05]  /*f090*/  LEA.HI.X.SX32 R4, R56, R0, 0x1, P2 ;  /* 0x0000000038047211 */ /* 0x002fca00010f0eff */
[----:B------:R0:W-:Y:S04]  /*f0a0*/  STL [R1+0x5d4], R4 ;  /* 0x0005d40401007387 */ /* 0x0001e80000100800 */
[----:B------:R1:W-:Y:S01]  /*f0b0*/  STL [R1+0x7cc], R5 ;  /* 0x0007cc0501007387 */ /* 0x0003e20000100800 */
[----:B0-----:R-:W-:Y:S02]  /*f0c0*/  LEA.HI.X.SX32 R4, R58, R0, 0x1, P6 ;  /* 0x000000003a047211 */ /* 0x001fe400030f0eff */
[----:B----4-:R-:W-:-:S05]  /*f0d0*/  LEA R3, P2, R10, c[0x0][0x160], 0x1 ;  /* 0x000058000a037a11 */ /* 0x010fca00078408ff */
[----:B------:R-:W-:Y:S04]  /*f0e0*/  STL [R1+0x504], R3 ;  /* 0x0005040301007387 */ /* 0x000fe80000100800 */
[----:B------:R0:W-:Y:S01]  /*f0f0*/  STL [R1+0x7d0], R4 ;  /* 0x0007d00401007387 */ /* 0x0001e20000100800 */
[-C--:B------:R-:W-:Y:S02]  /*f100*/  LEA.HI.X.SX32 R6, R9, R0.reuse, 0x1, P1 ;  /* 0x0000000009067211 */ /* 0x080fe400008f0eff */
[----:B---3--:R-:W-:Y:S02]  /*f110*/  LEA R60, P3, R11, c[0x0][0x160], 0x1 ;  /* 0x000058000b3c7a11 */ /* 0x008fe400078608ff */
[-C--:B-1----:R-:W-:Y:S02]  /*f120*/  LEA.HI.X.SX32 R5, R2, R0.reuse, 0x1, P4 ;  /* 0x0000000002057211 */ /* 0x082fe400020f0eff */
[----:B0-----:R-:W-:-:S05]  /*f130*/  LEA.HI.X.SX32 R4, R59, R0, 0x1, P5 ;  /* 0x000000003b047211 */ /* 0x001fca00028f0eff */
[----:B------:R0:W-:Y:S01]  /*f140*/  STL [R1+0x7d4], R4 ;  /* 0x0007d40401007387 */ /* 0x0001e20000100800 */
[----:B------:R-:W-:Y:S01]  /*f150*/  LEA.HI.X.SX32 R61, R11, c[0x0][0x164], 0x1, P3 ;  /* 0x000059000b3d7a11 */ /* 0x000fe200018f0eff */
[----:B------:R-:W-:Y:S02]  /*f160*/  IMAD.U32 R11, RZ, RZ, UR7 ;  /* 0x00000007ff0b7e24 */ /* 0x000fe4000f8e00ff */
[----:B------:R1:W-:Y:S04]  /*f170*/  STL [R1+0x7dc], R6 ;  /* 0x0007dc0601007387 */ /* 0x0003e80000100800 */
[----:B------:R2:W5:Y:S01]  /*f180*/  LDL.LU R2, [R1+0xd14] ;  /* 0x000d140001027983 */ /* 0x0005620000300800 */
[----:B0-----:R-:W-:-:S03]  /*f190*/  LEA.HI.X.SX32 R4, R10, c[0x0][0x164], 0x1, P2 ;  /* 0x000059000a047a11 */ /* 0x001fc600010f0eff */
[----:B------:R0:W-:Y:S04]  /*f1a0*/  STL [R1+0x5d8], R5 ;  /* 0x0005d80501007387 */ /* 0x0001e80000100800 */
[----:B------:R3:W-:Y:S01]  /*f1b0*/  STL [R1+0x500], R4 ;  /* 0x0005000401007387 */ /* 0x0007e20000100800 */
[----:B-1----:R-:W-:-:S04]  /*f1c0*/  IMAD.WIDE R6, R11, 0x2, R60 ;  /* 0x000000020b067825 */ /* 0x002fc800078e023c */
[----:B0-----:R-:W-:Y:S02]  /*f1d0*/  IMAD.MOV.U32 R5, RZ, RZ, R4 ;  /* 0x000000ffff057224 */ /* 0x001fe400078e0004 */
[----:B---3--:R-:W-:Y:S01]  /*f1e0*/  IMAD.MOV.U32 R4, RZ, RZ, R3 ;  /* 0x000000ffff047224 */ /* 0x008fe200078e0003 */
[----:B------:R-:W-:Y:S01]  /*f1f0*/  UIMAD UR7, UR4, 0x1d, URZ ;  /* 0x0000001d040778a4 */ /* 0x000fe2000f8e023f */
[----:B------:R-:W-:Y:S02]  /*f200*/  IMAD.U32 R0, RZ, RZ, UR8 ;  /* 0x00000008ff007e24 */ /* 0x000fe4000f8e00ff */
[----:B------:R-:W-:Y:S01]  /*f210*/  IMAD.WIDE R8, R11, 0x2, R4 ;  /* 0x000000020b087825 */ /* 0x000fe200078e0204 */
[----:B------:R-:W-:Y:S04]  /*f220*/  STL [R1+0x5e0], R6 ;  /* 0x0005e00601007387 */ /* 0x000fe80000100800 */
[----:B------:R0:W-:Y:S01]  /*f230*/  STL [R1+0x5dc], R7 ;  /* 0x0005dc0701007387 */ /* 0x0001e20000100800 */
[----:B------:R-:W-:-:S03]  /*f240*/  IMAD.U32 R3, RZ, RZ, UR7 ;  /* 0x00000007ff037e24 */ /* 0x000fc6000f8e00ff */
[----:B------:R-:W-:Y:S01]  /*f250*/  STL [R1+0x5e8], R8 ;  /* 0x0005e80801007387 */ /* 0x000fe20000100800 */
[----:B------:R-:W-:-:S03]  /*f260*/  UIMAD UR7, UR4, 0x1c, URZ ;  /* 0x0000001c040778a4 */ /* 0x000fc6000f8e023f */
[----:B------:R1:W-:Y:S01]  /*f270*/  STL [R1+0x5e4], R9 ;  /* 0x0005e40901007387 */ /* 0x0003e20000100800 */
[----:B0-----:R-:W-:-:S05]  /*f280*/  IMAD.WIDE R6, R0, 0x2, R60 ;  /* 0x0000000200067825 */ /* 0x001fca00078e023c */
[----:B------:R-:W-:Y:S01]  /*f290*/  STL [R1+0x5f0], R6 ;  /* 0x0005f00601007387 */ /* 0x000fe20000100800 */
[----:B-1----:R-:W-:-:S03]  /*f2a0*/  IMAD.WIDE R8, R0, 0x2, R4 ;  /* 0x0000000200087825 */ /* 0x002fc600078e0204 */
[----:B------:R0:W-:Y:S04]  /*f2b0*/  STL [R1+0x5ec], R7 ;  /* 0x0005ec0701007387 */ /* 0x0001e80000100800 */
[----:B------:R-:W-:Y:S01]  /*f2c0*/  STL [R1+0x5f8], R8 ;  /* 0x0005f80801007387 */ /* 0x000fe20000100800 */
[----:B------:R-:W-:-:S03]  /*f2d0*/  IMAD.U32 R0, RZ, RZ, UR7 ;  /* 0x00000007ff007e24 */ /* 0x000fc6000f8e00ff */
[----:B------:R1:W-:Y:S01]  /*f2e0*/  STL [R1+0x5f4], R9 ;  /* 0x0005f40901007387 */ /* 0x0003e20000100800 */
[----:B0-----:R-:W-:Y:S01]  /*f2f0*/  IMAD.WIDE R6, R3, 0x2, R60 ;  /* 0x0000000203067825 */ /* 0x001fe200078e023c */
[----:B------:R-:W-:-:S04]  /*f300*/  UIMAD UR7, UR4, 0x1b, URZ ;  /* 0x0000001b040778a4 */ /* 0x000fc8000f8e023f */
        /* <DEDUP_REMOVED lines=87> */
[----:B------:R-:W-:-:S04]  /*f880*/  USHF.L.U32 UR7, UR4, 0x4, URZ ;  /* 0x0000000404077899 */ /* 0x000fc8000800063f */
        /* <DEDUP_REMOVED lines=102> */
[C---:B0-----:R-:W-:Y:S01]  /*fef0*/  IMAD.WIDE R6, R3.reuse, 0x2, R60 ;  /* 0x0000000203067825 */ /* 0x041fe200078e023c */
[----:B------:R-:W-:Y:S02]  /*ff00*/  UIMAD UR7, UR4, 0x3, URZ ;  /* 0x00000003040778a4 */ /* 0x000fe4000f8e023f */
[----:B------:R-:W0:Y:S01]  /*ff10*/  S2R R13, SR_TID.X ;  /* 0x00000000000d7919 */ /* 0x000e220000002100 */
[----:B-1----:R-:W-:-:S03]  /*ff20*/  IMAD.WIDE R8, R3, 0x2, R4 ;  /* 0x0000000203087825 */ /* 0x002fc600078e0204 */
[----:B------:R-:W-:Y:S04]  /*ff30*/  STL [R1+0x780], R6 ;  /* 0x0007800601007387 */ /* 0x000fe80000100800 */
[----:B------:R1:W-:Y:S01]  /*ff40*/  STL [R1+0x77c], R7 ;  /* 0x00077c0701007387 */ /* 0x0003e20000100800 */
[----:B------:R-:W-:-:S03]  /*ff50*/  IMAD.U32 R3, RZ, RZ, UR7 ;  /* 0x00000007ff037e24 */ /* 0x000fc6000f8e00ff */
[----:B------:R-:W-:Y:S01]  /*ff60*/  STL [R1+0x788], R8 ;  /* 0x0007880801007387 */ /* 0x000fe20000100800 */
[----:B------:R-:W-:-:S03]  /*ff70*/  USHF.L.U32 UR7, UR4, 0x1, URZ ;  /* 0x0000000104077899 */ /* 0x000fc6000800063f */
[----:B------:R3:W-:Y:S01]  /*ff80*/  STL [R1+0x784], R9 ;  /* 0x0007840901007387 */ /* 0x0007e20000100800 */
[----:B-1----:R-:W-:-:S05]  /*ff90*/  IMAD.WIDE R6, R0, 0x2, R60 ;  /* 0x0000000200067825 */ /* 0x002fca00078e023c */
[----:B------:R-:W-:Y:S01]  /*ffa0*/  STL [R1+0x790], R6 ;  /* 0x0007900601007387 */ /* 0x000fe20000100800 */
[----:B---3--:R-:W-:-:S03]  /*ffb0*/  IMAD.WIDE R8, R0, 0x2, R4 ;  /* 0x0000000200087825 */ /* 0x008fc600078e0204 */
[----:B------:R1:W-:Y:S04]  /*ffc0*/  STL [R1+0x78c], R7 ;  /* 0x00078c0701007387 */ /* 0x0003e80000100800 */
[----:B------:R-:W-:Y:S01]  /*ffd0*/  STL [R1+0x798], R8 ;  /* 0x0007980801007387 */ /* 0x000fe20000100800 */
[----:B------:R-:W-:-:S03]  /*ffe0*/  IMAD.U32 R0, RZ, RZ, UR7 ;  /* 0x00000007ff007e24 */ /* 0x000fc6000f8e00ff */
[----:B------:R3:W-:Y:S01]  /*fff0*/  STL [R1+0x794], R9 ;  /* 0x0007940901007387 */ /* 0x0007e20000100800 */
[----:B-1----:R-:W-:-:S05]  /*10000*/  IMAD.WIDE R6, R3, 0x2, R60 ;  /* 0x0000000203067825 */ /* 0x002fca00078e023c */
[----:B------:R-:W-:Y:S01]  /*10010*/  STL [R1+0x7a0], R6 ;  /* 0x0007a00601007387 */ /* 0x000fe20000100800 */
[----:B---3--:R-:W-:-:S03]  /*10020*/  IMAD.WIDE R8, R3, 0x2, R4 ;  /* 0x0000000203087825 */ /* 0x008fc600078e0204 */
[----:B------:R1:W-:Y:S01]  /*10030*/  STL [R1+0x79c], R7 ;  /* 0x00079c0701007387 */ /* 0x0003e20000100800 */
[----:B------:R-:W-:-:S03]  /*10040*/  IMAD.U32 R3, RZ, RZ, UR4 ;  /* 0x00000004ff037e24 */ /* 0x000fc6000f8e00ff */
[----:B------:R-:W-:Y:S04]  /*10050*/  STL [R1+0x7a8], R8 ;  /* 0x0007a80801007387 */ /* 0x000fe80000100800 */
[----:B------:R3:W-:Y:S01]  /*10060*/  STL [R1+0x7a4], R9 ;  /* 0x0007a40901007387 */ /* 0x0007e20000100800 */
[----:B-1----:R-:W-:-:S04]  /*10070*/  IMAD.WIDE R6, R0, 0x2, R60 ;  /* 0x0000000200067825 */ /* 0x002fc800078e023c */
[C-C-:B------:R-:W-:Y:S01]  /*10080*/  IMAD.WIDE R10, R3.reuse, 0x2, R4.reuse ;  /* 0x00000002030a7825 */ /* 0x140fe200078e0204 */
[----:B------:R-:W-:Y:S03]  /*10090*/  STL [R1+0x7b0], R6 ;  /* 0x0007b00601007387 */ /* 0x000fe60000100800 */
[----:B---3--:R-:W-:Y:S01]  /*100a0*/  IMAD.WIDE R8, R0, 0x2, R4 ;  /* 0x0000000200087825 */ /* 0x008fe200078e0204 */
[----:B------:R-:W-:Y:S03]  /*100b0*/  STL [R1+0x7ac], R7 ;  /* 0x0007ac0701007387 */ /* 0x000fe60000100800 */
[----:B------:R-:W-:Y:S01]  /*100c0*/  IMAD.WIDE R4, R3, 0x2, R60 ;  /* 0x0000000203047825 */ /* 0x000fe200078e023c */
[----:B------:R-:W-:Y:S04]  /*100d0*/  STL [R1+0x7b8], R8 ;  /* 0x0007b80801007387 */ /* 0x000fe80000100800 */
[----:B------:R-:W-:Y:S01]  /*100e0*/  STL [R1+0x7b4], R9 ;  /* 0x0007b40901007387 */ /* 0x000fe20000100800 */
[----:B0-----:R-:W-:-:S03]  /*100f0*/  IMAD.SHL.U32 R3, R13, 0x40, RZ ;  /* 0x000000400d037824 */ /* 0x001fc600078e00ff */
[----:B------:R-:W-:Y:S04]  /*10100*/  STL [R1+0x7c0], R4 ;  /* 0x0007c00401007387 */ /* 0x000fe80000100800 */
[----:B------:R-:W-:Y:S04]  /*10110*/  STL [R1+0x7bc], R5 ;  /* 0x0007bc0501007387 */ /* 0x000fe80000100800 */
[----:B------:R-:W-:Y:S04]  /*10120*/  STL [R1+0x7c8], R10 ;  /* 0x0007c80a01007387 */ /* 0x000fe80000100800 */
[----:B------:R-:W-:Y:S04]  /*10130*/  STL [R1+0x7c4], R11 ;  /* 0x0007c40b01007387 */ /* 0x000fe80000100800 */
[----:B------:R-:W-:Y:S04]  /*10140*/  STL [R1+0x4fc], RZ ;  /* 0x0004fcff01007387 */ /* 0x000fe80000100800 */
[----:B------:R-:W-:Y:S04]  /*10150*/  STL [R1+0x400], RZ ;  /* 0x000400ff01007387 */ /* 0x000fe80000100800 */
[----:B------:R0:W-:Y:S04]  /*10160*/  STL [R1+0xb14], R3 ;  /* 0x000b140301007387 */ /* 0x0001e80000100800 */
[----:B------:R-:W-:Y:S04]  /*10170*/  STL [R1+0x404], RZ ;  /* 0x000404ff01007387 */ /* 0x000fe80000100800 */
        /* <DEDUP_REMOVED lines=145> */
[----:B------:R-:W1:Y:S04]  /*10a90*/  S2R R12, SR_TID.X ;  /* 0x00000000000c7919 */ /* 0x000e680000002100 */
        /* <DEDUP_REMOVED lines=20> */
[----:B------:R-:W-:Y:S01]  /*10be0*/  STL [R1+0x2bc], RZ ;  /* 0x0002bcff01007387 */ /* 0x000fe20000100800 */
[----:B-1----:R-:W-:-:S03]  /*10bf0*/  LOP3.LUT R12, R12, 0x1f, RZ, 0xc0, !PT ;  /* 0x0000001f0c0c7812 */ /* 0x002fc600078ec0ff */
[----:B------:R-:W-:Y:S04]  /*10c00*/  STL [R1+0x2a0], RZ ;  /* 0x0002a0ff01007387 */ /* 0x000fe80000100800 */
[----:B------:R-:W-:Y:S04]  /*10c10*/  STL [R1+0x2a4], RZ ;  /* 0x0002a4ff01007387 */ /* 0x000fe80000100800 */
[----:B------:R-:W-:Y:S04]  /*10c20*/  STL [R1+0x2a8], RZ ;  /* 0x0002a8ff01007387 */ /* 0x000fe80000100800 */
[----:B------:R-:W-:Y:S04]  /*10c30*/  STL [R1+0x2ac], RZ ;  /* 0x0002acff01007387 */ /* 0x000fe80000100800 */
[----:B------:R-:W-:Y:S01]  /*10c40*/  STL [R1+0x290], RZ ;  /* 0x000290ff01007387 */ /* 0x000fe20000100800 */
[----:B------:R-:W-:-:S03]  /*10c50*/  IMAD.SHL.U32 R0, R12, 0x2, RZ ;  /* 0x000000020c007824 */ /* 0x000fc600078e00ff */
        /* <DEDUP_REMOVED lines=32> */
[----:B------:R-:W-:-:S03]  /*10e60*/  IMAD R12, R12, 0x90, RZ ;  /* 0x000000900c0c7824 */ /* 0x000fc600078e02ff */
[----:B------:R-:W-:Y:S01]  /*10e70*/  STL [R1+0x6c], RZ ;  /* 0x00006cff01007387 */ /* 0x000fe20000100800 */
[----:B------:R-:W-:-:S03]  /*10e80*/  IMAD.SHL.U32 R13, R13, 0x2, RZ ;  /* 0x000000020d0d7824 */ /* 0x000fc600078e00ff */
[----:B------:R-:W-:Y:S04]  /*10e90*/  STL [R1+0x3c0], RZ ;  /* 0x0003c0ff01007387 */ /* 0x000fe80000100800 */
[----:B------:R-:W-:Y:S04]  /*10ea0*/  STL [R1+0x3c4], RZ ;  /* 0x0003c4ff01007387 */ /* 0x000fe80000100800 */
[----:B------:R-:W-:Y:S04]  /*10eb0*/  STL [R1+0x3c8], RZ ;  /* 0x0003c8ff01007387 */ /* 0x000fe80000100800 */
[----:B------:R-:W-:Y:S01]  /*10ec0*/  STL [R1+0x3cc], RZ ;  /* 0x0003ccff01007387 */ /* 0x000fe20000100800 */
[----:B------:R-:W-:-:S03]  /*10ed0*/  LOP3.LUT R12, R12, 0x10, R13, 0x78, !PT ;  /* 0x000000100c0c7812 */ /* 0x000fc600078e780d */
[----:B------:R-:W-:Y:S04]  /*10ee0*/  STL [R1+0x3b0], RZ ;  /* 0x0003b0ff01007387 */ /* 0x000fe80000100800 */
[----:B------:R-:W-:Y:S04]  /*10ef0*/  STL [R1+0x3b4], RZ ;  /* 0x0003b4ff01007387 */ /* 0x000fe80000100800 */
[----:B------:R-:W-:Y:S04]  /*10f00*/  STL [R1+0x3b8], RZ ;  /* 0x0003b8ff01007387 */ /* 0x000fe80000100800 */
[----:B------:R-:W-:Y:S01]  /*10f10*/  STL [R1+0x3bc], RZ ;  /* 0x0003bcff01007387 */ /* 0x000fe20000100800 */
[----:B0-----:R-:W-:-:S03]  /*10f20*/  LOP3.LUT R3, R12, 0x400, R3, 0xf8, !PT ;  /* 0x000004000c037812 */ /* 0x001fc600078ef803 */
        /* <DEDUP_REMOVED lines=8> */
[----:B------:R0:W-:Y:S04]  /*10fb0*/  STL [R1+0xaf8], R3 ;  /* 0x000af80301007387 */ /* 0x0001e80000100800 */
        /* <DEDUP_REMOVED lines=27> */
[----:B------:R-:W-:-:S03]  /*11170*/  LOP3.LUT R5, R0, 0x10, RZ, 0x3c, !PT ;  /* 0x0000001000057812 */ /* 0x000fc600078e3cff */
[----:B------:R2:W-:Y:S01]  /*11180*/  STL [R1+0x24c], RZ ;  /* 0x00024cff01007387 */ /* 0x0005e20000100800 */
[----:B------:R-:W-:-:S03]  /*11190*/  LOP3.LUT R4, R0, 0x20, RZ, 0x3c, !PT ;  /* 0x0000002000047812 */ /* 0x000fc600078e3cff */
[----:B------:R2:W-:Y:S01]  /*111a0*/  STL [R1+0x230], RZ ;  /* 0x000230ff01007387 */ /* 0x0005e20000100800 */
[----:B------:R-:W-:-:S03]  /*111b0*/  LOP3.LUT R5, R3, 0x20, RZ, 0x3c, !PT ;  /* 0x0000002003057812 */ /* 0x000fc600078e3cff */
[----:B------:R2:W-:Y:S01]  /*111c0*/  STL [R1+0x234], RZ ;  /* 0x000234ff01007387 */ /* 0x0005e20000100800 */
[----:B------:R-:W-:-:S03]  /*111d0*/  LOP3.LUT R4, R3, 0x40, RZ, 0x3c, !PT ;  /* 0x0000004003047812 */ /* 0x000fc600078e3cff */
[----:B------:R2:W-:Y:S01]  /*111e0*/  STL [R1+0x238], RZ ;  /* 0x000238ff01007387 */ /* 0x0005e20000100800 */
[----:B0-----:R-:W-:-:S03]  /*111f0*/  LOP3.LUT R3, R3, 0x60, RZ, 0x3c, !PT ;  /* 0x0000006003037812 */ /* 0x001fc600078e3cff */
[----:B------:R2:W-:Y:S04]  /*11200*/  STL [R1+0x23c], RZ ;  /* 0x00023cff01007387 */ /* 0x0005e80000100800 */
[----:B------:R2:W-:Y:S04]  /*11210*/  STL [R1+0x210], RZ ;  /* 0x000210ff01007387 */ /* 0x0005e80000100800 */
[----:B------:R2:W-:Y:S04]  /*11220*/  STL [R1+0x214], RZ ;  /* 0x000214ff01007387 */ /* 0x0005e80000100800 */
[----:B------:R2:W-:Y:S04]  /*11230*/  STL [R1+0x218], RZ ;  /* 0x000218ff01007387 */ /* 0x0005e80000100800 */
[----:B------:R2:W-:Y:S04]  /*11240*/  STL [R1+0x21c], RZ ;  /* 0x00021cff01007387 */ /* 0x0005e80000100800 */
[----:B------:R2:W-:Y:S04]  /*11250*/  STL [R1+0xb04], R5 ;  /* 0x000b040501007387 */ /* 0x0005e80000100800 */
[----:B------:R2:W-:Y:S04]  /*11260*/  STL [R1+0xafc], R3 ;  /* 0x000afc0301007387 */ /* 0x0005e80000100800 */
[----:B------:R2:W-:Y:S01]  /*11270*/  STL [R1+0xb00], R4 ;  /* 0x000b000401007387 */ /* 0x0005e20000100800 */
[----:B------:R-:W-:-:S02]  /*11280*/  USHF.R.S32.HI UR7, URZ, 0x1f, UR6 ;  /* 0x0000001f3f077899 */ /* 0x000fc40008011406 */
[----:B------:R-:W-:Y:S02]  /*11290*/  USHF.L.U32 UR5, UR5, 0x5, URZ ;  /* 0x0000000505057899 */ /* 0x000fe4000800063f */
[----:B------:R-:W-:Y:S02]  /*112a0*/  USHF.L.U32 UR4, UR4, 0x5, URZ ;  /* 0x0000000504047899 */ /* 0x000fe4000800063f */
[----:B------:R-:W-:Y:S01]  /*112b0*/  ULEA.HI UR7, UR7, UR6, URZ, 0x5 ;  /* 0x0000000607077291 */ /* 0x000fe2000f8f283f */
[----:B------:R-:W-:Y:S01]  /*112c0*/  LOP3.LUT R6, R0, 0x30, RZ, 0x3c, !PT ;  /* 0x0000003000067812 */ /* 0x000fe200078e3cff */
[----:B------:R-:W-:Y:S02]  /*112d0*/  USHF.R.S32.HI UR6, URZ, 0x1f, UR4 ;  /* 0x0000001f3f067899 */ /* 0x000fe40008011404 */
[----:B------:R-:W-:Y:S02]  /*112e0*/  USHF.R.S32.HI UR8, URZ, 0x1f, UR5 ;  /* 0x0000001f3f087899 */ /* 0x000fe40008011405 */
[----:B------:R-:W-:-:S02]  /*112f0*/  USHF.L.U32 UR12, UR4, 0x1, URZ ;  /* 0x00000001040c7899 */ /* 0x000fc4000800063f */
[----:B------:R-:W-:Y:S02]  /*11300*/  USHF.L.U32 UR9, UR5, 0x1, URZ ;  /* 0x0000000105097899 */ /* 0x000fe4000800063f */
[----:B------:R-:W-:Y:S02]  /*11310*/  USHF.R.S32.HI UR7, URZ, 0x5, UR7 ;  /* 0x000000053f077899 */ /* 0x000fe40008011407 */
[----:B------:R-:W-:Y:S02]  /*11320*/  USHF.L.U64.HI UR6, UR4, 0x1, UR6 ;  /* 0x0000000104067899 */ /* 0x000fe40008010206 */
[----:B--2---:R-:W-:Y:S02]  /*11330*/  USHF.L.U64.HI UR8, UR5, 0x1, UR8 ;  /* 0x0000000105087899 */ /* 0x004fe40008010208 */
.L_x_3:
[----:B-----5:R0:W-:Y:S04]  /*11340*/  STL [R1+0x1270], R7 ;  /* 0x0012700701007387 */ /* 0x0201e80000100800 */
[----:B------:R-:W2:Y:S04]  /*11350*/  LDL R5, [R1+0x500] ;  /* 0x0005000001057983 */ /* 0x000ea80000100800 */
[----:B------:R-:W2:Y:S04]  /*11360*/  LDL R4, [R1+0x504] ;  /* 0x0005040001047983 */ /* 0x000ea80000100800 */
[----:B0-----:R-:W3:Y:S01]  /*11370*/  LDL R7, [R1+0x4fc] ;  /* 0x0004fc0001077983 */ /* 0x001ee20000100800 */
[----:B------:R-:W-:-:S03]  /*11380*/  IMAD.MOV.U32 R3, RZ, RZ, -0x20 ;  /* 0xffffffe0ff037424 */ /* 0x000fc600078e00ff */
[----:B------:R0:W-:Y:S04]  /*11390*/  STL [R1+0x126c], R6 ;  /* 0x00126c0601007387 */ /* 0x0001e80000100800 */
[----:B------:R-:W-:Y:S04]  /*113a0*/  STL [R1+0x1268], R47 ;  /* 0x0012682f01007387 */ /* 0x000fe80000100800 */
[----:B------:R-:W-:Y:S04]  /*113b0*/  STL [R1+0x1264], R23 ;  /* 0x0012641701007387 */ /* 0x000fe80000100800 */
[----:B------:R-:W-:Y:S04]  /*113c0*/  STL [R1+0x1260], R22 ;  /* 0x0012601601007387 */ /* 0x000fe80000100800 */
[----:B------:R-:W-:Y:S01]  /*113d0*/  STL [R1+0x125c], R37 ;  /* 0x00125c2501007387 */ /* 0x000fe20000100800 */
[----:B------:R-:W-:-:S03]  /*113e0*/  PRMT R38, RZ, 0x7610, R38 ;  /* 0x00007610ff267816 */ /* 0x000fc60000000026 */
[----:B------:R-:W-:Y:S04]  /*113f0*/  STL [R1+0x1258], R40 ;  /* 0x0012582801007387 */ /* 0x000fe80000100800 */
[----:B------:R-:W-:Y:S04]  /*11400*/  STL [R1+0x1254], R39 ;  /* 0x0012542701007387 */ /* 0x000fe80000100800 */
[----:B------:R-:W-:Y:S04]  /*11410*/  STL [R1+0x1250], R42 ;  /* 0x0012502a01007387 */ /* 0x000fe80000100800 */
[----:B------:R-:W-:Y:S04]  /*11420*/  STL [R1+0x124c], R44 ;  /* 0x00124c2c01007387 */ /* 0x000fe80000100800 */
[----:B------:R-:W-:Y:S04]  /*11430*/  STL [R1+0x1248], R46 ;  /* 0x0012482e01007387 */ /* 0x000fe80000100800 */
[----:B------:R-:W-:Y:S01]  /*11440*/  STL [R1+0x1244], R49 ;  /* 0x0012443101007387 */ /* 0x000fe20000100800 */
[----:B------:R-:W-:-:S03]  /*11450*/  PRMT R41, RZ, 0x7610, R41 ;  /* 0x00007610ff297816 */ /* 0x000fc60000000029 */
[----:B------:R-:W-:Y:S04]  /*11460*/  STL [R1+0x1240], R51 ;  /* 0x0012403301007387 */ /* 0x000fe80000100800 */
[----:B------:R-:W-:Y:S04]  /*11470*/  STL [R1+0x123c], R50 ;  /* 0x00123c3201007387 */ /* 0x000fe80000100800 */
[----:B-----5:R-:W-:Y:S04]  /*11480*/  STL [R1+0x1160], R2 ;  /* 0x0011600201007387 */ /* 0x020fe80000100800 */
[----:B------:R-:W-:Y:S04]  /*11490*/  STL [R1+0x11a4], R2 ;  /* 0x0011a40201007387 */ /* 0x000fe80000100800 */
[----:B------:R-:W-:Y:S04]  /*114a0*/  STL [R1+0x11a8], R2 ;  /* 0x0011a80201007387 */ /* 0x000fe80000100800 */
[----:B------:R-:W-:Y:S04]  /*114b0*/  STL [R1+0x11ac], R2 ;  /* 0x0011ac0201007387 */ /* 0x000fe80000100800 */
[----:B------:R-:W-:Y:S01]  /*114c0*/  STL [R1+0x11b0], R2 ;  /* 0x0011b00201007387 */ /* 0x000fe20000100800 */
[----:B---3--:R-:W-:-:S03]  /*114d0*/  IMAD R3, R7, R3, c[0x0][0x180] ;  /* 0x0000600007037624 */ /* 0x008fc600078e0203 */
[----:B------:R-:W3:Y:S02]  /*114e0*/  LDL.LU R7, [R1+0x1270] ;  /* 0x0012700001077983 */ /* 0x000ee40000300800 */
[----:B------:R-:W-:Y:S02]  /*114f0*/  ISETP.GT.AND P0, PT, R3, RZ, PT ;  /* 0x000000ff0300720c */ /* 0x000fe40003f04270 */
[----:B------:R-:W-:Y:S04]  /*11500*/  STL [R1+0xdbc], R60 ;  /* 0x000dbc3c01007387 */ /* 0x000fe80000100800 */
[----:B------:R-:W-:Y:S07]  /*11510*/  STL [R1+0xdb8], R61 ;  /* 0x000db83d01007387 */ /* 0x000fee0000100800 */
[----:B--2---:R1:W2:Y:S02]  /*11520*/  @P0 LDG.E.U16 R38, [R4.64] ;  /* 0x0000000a04260981 */ /* 0x0042a4000c1e1500 */
[----:B-1----:R-:W-:-:S02]  /*11530*/  @P0 IMAD.MOV.U32 R4, RZ, RZ, R60 ;  /* 0x000000ffff040224 */ /* 0x002fc400078e003c */
[----:B------:R-:W-:-:S05]  /*11540*/  @P0 IMAD.MOV.U32 R5, RZ, RZ, R61 ;  /* 0x000000ffff050224 */ /* 0x000fca00078e003d */
[----:B------:R1:W4:Y:S04]  /*11550*/  @P0 LDG.E.U16 R41, [R4.64] ;  /* 0x0000000a04290981 */ /* 0x000328000c1e1500 */
[----:B-1----:R-:W2:Y:S04]  /*11560*/  LDL R4, [R1+0x7c4] ;  /* 0x0007c40001047983 */ /* 0x002ea80000100800 */
[----:B------:R-:W2:Y:S01]  /*11570*/  LDL R5, [R1+0x7c8] ;  /* 0x0007c80001057983 */ /* 0x000ea20000100800 */
[----:B------:R-:W-:Y:S02]  /*11580*/  ISETP.GT.AND P1, PT, R3, 0x1, PT ;  /* 0x000000010300780c */ /* 0x000fe40003f24270 */
[----:B------:R-:W-:-:S11]  /*11590*/  PRMT R55, RZ, 0x7610, R55 ;  /* 0x00007610ff377816 */ /* 0x000fd60000000037 */
[----:B--2---:R-:W-:-:S04]  /*115a0*/  @P1 LOP3.LUT R5, R5, R4, RZ, 0x3c, !PT ;  /* 0x0000000405051212 */ /* 0x004fc800078e3cff */
[----:B------:R-:W-:-:S04]  /*115b0*/  @P1 LOP3.LUT R4, R5, R4, RZ, 0x3c, !PT ;  /* 0x0000000405041212 */ /* 0x000fc800078e3cff */
[----:B------:R-:W-:-:S05]  /*115c0*/  @P1 LOP3.LUT R5, R5, R4, RZ, 0x3c, !PT ;  /* 0x0000000405051212 */ /* 0x000fca00078e3cff */
[----:B------:R1:W2:Y:S04]  /*115d0*/  @P1 LDG.E.U16 R55, [R4.64] ;  /* 0x0000000a04371981 */ /* 0x0002a8000c1e1500 */
[----:B-1----:R-:W2:Y:S04]  /*115e0*/  LDL R4, [R1+0x7bc] ;  /* 0x0007bc0001047983 */ /* 0x002ea80000100800 */
[----:B------:R-:W2:Y:S01]  /*115f0*/  LDL R5, [R1+0x7c0] ;  /* 0x0007c00001057983 */ /* 0x000ea20000100800 */
[----:B------:R-:W-:Y:S02]  /*11600*/  PRMT R56, RZ, 0x7610, R56 ;  /* 0x00007610ff387816 */ /* 0x000fe40000000038 */
[----:B--2---:R-:W-:-:S04]  /*11610*/  @P1 LOP3.LUT R5, R5, R4, RZ, 0x3c, !PT ;  /* 0x0000000405051212 */ /* 0x004fc800078e3cff */
[----:B------:R-:W-:-:S04]  /*11620*/  @P1 LOP3.LUT R4, R5, R4, RZ, 0x3c, !PT ;  /* 0x0000000405041212 */ /* 0x000fc800078e3cff */
[----:B------:R-:W-:-:S05]  /*11630*/  @P1 LOP3.LUT R5, R5, R4, RZ, 0x3c, !PT ;  /* 0x0000000405051212 */ /* 0x000fca00078e3cff */
[----:B------:R1:W2:Y:S04]  /*11640*/  @P1 LDG.E.U16 R56, [R4.64] ;  /* 0x0000000a04381981 */ /* 0x0002a8000c1e1500 */
[----:B-1----:R-:W2:Y:S04]  /*11650*/  LDL R4, [R1+0x7b4] ;  /* 0x0007b40001047983 */ /* 0x002ea80000100800 */
[----:B------:R-:W2:Y:S01]  /*11660*/  LDL R5, [R1+0x7b8] ;  /* 0x0007b80001057983 */ /* 0x000ea20000100800 */
[----:B------:R-:W-:Y:S02]  /*11670*/  ISETP.GT.AND P2, PT, R3, 0x2, PT ;  /* 0x000000020300780c */ /* 0x000fe40003f44270 */
[----:B0-----:R-:W-:-:S11]  /*11680*/  PRMT R6, RZ, 0x7610, R6 ;  /* 0x00007610ff067816 */ /* 0x001fd60000000006 */
[----:B--2---:R-:W-:-:S04]  /*11690*/  @P2 LOP3.LUT R5, R5, R4, RZ, 0x3c, !PT ;  /* 0x0000000405052212 */ /* 0x004fc800078e3cff */
[----:B------:R-:W-:-:S04]  /*116a0*/  @P2 LOP3.LUT R4, R5, R4, RZ, 0x3c, !PT ;  /* 0x0000000405042212 */ /* 0x000fc800078e3cff */
[----:B------:R-:W-:-:S05]  /*116b0*/  @P2 LOP3.LUT R5, R5, R4, RZ, 0x3c, !PT ;  /* 0x0000000405052212 */ /* 0x000fca00078e3cff */
[----:B------:R-:W2:Y:S04]  /*116c0*/  @P2 LDG.E.U16 R6, [R4.64] ;  /* 0x0000000a04062981 */ /* 0x000ea8000c1e1500 */
[----:B------:R-:W-:Y:S04]  /*116d0*/  STL [R1+0x1238], R56 ;  /* 0x0012383801007387 */ /* 0x000fe80000100800 */
[----:B--2---:R0:W-:Y:S04]  /*116e0*/  STL [R1+0x1c], R6 ;  /* 0x00001c0601007387 */ /* 0x0041e80000100800 */
[----:B0-----:R-:W2:Y:S04]  /*116f0*/  LDL.LU R6, [R1+0x126c] ;  /* 0x00126c0001067983 */ /* 0x001ea80000300800 */
[----:B------:R-:W2:Y:S04]  /*11700*/  LDL R4, [R1+0x7ac] ;  /* 0x0007ac0001047983 */ /* 0x000ea80000100800 */
[----:B------:R-:W2:Y:S01]  /*11710*/  LDL R5, [R1+0x7b0] ;  /* 0x0007b00001057983 */ /* 0x000ea20000100800 */
[----:B------:R-:W-:-:S02]  /*11720*/  PRMT R47, RZ, 0x7610, R47 ;  /* 0x00007610ff2f7816 */ /* 0x000fc4000000002f */
[----:B--2---:R-:W-:-:S04]  /*11730*/  @P2 LOP3.LUT R5, R5, R4, RZ, 0x3c, !PT ;  /* 0x0000000405052212 */ /* 0x004fc800078e3cff */
[----:B------:R-:W-:-:S04]  /*11740*/  @P2 LOP3.LUT R4, R5, R4, RZ, 0x3c, !PT ;  /* 0x0000000405042212 */ /* 0x000fc800078e3cff */
[----:B------:R-:W-:-:S05]  /*11750*/  @P2 LOP3.LUT R5, R5, R4, RZ, 0x3c, !PT ;  /* 0x0000000405052212 */ /* 0x000fca00078e3cff */
[----:B------:R-:W2:Y:S01]  /*11760*/  @P2 LDG.E.U16 R47, [R4.64] ;  /* 0x0000000a042f2981 */ /* 0x000ea2000c1e1500 */
[----:B------:R-:W-:-:S03]  /*11770*/  ISETP.GT.AND P0, PT, R3, 0x3, PT ;  /* 0x000000030300780c */ /* 0x000fc60003f04270 */
        /* <DEDUP_REMOVED lines=8> */
[----:B------:R-:W2:Y:S04]  /*11800*/  @P0 LDG.E.U16 R23, [R4.64] ;  /* 0x0000000a04170981 */ /* 0x000ea8000c1e1500 */
        /* <DEDUP_REMOVED lines=18> */
[----:B------:R0:W2:Y:S04]  /*11930*/  @P1 LDG.E.U16 R33, [R4.64] ;  /* 0x0000000a04211981 */ /* 0x0000a8000c1e1500 */
[----:B0-----:R-:W2:Y:S04]  /*11940*/  LDL R4, [R1+0x78c] ;  /* 0x00078c0001047983 */ /* 0x001ea80000100800 */
[----:B------:R-:W2:Y:S01]  /*11950*/  LDL R5, [R1+0x790] ;  /* 0x0007900001057983 */ /* 0x000ea20000100800 */
[----:B------:R-:W-:Y:S02]  /*11960*/  PRMT R32, RZ, 0x7610, R32 ;  /* 0x00007610ff207816 */ /* 0x000fe40000000020 */
[----:B--2---:R-:W-:-:S04]  /*11970*/  @P1 LOP3.LUT R5, R5, R4, RZ, 0x3c, !PT ;  /* 0x0000000405051212 */ /* 0x004fc800078e3cff */
[----:B------:R-:W-:-:S04]  /*11980*/  @P1 LOP3.LUT R4, R5, R4, RZ, 0x3c, !PT ;  /* 0x0000000405041212 */ /* 0x000fc800078e3cff */
[----:B------:R-:W-:-:S05]  /*11990*/  @P1 LOP3.LUT R5, R5, R4, RZ, 0x3c, !PT ;  /* 0x0000000405051212 */ /* 0x000fca00078e3cff */
[----:B------:R0:W2:Y:S04]  /*119a0*/  @P1 LDG.E.U16 R32, [R4.64] ;  /* 0x0000000a04201981 */ /* 0x0000a8000c1e1500 */
[----:B0-----:R-:W2:Y:S04]  /*119b0*/  LDL R4, [R1+0x784] ;  /* 0x0007840001047983 */ /* 0x001ea80000100800 */
[----:B------:R-:W2:Y:S01]  /*119c0*/  LDL R5, [R1+0x788] ;  /* 0x0007880001057983 */ /* 0x000ea20000100800 */
[----:B------:R-:W-:Y:S02]  /*119d0*/  ISETP.GT.AND P2, PT, R3, 0x5, PT ;  /* 0x000000050300780c */ /* 0x000fe40003f44270 */
[----:B------:R-:W-:-:S11]  /*119e0*/  PRMT R54, RZ, 0x7610, R54 ;  /* 0x00007610ff367816 */ /* 0x000fd60000000036 */
[----:B--2---:R-:W-:-:S04]  /*119f0*/  @P2 LOP3.LUT R5, R5, R4, RZ, 0x3c, !PT ;  /* 0x0000000405052212 */ /* 0x004fc800078e3cff */
[----:B------:R-:W-:-:S04]  /*11a00*/  @P2 LOP3.LUT R4, R5, R4, RZ, 0x3c, !PT ;  /* 0x0000000405042212 */ /* 0x000fc800078e3cff */
[----:B------:R-:W-:-:S05]  /*11a10*/  @P2 LOP3.LUT R5, R5, R4, RZ, 0x3c, !PT ;  /* 0x0000000405052212 */ /* 0x000fca00078e3cff */
[----:B------:R0:W2:Y:S04]  /*11a20*/  @P2 LDG.E.U16 R54, [R4.64] ;  /* 0x0000000a04362981 */ /* 0x0000a8000c1e1500 */
[----:B0-----:R-:W3:Y:S04]  /*11a30*/  LDL R4, [R1+0x77c] ;  /* 0x00077c0001047983 */ /* 0x001ee80000100800 */
[----:B------:R-:W3:Y:S01]  /*11a40*/  LDL R5, [R1+0x780] ;  /* 0x0007800001057983 */ /* 0x000ee20000100800 */
[----:B------:R-:W-:-:S03]  /*11a50*/  PRMT R53, RZ, 0x7610, R53 ;  /* 0x00007610ff357816 */ /* 0x000fc60000000035 */
[----:B--2---:R-:W-:Y:S01]  /*11a60*/  STL [R1+0x1234], R54 ;  /* 0x0012343601007387 */ /* 0x004fe20000100800 */
[----:B---3--:R-:W-:-:S04]  /*11a70*/  @P2 LOP3.LUT R5, R5, R4, RZ, 0x3c, !PT ;  /* 0x0000000405052212 */ /* 0x008fc800078e3cff */
[----:B------:R-:W-:-:S04]  /*11a80*/  @P2 LOP3.LUT R4, R5, R4, RZ, 0x3c, !PT ;  /* 0x0000000405042212 */ /* 0x000fc800078e3cff */
[----:B------:R-:W-:-:S05]  /*11a90*/  @P2 LOP3.LUT R5, R5, R4, RZ, 0x3c, !PT ;  /* 0x0000000405052212 */ /* 0x000fca00078e3cff */
[----:B------:R0:W2:Y:S04]  /*11aa0*/  @P2 LDG.E.U16 R53, [R4.64] ;  /* 0x0000000a04352981 */ /* 0x0000a8000c1e1500 */
[----:B0-----:R-:W3:Y:S04]  /*11ab0*/  LDL R4, [R1+0x774] ;  /* 0x0007740001047983 */ /* 0x001ee80000100800 */
[----:B------:R-:W3:Y:S01]  /*11ac0*/  LDL R5, [R1+0x778] ;  /* 0x0007780001057983 */ /* 0x000ee20000100800 */
[----:B------:R-:W-:Y:S02]  /*11ad0*/  ISETP.GT.AND P0, PT, R3, 0x6, PT ;  /* 0x000000060300780c */ /* 0x000fe40003f04270 */
[----:B------:R-:W-:-:S11]  /*11ae0*/  PRMT R37, RZ, 0x7610, R37 ;  /* 0x00007610ff257816 */ /* 0x000fd60000000025 */
[----:B---3--:R-:W-:-:S04]  /*11af0*/  @P0 LOP3.LUT R5, R5, R4, RZ, 0x3c, !PT ;  /* 0x0000000405050212 */ /* 0x008fc800078e3cff */
[----:B------:R-:W-:-:S04]  /*11b00*/  @P0 LOP3.LUT R4, R5, R4, RZ, 0x3c, !PT ;  /* 0x0000000405040212 */ /* 0x000fc800078e3cff */
[----:B------:R-:W-:-:S05]  /*11b10*/  @P0 LOP3.LUT R5, R5, R4, RZ, 0x3c, !PT ;  /* 0x0000000405050212 */ /* 0x000fca00078e3cff */
[----:B------:R-:W3:Y:S04]  /*11b20*/  @P0 LDG.E.U16 R37, [R4.64] ;  /* 0x0000000a04250981 */ /* 0x000ee8000c1e1500 */
[----:B--2---:R-:W-:Y:S04]  /*11b30*/  STL [R1+0x1230], R53 ;  /* 0x0012303501007387 */ /* 0x004fe80000100800 */
[----:B---3--:R0:W-:Y:S04]  /*11b40*/  STL [R1+0x10], R37 ;  /* 0x0000102501007387 */ /* 0x0081e80000100800 */
[----:B0-----:R-:W2:Y:S04]  /*11b50*/  LDL.LU R37, [R1+0x125c] ;  /* 0x00125c0001257983 */ /* 0x001ea80000300800 */
[----:B------:R-:W3:Y:S04]  /*11b60*/  LDL R4, [R1+0x76c] ;  /* 0x00076c0001047983 */ /* 0x000ee80000100800 */
[----:B------:R-:W3:Y:S01]  /*11b70*/  LDL R5, [R1+0x770] ;  /* 0x0007700001057983 */ /* 0x000ee20000100800 */
[----:B------:R-:W-:-:S02]  /*11b80*/  PRMT R40, RZ, 0x7610, R40 ;  /* 0x00007610ff287816 */ /* 0x000fc40000000028 */
[----:B---3--:R-:W-:-:S04]  /*11b90*/  @P0 LOP3.LUT R5, R5, R4, RZ, 0x3c, !PT ;  /* 0x0000000405050212 */ /* 0x008fc800078e3cff */
[----:B------:R-:W-:-:S04]  /*11ba0*/  @P0 LOP3.LUT R4, R5, R4, RZ, 0x3c, !PT ;  /* 0x0000000405040212 */ /* 0x000fc800078e3cff */
[----:B------:R-:W-:-:S05]  /*11bb0*/  @P0 LOP3.LUT R5, R5, R4, RZ, 0x3c, !PT ;  /* 0x0000000405050212 */ /* 0x000fca00078e3cff */
[----:B------:R-:W3:Y:S01]  /*11bc0*/  @P0 LDG.E.U16 R40, [R4.64] ;  /* 0x0000000a04280981 */ /* 0x000ee2000c1e1500 */
[----:B------:R-:W-:-:S03]  /*11bd0*/  ISETP.GT.AND P1, PT, R3, 0x7, PT ;  /* 0x000000070300780c */ /* 0x000fc60003f24270 */
[----:B---3--:R0:W-:Y:S04]  /*11be0*/  STL [R1+0x18], R40 ;  /* 0x0000182801007387 */ /* 0x0081e80000100800 */
[----:B0-----:R-:W3:Y:S04]  /*11bf0*/  LDL.LU R40, [R1+0x1258] ;  /* 0x0012580001287983 */ /* 0x001ee80000300800 */
        /* <DEDUP_REMOVED lines=62> */
[----:B------:R-:W2:Y:S04]  /*11fe0*/  @P1 LDG.E.U16 R44, [R4.64] ;  /* 0x0000000a042c1981 */ /* 0x000ea8000c1e1500 */
[----:B------:R-:W-:Y:S04]  /*11ff0*/  STL [R1+0x1210], R59 ;  /* 0x0012103b01007387 */ /* 0x000fe80000100800 */
[----:B------:R-:W-:Y:S01]  /*12000*/  STL [R1+0x1214], R59 ;  /* 0x0012143b01007387 */ /* 0x000fe20000100800 */
[----:B------:R-:W-:-:S03]  /*12010*/  ISETP.GT.AND P0, PT, R3, 0xb, PT ;  /* 0x0000000b0300780c */ /* 0x000fc60003f04270 */
[----:B--2---:R0:W-:Y:S04]  /*12020*/  STL [R1], R44 ;  /* 0x0000002c01007387 */ /* 0x0041e80000100800 */
        /* <DEDUP_REMOVED lines=63> */
[----:B------:R-:W-:Y:S01]  /*12420*/  @P1 LOP3.LUT R5, R5, R4, RZ, 0x3c, !PT ;  /* 0x0000000405051212 */ /* 0x000fe200078e3cff */
[----:B------:R-:W-:Y:S04]  /*12430*/  STL [R1+0x1208], R58 ;  /* 0x0012083a01007387 */ /* 0x000fe80000100800 */
[----:B------:R0:W2:Y:S04]  /*12440*/  @P1 LDG.E.U16 R57, [R4.64] ;  /* 0x0000000a04391981 */ /* 0x0000a8000c1e1500 */
[----:B0-----:R-:W3:Y:S04]  /*12450*/  LDL R4, [R1+0x6e4] ;  /* 0x0006e40001047983 */ /* 0x001ee80000100800 */
[----:B------:R-:W3:Y:S01]  /*12460*/  LDL R5, [R1+0x6e8] ;  /* 0x0006e80001057983 */ /* 0x000ee20000100800 */
[----:B------:R-:W-:-:S02]  /*12470*/  ISETP.GT.AND P0, PT, R3, 0xf, PT ;  /* 0x0000000f0300780c */ /* 0x000fc40003f04270 */
[----:B------:R-:W-:-:S11]  /*12480*/  PRMT R51, RZ, 0x7610, R51 ;  /* 0x00007610ff337816 */ /* 0x000fd60000000033 */
[----:B---3--:R-:W-:-:S04]  /*12490*/  @P0 LOP3.LUT R5, R5, R4, RZ, 0x3c, !PT ;  /* 0x0000000405050212 */ /* 0x008fc800078e3cff */
[----:B------:R-:W-:-:S04]  /*124a0*/  @P0 LOP3.LUT R4, R5, R4, RZ, 0x3c, !PT ;  /* 0x0000000405040212 */ /* 0x000fc800078e3cff */
[----:B------:R-:W-:-:S05]  /*124b0*/  @P0 LOP3.LUT R5, R5, R4, RZ, 0x3c, !PT ;  /* 0x0000000405050212 */ /* 0x000fca00078e3cff */
[----:B------:R-:W3:Y:S04]  /*124c0*/  @P0 LDG.E.U16 R51, [R4.64] ;  /* 0x0000000a04330981 */ /* 0x000ee8000c1e1500 */
[----:B--2---:R-:W-:Y:S04]  /*124d0*/  STL [R1+0x1200], R57 ;  /* 0x0012003901007387 */ /* 0x004fe80000100800 */
[----:B------:R-:W-:Y:S04]  /*124e0*/  STL [R1+0x120c], R57 ;  /* 0x00120c3901007387 */ /* 0x000fe80000100800 */
[----:B------:R-:W-:Y:S04]  /*124f0*/  STL [R1+0x1218], R57 ;  /* 0x0012183901007387 */ /* 0x000fe80000100800 */
[----:B------:R-:W-:Y:S04]  /*12500*/  STL [R1+0x121c], R57 ;  /* 0x00121c3901007387 */ /* 0x000fe80000100800 */
        /* <DEDUP_REMOVED lines=8> */
[----:B------:R0:W3:Y:S04]  /*12590*/  @P0 LDG.E.U16 R58, [R4.64] ;  /* 0x0000000a043a0981 */ /* 0x0000e8000c1e1500 */
[----:B0-----:R-:W2:Y:S04]  /*125a0*/  LDL R4, [R1+0x6d4] ;  /* 0x0006d40001047983 */ /* 0x001ea80000100800 */
[----:B------:R-:W2:Y:S01]  /*125b0*/  LDL R5, [R1+0x6d8] ;  /* 0x0006d80001057983 */ /* 0x000ea20000100800 */
[----:B------:R-:W-:Y:S02]  /*125c0*/  ISETP.GT.AND P1, PT, R3, 0x10, PT ;  /* 0x000000100300780c */ /* 0x000fe40003f24270 */
[----:B------:R-:W-:Y:S01]  /*125d0*/  PRMT R17, RZ, 0x7610, R17 ;  /* 0x00007610ff117816 */ /* 0x000fe20000000011 */
[----:B---3--:R0:W-:Y:S01]  /*125e0*/  STL [R1+0x3f4], R58 ;  /* 0x0003f43a01007387 */ /* 0x0081e20000100800 */
[----:B------:R-:W-:-:S02]  /*125f0*/  PRMT R16, RZ, 0x7610, R16 ;  /* 0x00007610ff107816 */ /* 0x000fc40000000010 */
[----:B------:R-:W-:Y:S02]  /*12600*/  ISETP.GT.AND P0, PT, R3, 0x11, PT ;  /* 0x000000110300780c */ /* 0x000fe40003f04270 */
[----:B------:R-:W-:Y:S02]  /*12610*/  PRMT R29, RZ, 0x7610, R29 ;  /* 0x00007610ff1d7816 */ /* 0x000fe4000000001d */
[----:B------:R-:W-:Y:S01]  /*12620*/  PRMT R28, RZ, 0x7610, R28 ;  /* 0x00007610ff1c7816 */ /* 0x000fe2000000001c */
[----:B0-----:R-:W3:Y:S02]  /*12630*/  LDL R58, [R1+0x6b8] ;  /* 0x0006b800013a7983 */ /* 0x001ee40000100800 */
[----:B--2---:R-:W-:-:S04]  /*12640*/  @P1 LOP3.LUT R5, R5, R4, RZ, 0x3c, !PT ;  /* 0x0000000405051212 */ /* 0x004fc800078e3cff */
[----:B------:R-:W-:-:S04]  /*12650*/  @P1 LOP3.LUT R4, R5, R4, RZ, 0x3c, !PT ;  /* 0x0000000405041212 */ /* 0x000fc800078e3cff */
[----:B------:R-:W-:-:S05]  /*12660*/  @P1 LOP3.LUT R5, R5, R4, RZ, 0x3c, !PT ;  /* 0x0000000405051212 */ /* 0x000fca00078e3cff */
[----:B------:R0:W2:Y:S04]  /*12670*/  @P1 LDG.E.U16 R17, [R4.64] ;  /* 0x0000000a04111981 */ /* 0x0000a8000c1e1500 */
[----:B0-----:R-:W2:Y:S04]  /*12680*/  LDL R4, [R1+0x6cc] ;  /* 0x0006cc0001047983 */ /* 0x001ea80000100800 */
[----:B------:R-:W2:Y:S02]  /*12690*/  LDL R5, [R1+0x6d0] ;  /* 0x0006d00001057983 */ /* 0x000ea40000100800 */
        /* <DEDUP_REMOVED lines=11> */
[----:B------:R-:W2:Y:S01]  /*12750*/  LDL R5, [R1+0x6c0] ;  /* 0x0006c00001057983 */ /* 0x000ea20000100800 */
[----:B------:R-:W-:Y:S02]  /*12760*/  ISETP.GT.AND P1, PT, R3, 0x12, PT ;  /* 0x000000120300780c */ /* 0x000fe40003f24270 */
[----:B--2---:R-:W-:-:S04]  /*12770*/  @P0 LOP3.LUT R5, R5, R4, RZ, 0x3c, !PT ;  /* 0x0000000405050212 */ /* 0x004fc800078e3cff */
[----:B------:R-:W-:-:S04]  /*12780*/  @P0 LOP3.LUT R4, R5, R4, RZ, 0x3c, !PT ;  /* 0x0000000405040212 */ /* 0x000fc800078e3cff */
[----:B------:R-:W-:-:S05]  /*12790*/  @P0 LOP3.LUT R5, R5, R4, RZ, 0x3c, !PT ;  /* 0x0000000405050212 */ /* 0x000fca00078e3cff */
[----:B------:R0:W2:Y:S04]  /*127a0*/  @P0 LDG.E.U16 R28, [R4.64] ;  /* 0x0000000a041c0981 */ /* 0x0000a8000c1e1500 */
[----:B0-----:R-:W2:Y:S01]  /*127b0*/  LDL R5, [R1+0x6b4] ;  /* 0x0006b40001057983 */ /* 0x001ea20000100800 */
[----:B------:R-:W-:Y:S01]  /*127c0*/  PRMT R48, RZ, 0x7610, R48 ;  /* 0x00007610ff307816 */ /* 0x000fe20000000030 */
[----:B---3--:R-:W-:Y:S01]  /*127d0*/  @P1 IMAD.MOV.U32 R4, RZ, RZ, R58 ;  /* 0x000000ffff041224 */ /* 0x008fe200078e003a */
[----:B------:R-:W-:Y:S01]  /*127e0*/  ISETP.GT.AND P0, PT, R3, 0x14, PT ;  /* 0x000000140300780c */ /* 0x000fe20003f04270 */
[----:B------:R-:W3:Y:S04]  /*127f0*/  LDL R58, [R1+0x618] ;  /* 0x00061800013a7983 */ /* 0x000ee80000100800 */
[----:B--2---:R0:W2:Y:S04]  /*12800*/  @P1 LDG.E.U16 R48, [R4.64] ;  /* 0x0000000a04301981 */ /* 0x0040a8000c1e1500 */
        /* <DEDUP_REMOVED lines=27> */
[----:B------:R-:W-:-:S02]  /*129c0*/  ISETP.GT.AND P0, PT, R3, 0x1c, PT ;  /* 0x0000001c0300780c */ /* 0x000fc40003f04270 */
[----:B--2---:R-:W-:-:S04]  /*129d0*/  @P2 LOP3.LUT R5, R5, R4, RZ, 0x3c, !PT ;  /* 0x0000000405052212 */ /* 0x004fc800078e3cff */
[----:B------:R-:W-:-:S04]  /*129e0*/  @P2 LOP3.LUT R4, R5, R4, RZ, 0x3c, !PT ;  /* 0x0000000405042212 */ /* 0x000fc800078e3cff */
[----:B------:R-:W-:-:S05]  /*129f0*/  @P2 LOP3.LUT R5, R5, R4, RZ, 0x3c, !PT ;  /* 0x0000000405052212 */ /* 0x000fca00078e3cff */
[----:B------:R0:W2:Y:S04]  /*12a00*/  @P2 LDG.E.U16 R10, [R4.64] ;  /* 0x0000000a040a2981 */ /* 0x0000a8000c1e1500 */
[----:B0-----:R-:W2:Y:S01]  /*12a10*/  LDL R5, [R1+0x614] ;  /* 0x0006140001057983 */ /* 0x001ea20000100800 */
[----:B------:R-:W-:Y:S01]  /*12a20*/  PRMT R9, RZ, 0x7610, R9 ;  /* 0x00007610ff097816 */ /* 0x000fe20000000009 */
[----:B------:R-:W-:Y:S01]  /*12a30*/  @P0 IMAD.MOV.U32 R4, RZ, RZ, R58 ;  /* 0x000000ffff040224 */ /* 0x000fe200078e003a */
[----:B------:R-:W-:Y:S01]  /*12a40*/  PRMT R8, RZ, 0x7610, R8 ;  /* 0x00007610ff087816 */ /* 0x000fe20000000008 */
[----:B------:R-:W3:Y:S04]  /*12a50*/  LDL R58, [R1+0x688] ;  /* 0x00068800013a7983 */ /* 0x000ee80000100800 */
[----:B--2---:R0:W2:Y:S04]  /*12a60*/  @P0 LDG.E.U16 R9, [R4.64] ;  /* 0x0000000a04090981 */ /* 0x0040a8000c1e1500 */
        /* <DEDUP_REMOVED lines=20> */
[----:B------:R-:W2:Y:S04]  /*12bb0*/  @P0 LDG.E.U16 R50, [R4.64] ;  /* 0x0000000a04320981 */ /* 0x000ea8000c1e1500 */
[----:B------:R-:W-:Y:S04]  /*12bc0*/  STL [R1+0x1228], R36 ;  /* 0x0012282401007387 */ /* 0x000fe80000100800 */
        /* <DEDUP_REMOVED lines=10> */
[----:B------:R-:W-:Y:S02]  /*12c70*/  ISETP.GT.AND P1, PT, R3, 0x15, PT ;  /* 0x000000150300780c */ /* 0x000fe40003f24270 */
[----:B------:R-:W-:Y:S01]  /*12c80*/  PRMT R19, RZ, 0x7610, R19 ;  /* 0x00007610ff137816 */ /* 0x000fe20000000013 */
[----:B--2---:R-:W-:Y:S04]  /*12c90*/  STL [R1+0x14], R0 ;  /* 0x0000140001007387 */ /* 0x004fe80000100800 */
[----:B------:R-:W2:Y:S06]  /*12ca0*/  LDL R5, [R1+0x684] ;  /* 0x0006840001057983 */ /* 0x000eac0000100800 */
[----:B---3--:R-:W-:Y:S01]  /*12cb0*/  @P1 IMAD.MOV.U32 R4, RZ, RZ, R58 ;  /* 0x000000ffff041224 */ /* 0x008fe200078e003a */
[----:B------:R-:W-:-:S02]  /*12cc0*/  PRMT R18, RZ, 0x7610, R18 ;  /* 0x00007610ff127816 */ /* 0x000fc40000000012 */
[----:B------:R-:W-:Y:S01]  /*12cd0*/  ISETP.GT.AND P0, PT, R3, 0x16, PT ;  /* 0x000000160300780c */ /* 0x000fe20003f04270 */
        /* <DEDUP_REMOVED lines=30> */
[----:B0-----:R-:W4:Y:S01]  /*12ec0*/  LDL R5, [R1+0x65c] ;  /* 0x00065c0001057983 */ /* 0x001f220000100800 */
[----:B------:R-:W-:Y:S01]  /*12ed0*/  PRMT R2, RZ, 0x7610, R2 ;  /* 0x00007610ff027816 */ /* 0x000fe20000000002 */
[----:B---3--:R-:W-:Y:S02]  /*12ee0*/  @P1 IMAD.MOV.U32 R4, RZ, RZ, R58 ;  /* 0x000000ffff041224 */ /* 0x008fe400078e003a */
[----:B--2---:R0:W-:Y:S01]  /*12ef0*/  STL [R1+0x4], R60 ;  /* 0x0000043c01007387 */ /* 0x0041e20000100800 */
[----:B------:R-:W-:Y:S02]  /*12f00*/  ISETP.GT.AND P0, PT, R3, 0x19, PT ;  /* 0x000000190300780c */ /* 0x000fe40003f04270 */
[----:B------:R-:W-:Y:S01]  /*12f10*/  PRMT R15, RZ, 0x7610, R15 ;  /* 0x00007610ff0f7816 */ /* 0x000fe2000000000f */
[----:B------:R-:W2:Y:S04]  /*12f20*/  LDL R58, [R1+0x628] ;  /* 0x00062800013a7983 */ /* 0x000ea80000100800 */
[----:B----4-:R1:W3:Y:S04]  /*12f30*/  @P1 LDG.E.U16 R2, [R4.64] ;  /* 0x0000000a04021981 */ /* 0x0102e8000c1e1500 */
[----:B0-----:R-:W4:Y:S04]  /*12f40*/  LDL R60, [R1+0x638] ;  /* 0x00063800013c7983 */ /* 0x001f280000100800 */
[----:B-1----:R-:W2:Y:S04]  /*12f50*/  LDL R4, [R1+0x644] ;  /* 0x0006440001047983 */ /* 0x002ea80000100800 */
[----:B------:R-:W2:Y:S04]  /*12f60*/  LDL R5, [R1+0x648] ;  /* 0x0006480001057983 */ /* 0x000ea80000100800 */
[----:B---3--:R-:W-:Y:S04]  /*12f70*/  STL [R1+0x11b4], R2 ;  /* 0x0011b40201007387 */ /* 0x008fe80000100800 */
[----:B------:R-:W-:Y:S01]  /*12f80*/  STL [R1+0x11b8], R2 ;  /* 0x0011b80201007387 */ /* 0x000fe20000100800 */
[----:B--2---:R-:W-:-:S04]  /*12f90*/  @P0 LOP3.LUT R5, R5, R4, RZ, 0x3c, !PT ;  /* 0x0000000405050212 */ /* 0x004fc800078e3cff */
[C---:B------:R-:W-:Y:S01]  /*12fa0*/  @P0 LOP3.LUT R4, R5.reuse, R4, RZ, 0x3c, !PT ;  /* 0x0000000405040212 */ /* 0x040fe200078e3cff */
[----:B------:R-:W-:Y:S03]  /*12fb0*/  STL [R1+0x11f4], R2 ;  /* 0x0011f40201007387 */ /* 0x000fe60000100800 */
[----:B------:R-:W-:Y:S01]  /*12fc0*/  @P0 LOP3.LUT R5, R5, R4, RZ, 0x3c, !PT ;  /* 0x0000000405050212 */ /* 0x000fe200078e3cff */
[----:B------:R-:W-:Y:S04]  /*12fd0*/  STL [R1+0x11f8], R2 ;  /* 0x0011f80201007387 */ /* 0x000fe80000100800 */
[----:B------:R-:W-:Y:S04]  /*12fe0*/  STL [R1+0x11fc], R2 ;  /* 0x0011fc0201007387 */ /* 0x000fe80000100800 */
[----:B------:R0:W2:Y:S04]  /*12ff0*/  @P0 LDG.E.U16 R15, [R4.64] ;  /* 0x0000000a040f0981 */ /* 0x0000a8000c1e1500 */
[----:B0-----:R-:W3:Y:S04]  /*13000*/  LDL R4, [R1+0x63c] ;  /* 0x00063c0001047983 */ /* 0x001ee80000100800 */
[----:B------:R-:W3:Y:S01]  /*13010*/  LDL R5, [R1+0x640] ;  /* 0x0006400001057983 */ /* 0x000ee20000100800 */
[----:B------:R-:W-:-:S02]  /*13020*/  PRMT R14, RZ, 0x7610, R14 ;  /* 0x00007610ff0e7816 */ /* 0x000fc4000000000e */
[----:B------:R-:W-:Y:S02]  /*13030*/  ISETP.GT.AND P1, PT, R3, 0x1a, PT ;  /* 0x0000001a0300780c */ /* 0x000fe40003f24270 */
[----:B---3--:R-:W-:-:S04]  /*13040*/  @P0 LOP3.LUT R5, R5, R4, RZ, 0x3c, !PT ;  /* 0x0000000405050212 */ /* 0x008fc800078e3cff */
[----:B------:R-:W-:-:S04]  /*13050*/  @P0 LOP3.LUT R4, R5, R4, RZ, 0x3c, !PT ;  /* 0x0000000405040212 */ /* 0x000fc800078e3cff */
[----:B------:R-:W-:-:S05]  /*13060*/  @P0 LOP3.LUT R5, R5, R4, RZ, 0x3c, !PT ;  /* 0x0000000405050212 */ /* 0x000fca00078e3cff */
[----:B------:R0:W3:Y:S04]  /*13070*/  @P0 LDG.E.U16 R14, [R4.64] ;  /* 0x0000000a040e0981 */ /* 0x0000e8000c1e1500 */
[----:B0-----:R-:W2:Y:S01]  /*13080*/  LDL R5, [R1+0x634] ;  /* 0x0006340001057983 */ /* 0x001ea20000100800 */
[----:B------:R-:W-:Y:S01]  /*13090*/  PRMT R27, RZ, 0x7610, R27 ;  /* 0x00007610ff1b7816 */ /* 0x000fe2000000001b */
[----:B----4-:R-:W-:Y:S01]  /*130a0*/  @P1 IMAD.MOV.U32 R4, RZ, RZ, R60 ;  /* 0x000000ffff041224 */ /* 0x010fe200078e003c */
[----:B------:R-:W-:Y:S01]  /*130b0*/  PRMT R26, RZ, 0x7610, R26 ;  /* 0x00007610ff1a7816 */ /* 0x000fe2000000001a */
[----:B------:R-:W4:Y:S04]  /*130c0*/  LDL R60, [R1+0x600] ;  /* 0x00060000013c7983 */ /* 0x000f280000100800 */
[----:B--2---:R0:W2:Y:S04]  /*130d0*/  @P1 LDG.E.U16 R27, [R4.64] ;  /* 0x0000000a041b1981 */ /* 0x0040a8000c1e1500 */
[----:B0-----:R-:W2:Y:S04]  /*130e0*/  LDL R4, [R1+0x62c] ;  /* 0x00062c0001047983 */ /* 0x001ea80000100800 */
[----:B------:R-:W2:Y:S01]  /*130f0*/  LDL R5, [R1+0x630] ;  /* 0x0006300001057983 */ /* 0x000ea20000100800 */
        /* <DEDUP_REMOVED lines=20> */
[----:B0-----:R-:W3:Y:S01]  /*13240*/  LDL R5, [R1+0x5fc] ;  /* 0x0005fc0001057983 */ /* 0x001ee20000100800 */
[----:B------:R-:W-:Y:S01]  /*13250*/  PRMT R6, RZ, 0x7610, R6 ;  /* 0x00007610ff067816 */ /* 0x000fe20000000006 */
[----:B----4-:R-:W-:Y:S01]  /*13260*/  @P1 IMAD.MOV.U32 R4, RZ, RZ, R60 ;  /* 0x000000ffff041224 */ /* 0x010fe200078e003c */
[----:B------:R-:W-:Y:S01]  /*13270*/  PRMT R47, RZ, 0x7610, R47 ;  /* 0x00007610ff2f7816 */ /* 0x000fe2000000002f */
[----:B------:R-:W4:Y:S04]  /*13280*/  LDL R60, [R1+0x5e8] ;  /* 0x0005e800013c7983 */ /* 0x000f280000100800 */
[----:B---3--:R0:W3:Y:S04]  /*13290*/  @P1 LDG.E.U16 R6, [R4.64] ;  /* 0x0000000a04061981 */ /* 0x0080e8000c1e1500 */
[----:B0-----:R-:W2:Y:S04]  /*132a0*/  LDL R4, [R1+0x61c] ;  /* 0x00061c0001047983 */ /* 0x001ea80000100800 */
[----:B------:R-:W2:Y:S01]  /*132b0*/  LDL R5, [R1+0x620] ;  /* 0x0006200001057983 */ /* 0x000ea20000100800 */
[----:B------:R-:W-:-:S02]  /*132c0*/  ISETP.GT.AND P1, PT, R3, 0x1e, PT ;  /* 0x0000001e0300780c */ /* 0x000fc40003f24270 */
[----:B--2---:R-:W-:-:S04]  /*132d0*/  @P0 LOP3.LUT R5, R5, R4, RZ, 0x3c, !PT ;  /* 0x0000000405050212 */ /* 0x004fc800078e3cff */
[----:B------:R-:W-:-:S04]  /*132e0*/  @P0 LOP3.LUT R4, R5, R4, RZ, 0x3c, !PT ;  /* 0x0000000405040212 */ /* 0x000fc800078e3cff */
[----:B------:R-:W-:-:S05]  /*132f0*/  @P0 LOP3.LUT R5, R5, R4, RZ, 0x3c, !PT ;  /* 0x0000000405050212 */ /* 0x000fca00078e3cff */
[----:B------:R0:W2:Y:S04]  /*13300*/  @P0 LDG.E.U16 R47, [R4.64] ;  /* 0x0000000a042f0981 */ /* 0x0000a8000c1e1500 */
[----:B0-----:R-:W3:Y:S01]  /*13310*/  LDL R5, [R1+0x5f4] ;  /* 0x0005f40001057983 */ /* 0x001ee20000100800 */
[----:B------:R-:W-:Y:S01]  /*13320*/  PRMT R23, RZ, 0x7610, R23 ;  /* 0x00007610ff177816 */ /* 0x000fe20000000017 */
[----:B------:R-:W-:Y:S02]  /*13330*/  @P1 IMAD.MOV.U32 R4, RZ, RZ, R58 ;  /* 0x000000ffff041224 */ /* 0x000fe400078e003a */
[----:B--2---:R-:W-:Y:S04]  /*13340*/  STL [R1+0x11c4], R47 ;  /* 0x0011c42f01007387 */ /* 0x004fe80000100800 */
[----:B------:R-:W-:Y:S01]  /*13350*/  STL [R1+0x11c8], R47 ;  /* 0x0011c82f01007387 */ /* 0x000fe20000100800 */
[----:B------:R-:W-:-:S02]  /*13360*/  PRMT R22, RZ, 0x7610, R22 ;  /* 0x00007610ff167816 */ /* 0x000fc40000000016 */
[----:B------:R-:W-:Y:S01]  /*13370*/  ISETP.GT.AND P0, PT, R3, 0x1f, PT ;  /* 0x0000001f0300780c */ /* 0x000fe20003f04270 */
[----:B------:R-:W2:Y:S04]  /*13380*/  LDL R58, [R1+0x50c] ;  /* 0x00050c00013a7983 */ /* 0x000ea80000100800 */
[----:B---3--:R0:W3:Y:S04]  /*13390*/  @P1 LDG.E.U16 R23, [R4.64] ;  /* 0x0000000a04171981 */ /* 0x0080e8000c1e1500 */
[----:B0-----:R-:W2:Y:S04]  /*133a0*/  LDL R4, [R1+0x5ec] ;  /* 0x0005ec0001047983 */ /* 0x001ea80000100800 */
[----:B------:R-:W2:Y:S02]  /*133b0*/  LDL R5, [R1+0x5f0] ;  /* 0x0005f00001057983 */ /* 0x000ea40000100800 */
[----:B--2---:R-:W-:-:S04]  /*133c0*/  @P1 LOP3.LUT R5, R5, R4, RZ, 0x3c, !PT ;  /* 0x0000000405051212 */ /* 0x004fc800078e3cff */
[----:B------:R-:W-:-:S04]  /*133d0*/  @P1 LOP3.LUT R4, R5, R4, RZ, 0x3c, !PT ;  /* 0x0000000405041212 */ /* 0x000fc800078e3cff */
[----:B------:R-:W-:-:S05]  /*133e0*/  @P1 LOP3.LUT R5, R5, R4, RZ, 0x3c, !PT ;  /* 0x0000000405051212 */ /* 0x000fca00078e3cff */
[----:B------:R0:W2:Y:S04]  /*133f0*/  @P1 LDG.E.U16 R22, [R4.64] ;  /* 0x0000000a04161981 */ /* 0x0000a8000c1e1500 */
[----:B0-----:R-:W0:Y:S02]  /*13400*/  S2R R5, SR_TID.X ;  /* 0x0000000000057919 */ /* 0x001e240000002100 */
[----:B0-----:R-:W-:Y:S02]  /*13410*/  LOP3.LUT R4, R5, 0x1f, RZ, 0xc0, !PT ;  /* 0x0000001f05047812 */ /* 0x001fe400078ec0ff */
[----:B------:R-:W2:Y:S01]  /*13420*/  LDL R5, [R1+0x5e4] ;  /* 0x0005e40001057983 */ /* 0x000ea20000100800 */
[----:B------:R-:W-:Y:S02]  /*13430*/  PRMT R37, RZ, 0x7610, R37 ;  /* 0x00007610ff257816 */ /* 0x000fe40000000025 */
[----:B------:R-:W-:Y:S01]  /*13440*/  ISETP.GE.AND P1, PT, R4, R3, PT ;  /* 0x000000030400720c */ /* 0x000fe20003f26270 */
[----:B----4-:R-:W-:Y:S01]  /*13450*/  @P0 IMAD.MOV.U32 R4, RZ, RZ, R60 ;  /* 0x000000ffff040224 */ /* 0x010fe200078e003c */
[----:B------:R-:W-:Y:S01]  /*13460*/  PRMT R40, RZ, 0x7610, R40 ;  /* 0x00007610ff287816 */ /* 0x000fe20000000028 */
[----:B------:R-:W4:Y:S04]  /*13470*/  LDL R60, [R1+0xaf4] ;  /* 0x000af400013c7983 */ /* 0x000f280000100800 */
[----:B--2---:R0:W2:Y:S04]  /*13480*/  @P0 LDG.E.U16 R37, [R4.64] ;  /* 0x0000000a04250981 */ /* 0x0040a8000c1e1500 */
[----:B0-----:R-:W3:Y:S04]  /*13490*/  LDL R4, [R1+0x5dc] ;  /* 0x0005dc0001047983 */ /* 0x001ee80000100800 */
[----:B------:R-:W3:Y:S04]  /*134a0*/  LDL R5, [R1+0x5e0] ;  /* 0x0005e00001057983 */ /* 0x000ee80000100800 */
        /* <DEDUP_REMOVED lines=8> */
[----:B------:R-:W-:-:S02]  /*13530*/  @!P1 IMAD.MOV.U32 R4, RZ, RZ, R58 ;  /* 0x000000ffff049224 */ /* 0x000fc400078e003a */
[----:B------:R-:W-:Y:S06]  /*13540*/  BAR.SYNC.DEFER_BLOCKING 0x0 ;  /* 0x0000000000007b1d */ /* 0x000fec0000010000 */
[----:B--2---:R-:W-:Y:S04]  /*13550*/  STL [R1+0x11d4], R40 ;  /* 0x0011d42801007387 */ /* 0x004fe80000100800 */
[----:B------:R-:W-:Y:S01]  /*13560*/  STL [R1+0x11d8], R40 ;  /* 0x0011d82801007387 */ /* 0x000fe20000100800 */
[----:B------:R-:W-:-:S03]  /*13570*/  PRMT R3, RZ, 0x7610, R3 ;  /* 0x00007610ff037816 */ /* 0x000fc60000000003 */
[----:B------:R-:W2:Y:S04]  /*13580*/  LDL R58, [R1+0xacc] ;  /* 0x000acc00013a7983 */ /* 0x000ea80000100800 */
[----:B---3--:R0:W3:Y:S04]  /*13590*/  @!P1 LDG.E.U16 R61, [R4.64] ;  /* 0x0000000a043d9981 */ /* 0x0080e8000c1e1500 */
[----:B0-----:R-:W2:Y:S01]  /*135a0*/  LDL R5, [R1+0x7dc] ;  /* 0x0007dc0001057983 */ /* 0x001ea20000100800 */
[----:B----4-:R-:W-:-:S03]  /*135b0*/  @!P1 IMAD.MOV.U32 R4, RZ, RZ, R60 ;  /* 0x000000ffff049224 */ /* 0x010fc600078e003c */
[----:B---3--:R-:W-:Y:S04]  /*135c0*/  STL [R1+0x1164], R61 ;  /* 0x0011643d01007387 */ /* 0x008fe80000100800 */
[----:B------:R-:W-:Y:S04]  /*135d0*/  STL [R1+0x11dc], R61 ;  /* 0x0011dc3d01007387 */ /* 0x000fe80000100800 */
[----:B------:R-:W-:Y:S04]  /*135e0*/  STL [R1+0x11e0], R61 ;  /* 0x0011e03d01007387 */ /* 0x000fe80000100800 */
[----:B--2---:R0:W2:Y:S01]  /*135f0*/  @!P1 LDG.E.U16 R3, [R4.64] ;  /* 0x0000000a04039981 */ /* 0x0040a2000c1e1500 */
[----:B------:R-:W-:-:S03]  /*13600*/  PRMT R39, RZ, 0x7610, R39 ;  /* 0x00007610ff277816 */ /* 0x000fc60000000027 */
[----:B------:R-:W3:Y:S04]  /*13610*/  LDL R60, [R1+0xa94] ;  /* 0x000a9400013c7983 */ /* 0x000ee80000100800 */
[----:B0-----:R-:W4:Y:S04]  /*13620*/  LDL R4, [R1+0x5d8] ;  /* 0x0005d80001047983 */ /* 0x001f280000100800 */
[----:B------:R-:W4:Y:S04]  /*13630*/  LDL R5, [R1+0x7d8] ;  /* 0x0007d80001057983 */ /* 0x000f280000100800 */
[----:B--2---:R-:W-:Y:S01]  /*13640*/  STL [R1+0x11e4], R3 ;  /* 0x0011e40301007387 */ /* 0x004fe20000100800 */
[----:B----4-:R-:W-:-:S04]  /*13650*/  @!P1 LOP3.LUT R5, R5, R4, RZ, 0x3c, !PT ;  /* 0x0000000405059212 */ /* 0x010fc800078e3cff */
[----:B------:R-:W-:-:S04]  /*13660*/  @!P1 LOP3.LUT R4, R5, R4, RZ, 0x3c, !PT ;  /* 0x0000000405049212 */ /* 0x000fc800078e3cff */
[----:B------:R-:W-:Y:S01]  /*13670*/  @!P1 LOP3.LUT R5, R5, R4, RZ, 0x3c, !PT ;  /* 0x0000000405059212 */ /* 0x000fe200078e3cff */
[----:B------:R-:W-:Y:S04]  /*13680*/  STL [R1+0x11e8], R3 ;  /* 0x0011e80301007387 */ /* 0x000fe80000100800 */
[----:B------:R0:W2:Y:S04]  /*13690*/  @!P1 LDG.E.U16 R39, [R4.64] ;  /* 0x0000000a04279981 */ /* 0x0000a8000c1e1500 */
[----:B0-----:R-:W4:Y:S04]  /*136a0*/  LDL R4, [R1+0xad0] ;  /* 0x000ad00001047983 */ /* 0x001f280000100800 */
[----:B------:R-:W4:Y:S01]  /*136b0*/  LDL R5, [R1+0xad4] ;  /* 0x000ad40001057983 */ /* 0x000f220000100800 */
[----:B------:R-:W-:-:S03]  /*136c0*/  PRMT R42, RZ, 0x7610, R42 ;  /* 0x00007610ff2a7816 */ /* 0x000fc6000000002a */
[----:B--2---:R-:W-:Y:S01]  /*136d0*/  STL [R1+0x11ec], R39 ;  /* 0x0011ec2701007387 */ /* 0x004fe20000100800 */
[----:B----4-:R-:W-:-:S04]  /*136e0*/  @!P1 LOP3.LUT R5, R5, R4, RZ, 0x3c, !PT ;  /* 0x0000000405059212 */ /* 0x010fc800078e3cff */
[----:B------:R-:W-:-:S04]  /*136f0*/  @!P1 LOP3.LUT R4, R5, R4, RZ, 0x3c, !PT ;  /* 0x0000000405049212 */ /* 0x000fc800078e3cff */
[----:B------:R-:W-:Y:S01]  /*13700*/  @!P1 LOP3.LUT R5, R5, R4, RZ, 0x3c, !PT ;  /* 0x0000000405059212 */ /* 0x000fe200078e3cff */
[----:B------:R-:W-:Y:S04]  /*13710*/  STL [R1+0x11f0], R39 ;  /* 0x0011f02701007387 */ /* 0x000fe80000100800 */
[----:B------:R0:W2:Y:S04]  /*13720*/  @!P1 LDG.E.U16 R42, [R4.64] ;  /* 0x0000000a042a9981 */ /* 0x0000a8000c1e1500 */
[----:B0-----:R-:W4:Y:S01]  /*13730*/  LDL R5, [R1+0xac8] ;  /* 0x000ac80001057983 */ /* 0x001f220000100800 */
[----:B------:R-:W-:Y:S01]  /*13740*/  PRMT R44, RZ, 0x7610, R44 ;  /* 0x00007610ff2c7816 */ /* 0x000fe2000000002c */
[----:B------:R-:W-:Y:S01]  /*13750*/  @!P1 IMAD.MOV.U32 R4, RZ, RZ, R58 ;  /* 0x000000ffff049224 */ /* 0x000fe200078e003a */
[----:B------:R-:W-:Y:S01]  /*13760*/  PRMT R46, RZ, 0x7610, R46 ;  /* 0x00007610ff2e7816 */ /* 0x000fe2000000002e */
[----:B------:R-:W2:Y:S04]  /*13770*/  LDL R58, [R1+0xa14] ;  /* 0x000a1400013a7983 */ /* 0x000ea80000100800 */
[----:B----4-:R0:W4:Y:S04]  /*13780*/  @!P1 LDG.E.U16 R44, [R4.64] ;  /* 0x0000000a042c9981 */ /* 0x010128000c1e1500 */
[----:B0-----:R-:W2:Y:S01]  /*13790*/  LDL R5, [R1+0xa90] ;  /* 0x000a900001057983 */ /* 0x001ea20000100800 */
[----:B---3--:R-:W-:Y:S01]  /*137a0*/  @!P1 IMAD.MOV.U32 R4, RZ, RZ, R60 ;  /* 0x000000ffff049224 */ /* 0x008fe200078e003c */
[----:B------:R-:W-:-:S02]  /*137b0*/  PRMT R49, RZ, 0x7610, R49 ;  /* 0x00007610ff317816 */ /* 0x000fc40000000031 */
[----:B------:R-:W-:Y:S02]  /*137c0*/  PRMT R51, RZ, 0x7610, R51 ;  /* 0x00007610ff337816 */ /* 0x000fe40000000033 */
[----:B------:R-:W-:Y:S01]  /*137d0*/  PRMT R50, RZ, 0x7610, R50 ;  /* 0x00007610ff327816 */ /* 0x000fe20000000032 */
[----:B------:R-:W0:Y:S04]  /*137e0*/  S2R R0, SR_TID.X ;  /* 0x0000000000007919 */ /* 0x000e280000002100 */
[----:B------:R-:W3:Y:S04]  /*137f0*/  LDL R60, [R1+0xa0c] ;  /* 0x000a0c00013c7983 */ /* 0x000ee80000100800 */
[----:B--2---:R1:W2:Y:S04]  /*13800*/  @!P1 LDG.E.U16 R46, [R4.64] ;  /* 0x0000000a042e9981 */ /* 0x0042a8000c1e1500 */
[----:B-1----:R-:W2:Y:S04]  /*13810*/  LDL R4, [R1+0xa88] ;  /* 0x000a880001047983 */ /* 0x002ea80000100800 */
[----:B------:R-:W2:Y:S02]  /*13820*/  LDL R5, [R1+0xa8c] ;  /* 0x000a8c0001057983 */ /* 0x000ea40000100800 */
[----:B--2---:R-:W-:-:S04]  /*13830*/  @!P1 LOP3.LUT R5, R5, R4, RZ, 0x3c, !PT ;  /* 0x0000000405059212 */ /* 0x004fc800078e3cff */
[----:B------:R-:W-:-:S04]  /*13840*/  @!P1 LOP3.LUT R4, R5, R4, RZ, 0x3c, !PT ;  /* 0x0000000405049212 */ /* 0x000fc800078e3cff */
[----:B------:R-:W-:-:S05]  /*13850*/  @!P1 LOP3.LUT R5, R5, R4, RZ, 0x3c, !PT ;  /* 0x0000000405059212 */ /* 0x000fca00078e3cff */
[----:B------:R1:W2:Y:S04]  /*13860*/  @!P1 LDG.E.U16 R49, [R4.64] ;  /* 0x0000000a04319981 */ /* 0x0002a8000c1e1500 */
[----:B-1----:R-:W2:Y:S04]  /*13870*/  LDL R4, [R1+0xa50] ;  /* 0x000a500001047983 */ /* 0x002ea80000100800 */
[----:B------:R-:W2:Y:S02]  /*13880*/  LDL R5, [R1+0xa54] ;  /* 0x000a540001057983 */ /* 0x000ea40000100800 */
[----:B--2---:R-:W-:-:S04]  /*13890*/  @!P1 LOP3.LUT R5, R5, R4, RZ, 0x3c, !PT ;  /* 0x0000000405059212 */ /* 0x004fc800078e3cff */
[----:B------:R-:W-:-:S04]  /*138a0*/  @!P1 LOP3.LUT R4, R5, R4, RZ, 0x3c, !PT ;  /* 0x0000000405049212 */ /* 0x000fc800078e3cff */
[----:B------:R-:W-:-:S05]  /*138b0*/  @!P1 LOP3.LUT R5, R5, R4, RZ, 0x3c, !PT ;  /* 0x0000000405059212 */ /* 0x000fca00078e3cff */
[----:B------:R1:W2:Y:S04]  /*138c0*/  @!P1 LDG.E.U16 R51, [R4.64] ;  /* 0x0000000a04339981 */ /* 0x0002a8000c1e1500 */
[----:B-1----:R-:W2:Y:S04]  /*138d0*/  LDL R4, [R1+0xa48] ;  /* 0x000a480001047983 */ /* 0x002ea80000100800 */
[----:B------:R-:W2:Y:S01]  /*138e0*/  LDL R5, [R1+0xa4c] ;  /* 0x000a4c0001057983 */ /* 0x000ea20000100800 */
[----:B0-----:R-:W-:Y:S02]  /*138f0*/  LOP3.LUT R0, R0, 0x1f, RZ, 0xc0, !PT ;  /* 0x0000001f00007812 */ /* 0x001fe400078ec0ff */
[----:B--2---:R-:W-:-:S04]  /*13900*/  @!P1 LOP3.LUT R5, R5, R4, RZ, 0x3c, !PT ;  /* 0x0000000405059212 */ /* 0x004fc800078e3cff */
[----:B------:R-:W-:-:S04]  /*13910*/  @!P1 LOP3.LUT R4, R5, R4, RZ, 0x3c, !PT ;  /* 0x0000000405049212 */ /* 0x000fc800078e3cff */
[----:B------:R-:W-:-:S05]  /*13920*/  @!P1 LOP3.LUT R5, R5, R4, RZ, 0x3c, !PT ;  /* 0x0000000405059212 */ /* 0x000fca00078e3cff */
[----:B------:R0:W2:Y:S04]  /*13930*/  @!P1 LDG.E.U16 R50, [R4.64] ;  /* 0x0000000a04329981 */ /* 0x0000a8000c1e1500 */
[----:B0-----:R-:W2:Y:S01]  /*13940*/  LDL R5, [R1+0xa10] ;  /* 0x000a100001057983 */ /* 0x001ea20000100800 */
[----:B------:R-:W-:Y:S02]  /*13950*/  IMAD.SHL.U32 R0, R0, 0x2, RZ ;  /* 0x0000000200007824 */ /* 0x000fe400078e00ff */
[----:B------:R-:W-:Y:S02]  /*13960*/  @!P1 IMAD.MOV.U32 R4, RZ, RZ, R58 ;  /* 0x000000ffff049224 */ /* 0x000fe400078e003a */
[----:B------:R-:W3:Y:S04]  /*13970*/  LDL R58, [R1+0x994] ;  /* 0x00099400013a7983 */ /* 0x000ee80000100800 */
[----:B------:R0:W-:Y:S02]  /*13980*/  STS.U16 [R0+0x2000], R38 ;  /* 0x0020002600007388 */ /* 0x0001e40000000400 */
[----:B0-----:R-:W-:-:S06]  /*13990*/  PRMT R38, RZ, 0x7610, R38 ;  /* 0x00007610ff267816 */ /* 0x001fcc0000000026 */
[----:B--2---:R0:W2:Y:S04]  /*139a0*/  @!P1 LDG.E.U16 R38, [R4.64] ;  /* 0x0000000a04269981 */ /* 0x0040a8000c1e1500 */
[----:B0-----:R-:W2:Y:S01]  /*139b0*/  LDL R5, [R1+0xa08] ;  /* 0x000a080001057983 */ /* 0x001ea20000100800 */
[----:B---3--:R-:W-:-:S03]  /*139c0*/  @!P1 IMAD.MOV.U32 R4, RZ, RZ, R60 ;  /* 0x000000ffff049224 */ /* 0x008fc600078e003c */
[----:B------:R0:W-:Y:S04]  /*139d0*/  STS.U16 [R0+0x2240], R33 ;  /* 0x0022402100007388 */ /* 0x0001e80000000400 */
[----:B------:R1:W-:Y:S04]  /*139e0*/  STS.U16 [R0+0x2200], R32 ;  /* 0x0022002000007388 */ /* 0x0003e80000000400 */
[----:B------:R3:W-:Y:S01]  /*139f0*/  STS.U16 [R0+0x2400], R25 ;  /* 0x0024001900007388 */ /* 0x0007e20000000400 */
[----:B0-----:R-:W-:-:S03]  /*13a00*/  PRMT R33, RZ, 0x7610, R33 ;  /* 0x00007610ff217816 */ /* 0x001fc60000000021 */
[----:B------:R0:W-:Y:S04]  /*13a10*/  STS.U16 [R0+0x2440], R24 ;  /* 0x0024401800007388 */ /* 0x0001e80000000400 */
[----:B------:R-:W3:Y:S04]  /*13a20*/  LDL R60, [R1+0x98c] ;  /* 0x00098c00013c7983 */ /* 0x000ee80000100800 */
[----:B--2---:R2:W3:Y:S04]  /*13a30*/  @!P1 LDG.E.U16 R33, [R4.64] ;  /* 0x0000000a04219981 */ /* 0x0044e8000c1e1500 */
[----:B--2---:R-:W2:Y:S04]  /*13a40*/  LDL R4, [R1+0x9d0] ;  /* 0x0009d00001047983 */ /* 0x004ea80000100800 */
[----:B------:R-:W2:Y:S01]  /*13a50*/  LDL R5, [R1+0x9d4] ;  /* 0x0009d40001057983 */ /* 0x000ea20000100800 */
[----:B-1----:R-:W-:-:S02]  /*13a60*/  PRMT R32, RZ, 0x7610, R32 ;  /* 0x00007610ff207816 */ /* 0x002fc40000000020 */
[----:B--2---:R-:W-:-:S04]  /*13a70*/  @!P1 LOP3.LUT R5, R5, R4, RZ, 0x3c, !PT ;  /* 0x0000000405059212 */ /* 0x004fc800078e3cff */
[----:B------:R-:W-:-:S04]  /*13a80*/  @!P1 LOP3.LUT R4, R5, R4, RZ, 0x3c, !PT ;  /* 0x0000000405049212 */ /* 0x000fc800078e3cff */
[----:B------:R-:W-:-:S05]  /*13a90*/  @!P1 LOP3.LUT R5, R5, R4, RZ, 0x3c, !PT ;  /* 0x0000000405059212 */ /* 0x000fca00078e3cff */
[----:B------:R1:W2:Y:S04]  /*13aa0*/  @!P1 LDG.E.U16 R32, [R4.64] ;  /* 0x0000000a04209981 */ /* 0x0002a8000c1e1500 */
[----:B-1----:R-:W2:Y:S04]  /*13ab0*/  LDL R4, [R1+0x9c8] ;  /* 0x0009c80001047983 */ /* 0x002ea80000100800 */
[----:B------:R-:W2:Y:S01]  /*13ac0*/  LDL R5, [R1+0x9cc] ;  /* 0x0009cc0001057983 */ /* 0x000ea20000100800 */
[----:B---3--:R-:W-:Y:S02]  /*13ad0*/  PRMT R25, RZ, 0x7610, R25 ;  /* 0x00007610ff197816 */ /* 0x008fe40000000019 */
[----:B--2---:R-:W-:-:S04]  /*13ae0*/  @!P1 LOP3.LUT R5, R5, R4, RZ, 0x3c, !PT ;  /* 0x0000000405059212 */ /* 0x004fc800078e3cff */
[----:B------:R-:W-:-:S04]  /*13af0*/  @!P1 LOP3.LUT R4, R5, R4, RZ, 0x3c, !PT ;  /* 0x0000000405049212 */ /* 0x000fc800078e3cff */
[----:B------:R-:W-:-:S05]  /*13b00*/  @!P1 LOP3.LUT R5, R5, R4, RZ, 0x3c, !PT ;  /* 0x0000000405059212 */ /* 0x000fca00078e3cff */
[----:B------:R1:W2:Y:S04]  /*13b10*/  @!P1 LDG.E.U16 R25, [R4.64] ;  /* 0x0000000a04199981 */ /* 0x0002a8000c1e1500 */
[----:B-1----:R-:W3:Y:S01]  /*13b20*/  LDL R5, [R1+0x990] ;  /* 0x0009900001057983 */ /* 0x002ee20000100800 */
[----:B0-----:R-:W-:Y:S01]  /*13b30*/  PRMT R24, RZ, 0x7610, R24 ;  /* 0x00007610ff187816 */ /* 0x001fe20000000018 */
[----:B------:R-:W-:Y:S02]  /*13b40*/  @!P1 IMAD.MOV.U32 R4, RZ, RZ, R58 ;  /* 0x000000ffff049224 */ /* 0x000fe400078e003a */
[----:B------:R0:W-:Y:S04]  /*13b50*/  STS.U16 [R0+0x2640], R21 ;  /* 0x0026401500007388 */ /* 0x0001e80000000400 */
[----:B------:R1:W-:Y:S04]  /*13b60*/  STS.U16 [R0+0x2600], R20 ;  /* 0x0026001400007388 */ /* 0x0003e80000000400 */
[----:B------:R0:W-:Y:S04]  /*13b70*/  STS.U16 [R0+0x2800], R17 ;  /* 0x0028001100007388 */ /* 0x0001e80000000400 */
[----:B------:R-:W2:Y:S04]  /*13b80*/  LDL R58, [R1+0x914] ;  /* 0x00091400013a7983 */ /* 0x000ea80000100800 */
[----:B---3--:R3:W2:Y:S04]  /*13b90*/  @!P1 LDG.E.U16 R24, [R4.64] ;  /* 0x0000000a04189981 */ /* 0x0086a8000c1e1500 */
[----:B---3--:R-:W3:Y:S01]  /*13ba0*/  LDL R5, [R1+0x988] ;  /* 0x0009880001057983 */ /* 0x008ee20000100800 */
[----:B0-----:R-:W-:Y:S01]  /*13bb0*/  PRMT R21, RZ, 0x7610, R21 ;  /* 0x00007610ff157816 */ /* 0x001fe20000000015 */
[----:B------:R-:W-:Y:S01]  /*13bc0*/  @!P1 IMAD.MOV.U32 R4, RZ, RZ, R60 ;  /* 0x000000ffff049224 */ /* 0x000fe200078e003c */
[----:B-1----:R-:W-:Y:S01]  /*13bd0*/  PRMT R20, RZ, 0x7610, R20 ;  /* 0x00007610ff147816 */ /* 0x002fe20000000014 */
[----:B------:R0:W-:Y:S01]  /*13be0*/  STS.U16 [R0+0x2840], R16 ;  /* 0x0028401000007388 */ /* 0x0001e20000000400 */
[----:B------:R-:W-:-:S03]  /*13bf0*/  PRMT R17, RZ, 0x7610, R17 ;  /* 0x00007610ff117816 */ /* 0x000fc60000000011 */
[----:B------:R-:W2:Y:S04]  /*13c00*/  LDL R60, [R1+0x90c] ;  /* 0x00090c00013c7983 */ /* 0x000ea80000100800 */
[----:B---3--:R1:W3:Y:S04]  /*13c10*/  @!P1 LDG.E.U16 R21, [R4.64] ;  /* 0x0000000a04159981 */ /* 0x0082e8000c1e1500 */
        /* <DEDUP_REMOVED lines=12> */
[----:B-1----:R-:W2:Y:S01]  /*13ce0*/  LDL R5, [R1+0x910] ;  /* 0x0009100001057983 */ /* 0x002ea20000100800 */
[----:B0-----:R-:W-:Y:S01]  /*13cf0*/  PRMT R16, RZ, 0x7610, R16 ;  /* 0x00007610ff107816 */ /* 0x001fe20000000010 */
[----:B------:R-:W-:Y:S02]  /*13d00*/  @!P1 IMAD.MOV.U32 R4, RZ, RZ, R58 ;  /* 0x000000ffff049224 */ /* 0x000fe400078e003a */
[----:B------:R0:W-:Y:S04]  /*13d10*/  STS.U16 [R0+0x2a40], R13 ;  /* 0x002a400d00007388 */ /* 0x0001e80000000400 */
[----:B------:R1:W-:Y:S04]  /*13d20*/  STS.U16 [R0+0x2a00], R12 ;  /* 0x002a000c00007388 */ /* 0x0003e80000000400 */
[----:B------:R0:W-:Y:S04]  /*13d30*/  STS.U16 [R0+0x2c00], R11 ;  /* 0x002c000b00007388 */ /* 0x0001e80000000400 */
[----:B------:R-:W3:Y:S04]  /*13d40*/  LDL R58, [R1+0x894] ;  /* 0x00089400013a7983 */ /* 0x000ee80000100800 */
[----:B--2---:R2:W3:Y:S04]  /*13d50*/  @!P1 LDG.E.U16 R16, [R4.64] ;  /* 0x0000000a04109981 */ /* 0x0044e8000c1e1500 */
[----:B--2---:R-:W2:Y:S01]  /*13d60*/  LDL R5, [R1+0x908] ;  /* 0x0009080001057983 */ /* 0x004ea20000100800 */
[----:B0-----:R-:W-:Y:S01]  /*13d70*/  PRMT R13, RZ, 0x7610, R13 ;  /* 0x00007610ff0d7816 */ /* 0x001fe2000000000d */
[----:B------:R-:W-:Y:S01]  /*13d80*/  @!P1 IMAD.MOV.U32 R4, RZ, RZ, R60 ;  /* 0x000000ffff049224 */ /* 0x000fe200078e003c */
[----:B-1----:R-:W-:Y:S01]  /*13d90*/  PRMT R12, RZ, 0x7610, R12 ;  /* 0x00007610ff0c7816 */ /* 0x002fe2000000000c */
[----:B------:R0:W-:Y:S01]  /*13da0*/  STS.U16 [R0+0x2c40], R10 ;  /* 0x002c400a00007388 */ /* 0x0001e20000000400 */
[----:B------:R-:W-:-:S03]  /*13db0*/  PRMT R11, RZ, 0x7610, R11 ;  /* 0x00007610ff0b7816 */ /* 0x000fc6000000000b */
        /* <DEDUP_REMOVED lines=16> */
[----:B---3--:R-:W-:Y:S02]  /*13ec0*/  @!P1 IMAD.MOV.U32 R4, RZ, RZ, R58 ;  /* 0x000000ffff049224 */ /* 0x008fe400078e003a */
[----:B------:R0:W-:Y:S04]  /*13ed0*/  STS.U16 [R0+0x2e40], R9 ;  /* 0x002e400900007388 */ /* 0x0001e80000000400 */
[----:B------:R1:W-:Y:S01]  /*13ee0*/  STS.U16 [R0+0x2e00], R8 ;  /* 0x002e000800007388 */ /* 0x0003e20000000400 */
[----:B------:R-:W-:-:S03]  /*13ef0*/  PRMT R56, RZ, 0x7610, R56 ;  /* 0x00007610ff387816 */ /* 0x000fc60000000038 */
[----:B------:R-:W3:Y:S04]  /*13f00*/  LDL R58, [R1+0x814] ;  /* 0x00081400013a7983 */ /* 0x000ee80000100800 */
[----:B--2---:R2:W3:Y:S04]  /*13f10*/  @!P1 LDG.E.U16 R10, [R4.64] ;  /* 0x0000000a040a9981 */ /* 0x0044e8000c1e1500 */
[----:B--2---:R-:W2:Y:S01]  /*13f20*/  LDL R5, [R1+0x888] ;  /* 0x0008880001057983 */ /* 0x004ea20000100800 */
[----:B0-----:R-:W-:Y:S01]  /*13f30*/  PRMT R9, RZ, 0x7610, R9 ;  /* 0x00007610ff097816 */ /* 0x001fe20000000009 */
[----:B------:R-:W-:-:S05]  /*13f40*/  @!P1 IMAD.MOV.U32 R4, RZ, RZ, R60 ;  /* 0x000000ffff049224 */ /* 0x000fca00078e003c */
[----:B--2---:R0:W2:Y:S04]  /*13f50*/  @!P1 LDG.E.U16 R9, [R4.64] ;  /* 0x0000000a04099981 */ /* 0x0040a8000c1e1500 */
[----:B0-----:R-:W2:Y:S04]  /*13f60*/  LDL R4, [R1+0x850] ;  /* 0x0008500001047983 */ /* 0x001ea80000100800 */
[----:B------:R-:W2:Y:S01]  /*13f70*/  LDL R5, [R1+0x854] ;  /* 0x0008540001057983 */ /* 0x000ea20000100800 */
[----:B-1----:R-:W-:Y:S02]  /*13f80*/  PRMT R8, RZ, 0x7610, R8 ;  /* 0x00007610ff087816 */ /* 0x002fe40000000008 */
[----:B--2---:R-:W-:-:S04]  /*13f90*/  @!P1 LOP3.LUT R5, R5, R4, RZ, 0x3c, !PT ;  /* 0x0000000405059212 */ /* 0x004fc800078e3cff */
[----:B------:R-:W-:-:S04]  /*13fa0*/  @!P1 LOP3.LUT R4, R5, R4, RZ, 0x3c, !PT ;  /* 0x0000000405049212 */ /* 0x000fc800078e3cff */
[----:B------:R-:W-:-:S05]  /*13fb0*/  @!P1 LOP3.LUT R5, R5, R4, RZ, 0x3c, !PT ;  /* 0x0000000405059212 */ /* 0x000fca00078e3cff */
[----:B------:R0:W2:Y:S04]  /*13fc0*/  @!P1 LDG.E.U16 R8, [R4.64] ;  /* 0x0000000a04089981 */ /* 0x0000a8000c1e1500 */
[----:B0-----:R-:W2:Y:S04]  /*13fd0*/  LDL R4, [R1+0x848] ;  /* 0x0008480001047983 */ /* 0x001ea80000100800 */
[----:B------:R-:W2:Y:S02]  /*13fe0*/  LDL R5, [R1+0x84c] ;  /* 0x00084c0001057983 */ /* 0x000ea40000100800 */
[----:B--2---:R-:W-:-:S04]  /*13ff0*/  @!P1 LOP3.LUT R5, R5, R4, RZ, 0x3c, !PT ;  /* 0x0000000405059212 */ /* 0x004fc800078e3cff */
[----:B------:R-:W-:-:S04]  /*14000*/  @!P1 LOP3.LUT R4, R5, R4, RZ, 0x3c, !PT ;  /* 0x0000000405049212 */ /* 0x000fc800078e3cff */
[----:B------:R-:W-:-:S05]  /*14010*/  @!P1 LOP3.LUT R5, R5, R4, RZ, 0x3c, !PT ;  /* 0x0000000405059212 */ /* 0x000fca00078e3cff */
[----:B------:R-:W2:Y:S01]  /*14020*/  @!P1 LDG.E.U16 R56, [R4.64] ;  /* 0x0000000a04389981 */ /* 0x000ea2000c1e1500 */
[----:B------:R-:W-:-:S03]  /*14030*/  PRMT R54, RZ, 0x7610, R54 ;  /* 0x00007610ff367816 */ /* 0x000fc60000000036 */
[----:B--2---:R0:W-:Y:S04]  /*14040*/  STL [R1+0x24], R56 ;  /* 0x0000243801007387 */ /* 0x0041e80000100800 */
[----:B0-----:R-:W2:Y:S04]  /*14050*/  LDL.LU R56, [R1+0x1238] ;  /* 0x0012380001387983 */ /* 0x001ea80000300800 */
[----:B------:R-:W2:Y:S01]  /*14060*/  LDL R5, [R1+0x810] ;  /* 0x0008100001057983 */ /* 0x000ea20000100800 */
[----:B---3--:R-:W-:-:S03]  /*14070*/  @!P1 IMAD.MOV.U32 R4, RZ, RZ, R58 ;  /* 0x000000ffff049224 */ /* 0x008fc600078e003a */
[----:B------:R-:W3:Y:S04]  /*14080*/  LDL R58, [R1+0x584] ;  /* 0x00058400013a7983 */ /* 0x000ee80000100800 */
[----:B--2---:R-:W2:Y:S04]  /*14090*/  @!P1 LDG.E.U16 R54, [R4.64] ;  /* 0x0000000a04369981 */ /* 0x004ea8000c1e1500 */
[----:B--2---:R0:W-:Y:S04]  /*140a0*/  STL [R1+0x48], R54 ;  /* 0x0000483601007387 */ /* 0x0041e80000100800 */
[----:B0-----:R-:W2:Y:S04]  /*140b0*/  LDL.LU R54, [R1+0x1234] ;  /* 0x0012340001367983 */ /* 0x001ea80000300800 */
[----:B------:R-:W2:Y:S04]  /*140c0*/  LDL R4, [R1+0x808] ;  /* 0x0008080001047983 */ /* 0x000ea80000100800 */
[----:B------:R-:W2:Y:S01]  /*140d0*/  LDL R5, [R1+0x80c] ;  /* 0x00080c0001057983 */ /* 0x000ea20000100800 */
[----:B------:R-:W-:-:S02]  /*140e0*/  PRMT R53, RZ, 0x7610, R53 ;  /* 0x00007610ff357816 */ /* 0x000fc40000000035 */
[----:B--2---:R-:W-:-:S04]  /*140f0*/  @!P1 LOP3.LUT R5, R5, R4, RZ, 0x3c, !PT ;  /* 0x0000000405059212 */ /* 0x004fc800078e3cff */
[----:B------:R-:W-:-:S04]  /*14100*/  @!P1 LOP3.LUT R4, R5, R4, RZ, 0x3c, !PT ;  /* 0x0000000405049212 */ /* 0x000fc800078e3cff */
[----:B------:R-:W-:-:S05]  /*14110*/  @!P1 LOP3.LUT R5, R5, R4, RZ, 0x3c, !PT ;  /* 0x0000000405059212 */ /* 0x000fca00078e3cff */
[----:B------:R-:W2:Y:S04]  /*14120*/  @!P1 LDG.E.U16 R53, [R4.64] ;  /* 0x0000000a04359981 */ /* 0x000ea8000c1e1500 */
        /* <DEDUP_REMOVED lines=8> */
[----:B------:R0:W2:Y:S04]  /*141b0*/  @!P1 LDG.E.U16 R59, [R4.64] ;  /* 0x0000000a043b9981 */ /* 0x0000a8000c1e1500 */
[----:B0-----:R-:W2:Y:S04]  /*141c0*/  LDL R4, [R1+0x5b8] ;  /* 0x0005b80001047983 */ /* 0x001ea80000100800 */
[----:B------:R-:W2:Y:S01]  /*141d0*/  LDL R5, [R1+0x5bc] ;  /* 0x0005bc0001057983 */ /* 0x000ea20000100800 */
[----:B------:R-:W-:-:S03]  /*141e0*/  LOP3.LUT R60, R0, 0x10, RZ, 0x3c, !PT ;  /* 0x00000010003c7812 */ /* 0x000fc600078e3cff */
[----:B------:R0:W-:Y:S02]  /*141f0*/  STS.U16 [R0+0x2040], R41 ;  /* 0x0020402900007388 */ /* 0x0001e40000000400 */
[----:B0-----:R-:W-:Y:S02]  /*14200*/  PRMT R0, RZ, 0x7610, R0 ;  /* 0x00007610ff007816 */ /* 0x001fe40000000000 */
[----:B--2---:R-:W-:-:S04]  /*14210*/  @!P1 LOP3.LUT R5, R5, R4, RZ, 0x3c, !PT ;  /* 0x0000000405059212 */ /* 0x004fc800078e3cff */
[----:B------:R-:W-:-:S04]  /*14220*/  @!P1 LOP3.LUT R4, R5, R4, RZ, 0x3c, !PT ;  /* 0x0000000405049212 */ /* 0x000fc800078e3cff */
[----:B------:R-:W-:-:S05]  /*14230*/  @!P1 LOP3.LUT R5, R5, R4, RZ, 0x3c, !PT ;  /* 0x0000000405059212 */ /* 0x000fca00078e3cff */
[----:B------:R-:W2:Y:S04]  /*14240*/  @!P1 LDG.E.U16 R0, [R4.64] ;  /* 0x0000000a04009981 */ /* 0x000ea8000c1e1500 */
[----:B------:R0:W-:Y:S04]  /*14250*/  STL [R1+0x40], R59 ;  /* 0x0000403b01007387 */ /* 0x0001e80000100800 */
[----:B0-----:R-:W4:Y:S04]  /*14260*/  LDL R59, [R1+0x544] ;  /* 0x00054400013b7983 */ /* 0x001f280000100800 */
[----:B--2---:R-:W-:Y:S04]  /*14270*/  STL [R1+0x3c], R0 ;  /* 0x00003c0001007387 */ /* 0x004fe80000100800 */
[----:B------:R-:W2:Y:S01]  /*14280*/  LDL R5, [R1+0x580] ;  /* 0x0005800001057983 */ /* 0x000ea20000100800 */
[----:B------:R-:W-:Y:S01]  /*14290*/  PRMT R36, RZ, 0x7610, R36 ;  /* 0x00007610ff247816 */ /* 0x000fe20000000024 */
[----:B---3--:R-:W-:Y:S01]  /*142a0*/  @!P1 IMAD.MOV.U32 R4, RZ, RZ, R58 ;  /* 0x000000ffff049224 */ /* 0x008fe200078e003a */
[----:B------:R-:W-:Y:S01]  /*142b0*/  PRMT R48, RZ, 0x7610, R48 ;  /* 0x00007610ff307816 */ /* 0x000fe20000000030 */
[----:B------:R-:W3:Y:S04]  /*142c0*/  LDL R58, [R1+0x7d4] ;  /* 0x0007d400013a7983 */ /* 0x000ee80000100800 */
[----:B--2---:R0:W2:Y:S04]  /*142d0*/  @!P1 LDG.E.U16 R36, [R4.64] ;  /* 0x0000000a04249981 */ /* 0x0040a8000c1e1500 */
[----:B0-----:R-:W3:Y:S04]  /*142e0*/  LDL R4, [R1+0x578] ;  /* 0x0005780001047983 */ /* 0x001ee80000100800 */
[----:B------:R-:W3:Y:S04]  /*142f0*/  LDL R5, [R1+0x57c] ;  /* 0x00057c0001057983 */ /* 0x000ee80000100800 */
[----:B--2---:R0:W-:Y:S01]  /*14300*/  STL [R1+0x38], R36 ;  /* 0x0000382401007387 */ /* 0x0041e20000100800 */
[----:B------:R-:W-:-:S03]  /*14310*/  PRMT R57, RZ, 0x7610, R57 ;  /* 0x00007610ff397816 */ /* 0x000fc60000000039 */
[----:B0-----:R-:W2:Y:S01]  /*14320*/  LDL R36, [R1+0xaf0] ;  /* 0x000af00001247983 */ /* 0x001ea20000100800 */
[----:B---3--:R-:W-:-:S04]  /*14330*/  @!P1 LOP3.LUT R5, R5, R4, RZ, 0x3c, !PT ;  /* 0x0000000405059212 */ /* 0x008fc800078e3cff */
[----:B------:R-:W-:-:S04]  /*14340*/  @!P1 LOP3.LUT R4, R5, R4, RZ, 0x3c, !PT ;  /* 0x0000000405049212 */ /* 0x000fc800078e3cff */
[----:B------:R-:W-:-:S05]  /*14350*/  @!P1 LOP3.LUT R5, R5, R4, RZ, 0x3c, !PT ;  /* 0x0000000405059212 */ /* 0x000fca00078e3cff */
[----:B------:R0:W3:Y:S04]  /*14360*/  @!P1 LDG.E.U16 R48, [R4.64] ;  /* 0x0000000a04309981 */ /* 0x0000e8000c1e1500 */
[----:B0-----:R-:W2:Y:S01]  /*14370*/  LDL R5, [R1+0x540] ;  /* 0x0005400001057983 */ /* 0x001ea20000100800 */
[----:B----4-:R-:W-:-:S03]  /*14380*/  @!P1 IMAD.MOV.U32 R4, RZ, RZ, R59 ;  /* 0x000000ffff049224 */ /* 0x010fc600078e003b */
[----:B---3--:R0:W-:Y:S04]  /*14390*/  STL [R1+0x34], R48 ;  /* 0x0000343001007387 */ /* 0x0081e80000100800 */
[----:B------:R-:W-:Y:S04]  /*143a0*/  STS.U16 [R60+0x2080], R55 ;  /* 0x002080373c007388 */ /* 0x000fe80000000400 */
[----:B--2---:R1:W2:Y:S04]  /*143b0*/  @!P1 LDG.E.U16 R57, [R4.64] ;  /* 0x0000000a04399981 */ /* 0x0042a8000c1e1500 */
[----:B0-----:R-:W3:Y:S04]  /*143c0*/  LDL R48, [R1+0xaec] ;  /* 0x000aec0001307983 */ /* 0x001ee80000100800 */
[----:B------:R-:W4:Y:S04]  /*143d0*/  LDL R59, [R1+0xac0] ;  /* 0x000ac000013b7983 */ /* 0x000f280000100800 */
[----:B-1----:R-:W2:Y:S04]  /*143e0*/  LDL R4, [R1+0x538] ;  /* 0x0005380001047983 */ /* 0x002ea80000100800 */
[----:B------:R-:W2:Y:S04]  /*143f0*/  LDL R5, [R1+0x53c] ;  /* 0x00053c0001057983 */ /* 0x000ea80000100800 */
[----:B------:R-:W-:Y:S04]  /*14400*/  STS.U16 [R60+0x20c0], R56 ;  /* 0x0020c0383c007388 */ /* 0x000fe80000000400 */
[----:B------:R-:W-:Y:S04]  /*14410*/  STS.U16 [R60+0x22c0], R54 ;  /* 0x0022c0363c007388 */ /* 0x000fe80000000400 */
[----:B------:R-:W-:Y:S04]  /*14420*/  STS.U16 [R60+0x2280], R53 ;  /* 0x002280353c007388 */ /* 0x000fe80000000400 */
[----:B------:R-:W-:Y:S04]  /*14430*/  STS.U16 [R60+0x2480], R45 ;  /* 0x0024802d3c007388 */ /* 0x000fe80000000400 */
[----:B------:R-:W-:Y:S04]  /*14440*/  STS.U16 [R60+0x24c0], R43 ;  /* 0x0024c02b3c007388 */ /* 0x000fe80000000400 */
[----:B------:R-:W-:Y:S04]  /*14450*/  STS.U16 [R60+0x26c0], R35 ;  /* 0x0026c0233c007388 */ /* 0x000fe80000000400 */
[----:B------:R-:W-:Y:S04]  /*14460*/  STS.U16 [R60+0x2680], R34 ;  /* 0x002680223c007388 */ /* 0x000fe80000000400 */
[----:B------:R0:W-:Y:S04]  /*14470*/  STS.U16 [R60+0x2880], R29 ;  /* 0x0028801d3c007388 */ /* 0x0001e80000000400 */
[----:B------:R1:W-:Y:S01]  /*14480*/  STS.U16 [R60+0x28c0], R28 ;  /* 0x0028c01c3c007388 */ /* 0x0003e20000000400 */
[----:B0-----:R-:W-:-:S02]  /*14490*/  PRMT R29, RZ, 0x7610, R29 ;  /* 0x00007610ff1d7816 */ /* 0x001fc4000000001d */
[----:B-1----:R-:W-:Y:S02]  /*144a0*/  PRMT R28, RZ, 0x7610, R28 ;  /* 0x00007610ff1c7816 */ /* 0x002fe4000000001c */
[----:B--2---:R-:W-:-:S04]  /*144b0*/  @!P1 LOP3.LUT R5, R5, R4, RZ, 0x3c, !PT ;  /* 0x0000000405059212 */ /* 0x004fc800078e3cff */
[----:B------:R-:W-:-:S04]  /*144c0*/  @!P1 LOP3.LUT R4, R5, R4, RZ, 0x3c, !PT ;  /* 0x0000000405049212 */ /* 0x000fc800078e3cff */
[----:B------:R-:W-:Y:S01]  /*144d0*/  @!P1 LOP3.LUT R5, R5, R4, RZ, 0x3c, !PT ;  /* 0x0000000405059212 */ /* 0x000fe200078e3cff */
[----:B------:R0:W-:Y:S04]  /*144e0*/  STL [R1+0x2c], R57 ;  /* 0x00002c3901007387 */ /* 0x0001e80000100800 */
[----:B------:R1:W2:Y:S04]  /*144f0*/  @!P1 LDG.E.U16 R29, [R4.64] ;  /* 0x0000000a041d9981 */ /* 0x0002a8000c1e1500 */
[----:B0-----:R-:W2:Y:S01]  /*14500*/  LDL R57, [R1+0xac4] ;  /* 0x000ac40001397983 */ /* 0x001ea20000100800 */
[----:B-1----:R-:W-:-:S02]  /*14510*/  @!P1 IMAD.MOV.U32 R4, RZ, RZ, R36 ;  /* 0x000000ffff049224 */ /* 0x002fc400078e0024 */
[----:B------:R-:W-:Y:S02]  /*14520*/  @!P1 IMAD.MOV.U32 R5, RZ, RZ, R58 ;  /* 0x000000ffff059224 */ /* 0x000fe400078e003a */
[----:B------:R-:W2:Y:S04]  /*14530*/  LDL R58, [R1+0xa84] ;  /* 0x000a8400013a7983 */ /* 0x000ea80000100800 */
[----:B------:R-:W2:Y:S04]  /*14540*/  LDL.LU R36, [R1+0x1c] ;  /* 0x00001c0001247983 */ /* 0x000ea80000300800 */
[----:B------:R0:W2:Y:S04]  /*14550*/  @!P1 LDG.E.U16 R28, [R4.64] ;  /* 0x0000000a041c9981 */ /* 0x0000a8000c1e1500 */
[----:B0-----:R-:W2:Y:S01]  /*14560*/  LDL R5, [R1+0x7d0] ;  /* 0x0007d00001057983 */ /* 0x001ea20000100800 */
[----:B---3--:R-:W-:-:S03]  /*14570*/  @!P1 IMAD.MOV.U32 R4, RZ, RZ, R48 ;  /* 0x000000ffff049224 */ /* 0x008fc600078e0030 */
[----:B------:R0:W-:Y:S04]  /*14580*/  STS.U16 [R60+0x2ac0], R19 ;  /* 0x002ac0133c007388 */ /* 0x0001e80000000400 */
[----:B------:R1:W-:Y:S04]  /*14590*/  STS.U16 [R60+0x2a80], R18 ;  /* 0x002a80123c007388 */ /* 0x0003e80000000400 */
[----:B------:R-:W3:Y:S01]  /*145a0*/  LDL.LU R48, [R1+0x20] ;  /* 0x0000200001307983 */ /* 0x000ee20000300800 */
[----:B0-----:R-:W-:Y:S02]  /*145b0*/  PRMT R19, RZ, 0x7610, R19 ;  /* 0x00007610ff137816 */ /* 0x001fe40000000013 */
[----:B-1----:R-:W-:-:S04]  /*145c0*/  PRMT R18, RZ, 0x7610, R18 ;  /* 0x00007610ff127816 */ /* 0x002fc80000000012 */
[----:B--2---:R0:W2:Y:S02]  /*145d0*/  @!P1 LDG.E.U16 R19, [R4.64] ;  /* 0x0000000a04139981 */ /* 0x0040a4000c1e1500 */
[----:B0-----:R-:W-:Y:S02]  /*145e0*/  @!P1 IMAD.MOV.U32 R4, RZ, RZ, R57 ;  /* 0x000000ffff049224 */ /* 0x001fe400078e0039 */
[----:B----4-:R-:W-:Y:S01]  /*145f0*/  @!P1 IMAD.MOV.U32 R5, RZ, RZ, R59 ;  /* 0x000000ffff059224 */ /* 0x010fe200078e003b */
[----:B------:R-:W4:Y:S04]  /*14600*/  LDL.LU R57, [R1+0x10] ;  /* 0x0000100001397983 */ /* 0x000f280000300800 */
[----:B------:R-:W2:Y:S04]  /*14610*/  LDL.LU R59, [R1+0x18] ;  /* 0x00001800013b7983 */ /* 0x000ea80000300800 */
[----:B------:R0:W2:Y:S04]  /*14620*/  @!P1 LDG.E.U16 R18, [R4.64] ;  /* 0x0000000a04129981 */ /* 0x0000a8000c1e1500 */
[----:B0-----:R-:W2:Y:S04]  /*14630*/  LDL R4, [R1+0xab8] ;  /* 0x000ab80001047983 */ /* 0x001ea80000100800 */
[----:B------:R-:W2:Y:S04]  /*14640*/  LDL R5, [R1+0xabc] ;  /* 0x000abc0001057983 */ /* 0x000ea80000100800 */
[----:B------:R0:W-:Y:S02]  /*14650*/  STS.U16 [R60+0x2c80], R15 ;  /* 0x002c800f3c007388 */ /* 0x0001e40000000400 */
[----:B0-----:R-:W-:-:S02]  /*14660*/  PRMT R15, RZ, 0x7610, R15 ;  /* 0x00007610ff0f7816 */ /* 0x001fc4000000000f */
[----:B--2---:R-:W-:-:S04]  /*14670*/  @!P1 LOP3.LUT R5, R5, R4, RZ, 0x3c, !PT ;  /* 0x0000000405059212 */ /* 0x004fc800078e3cff */
[----:B------:R-:W-:-:S04]  /*14680*/  @!P1 LOP3.LUT R4, R5, R4, RZ, 0x3c, !PT ;  /* 0x0000000405049212 */ /* 0x000fc800078e3cff */
[----:B------:R-:W-:-:S05]  /*14690*/  @!P1 LOP3.LUT R5, R5, R4, RZ, 0x3c, !PT ;  /* 0x0000000405059212 */ /* 0x000fca00078e3cff */
[----:B------:R0:W2:Y:S04]  /*146a0*/  @!P1 LDG.E.U16 R15, [R4.64] ;  /* 0x0000000a040f9981 */ /* 0x0000a8000c1e1500 */
[----:B0-----:R-:W2:Y:S01]  /*146b0*/  LDL R5, [R1+0xa80] ;  /* 0x000a800001057983 */ /* 0x001ea20000100800 */
[----:B------:R-:W-:-:S03]  /*146c0*/  @!P1 IMAD.MOV.U32 R4, RZ, RZ, R58 ;  /* 0x000000ffff049224 */ /* 0x000fc600078e003a */
[----:B------:R0:W-:Y:S04]  /*146d0*/  STS.U16 [R60+0x2cc0], R14 ;  /* 0x002cc00e3c007388 */ /* 0x0001e80000000400 */
[----:B------:R-:W3:Y:S01]  /*146e0*/  LDL.LU R58, [R1] ;  /* 0x00000000013a7983 */ /* 0x000ee20000300800 */
[----:B0-----:R-:W-:-:S06]  /*146f0*/  PRMT R14, RZ, 0x7610, R14 ;  /* 0x00007610ff0e7816 */ /* 0x001fcc000000000e */
[----:B--2---:R0:W2:Y:S04]  /*14700*/  @!P1 LDG.E.U16 R14, [R4.64] ;  /* 0x0000000a040e9981 */ /* 0x0040a8000c1e1500 */
        /* <DEDUP_REMOVED lines=8> */
[----:B0-----:R-:W2:Y:S04]  /*14790*/  LDL R4, [R1+0xa40] ;  /* 0x000a400001047983 */ /* 0x001ea80000100800 */
[----:B------:R-:W2:Y:S04]  /*147a0*/  LDL R5, [R1+0xa44] ;  /* 0x000a440001057983 */ /* 0x000ea80000100800 */
[----:B------:R-:W0:Y:S04]  /*147b0*/  S2R R0, SR_TID.X ;  /* 0x0000000000007919 */ /* 0x000e280000002100 */
[----:B------:R1:W-:Y:S02]  /*147c0*/  STS.U16 [R60+0x2e80], R6 ;  /* 0x002e80063c007388 */ /* 0x0003e40000000400 */
[----:B-1----:R-:W-:-:S02]  /*147d0*/  PRMT R6, RZ, 0x7610, R6 ;  /* 0x00007610ff067816 */ /* 0x002fc40000000006 */
[----:B0-----:R-:W-:-:S05]  /*147e0*/  LOP3.LUT R0, R0, 0x1f, RZ, 0xc0, !PT ;  /* 0x0000001f00007812 */ /* 0x001fca00078ec0ff */
[----:B------:R-:W-:-:S05]  /*147f0*/  IMAD.SHL.U32 R0, R0, 0x2, RZ ;  /* 0x0000000200007824 */ /* 0x000fca00078e00ff */
[----:B------:R-:W-:-:S05]  /*14800*/  LOP3.LUT R60, R0, 0x20, RZ, 0x3c, !PT ;  /* 0x00000020003c7812 */ /* 0x000fca00078e3cff */
[----:B------:R0:W-:Y:S01]  /*14810*/  STS.U16 [R60+0x2100], R36 ;  /* 0x002100243c007388 */ /* 0x0001e20000000400 */
[----:B--2---:R-:W-:-:S04]  /*14820*/  @!P1 LOP3.LUT R5, R5, R4, RZ, 0x3c, !PT ;  /* 0x0000000405059212 */ /* 0x004fc800078e3cff */
[----:B------:R-:W-:-:S04]  /*14830*/  @!P1 LOP3.LUT R4, R5, R4, RZ, 0x3c, !PT ;  /* 0x0000000405049212 */ /* 0x000fc800078e3cff */
[----:B------:R-:W-:-:S05]  /*14840*/  @!P1 LOP3.LUT R5, R5, R4, RZ, 0x3c, !PT ;  /* 0x0000000405059212 */ /* 0x000fca00078e3cff */
[----:B------:R1:W2:Y:S04]  /*14850*/  @!P1 LDG.E.U16 R6, [R4.64] ;  /* 0x0000000a04069981 */ /* 0x0002a8000c1e1500 */
[----:B-1----:R-:W2:Y:S04]  /*14860*/  LDL R4, [R1+0xa38] ;  /* 0x000a380001047983 */ /* 0x002ea80000100800 */
[----:B------:R-:W2:Y:S04]  /*14870*/  LDL R5, [R1+0xa3c] ;  /* 0x000a3c0001057983 */ /* 0x000ea80000100800 */
[----:B0-----:R-:W3:Y:S01]  /*14880*/  LDL.LU R36, [R1+0x122c] ;  /* 0x00122c0001247983 */ /* 0x001ee20000300800 */
[----:B--2---:R-:W-:-:S04]  /*14890*/  @!P1 LOP3.LUT R5, R5, R4, RZ, 0x3c, !PT ;  /* 0x0000000405059212 */ /* 0x004fc800078e3cff */
[C---:B------:R-:W-:Y:S02]  /*148a0*/  @!P1 LOP3.LUT R4, R5.reuse, R4, RZ, 0x3c, !PT ;  /* 0x0000000405049212 */ /* 0x040fe400078e3cff */
[----:B---3--:R-:W-:Y:S02]  /*148b0*/  PRMT R36, RZ, 0x7610, R36 ;  /* 0x00007610ff247816 */ /* 0x008fe40000000024 */
[----:B------:R-:W-:-:S05]  /*148c0*/  @!P1 LOP3.LUT R5, R5, R4, RZ, 0x3c, !PT ;  /* 0x0000000405059212 */ /* 0x000fca00078e3cff */
[----:B------:R-:W2:Y:S04]  /*148d0*/  @!P1 LDG.E.U16 R36, [R4.64] ;  /* 0x0000000a04249981 */ /* 0x000ea8000c1e1500 */
[----:B------:R-:W-:Y:S04]  /*148e0*/  STS.U16 [R60+0x2140], R48 ;  /* 0x002140303c007388 */ /* 0x000fe80000000400 */
[----:B--2---:R0:W-:Y:S04]  /*148f0*/  STL [R1+0x4c], R36 ;  /* 0x00004c2401007387 */ /* 0x0041e80000100800 */
[----:B0-----:R-:W2:Y:S04]  /*14900*/  LDL.LU R36, [R1+0x1228] ;  /* 0x0012280001247983 */ /* 0x001ea80000300800 */
[----:B------:R-:W3:Y:S04]  /*14910*/  LDL R4, [R1+0xa00] ;  /* 0x000a000001047983 */ /* 0x000ee80000100800 */
[----:B------:R-:W3:Y:S04]  /*14920*/  LDL R5, [R1+0xa04] ;  /* 0x000a040001057983 */ /* 0x000ee80000100800 */
[----:B------:R-:W2:Y:S01]  /*14930*/  LDL.LU R48, [R1+0x1224] ;  /* 0x0012240001307983 */ /* 0x000ea20000300800 */
[----:B---3--:R-:W-:-:S04]  /*14940*/  @!P1 LOP3.LUT R5, R5, R4, RZ, 0x3c, !PT ;  /* 0x0000000405059212 */ /* 0x008fc800078e3cff */
[C---:B------:R-:W-:Y:S02]  /*14950*/  @!P1 LOP3.LUT R4, R5.reuse, R4, RZ, 0x3c, !PT ;  /* 0x0000000405049212 */ /* 0x040fe400078e3cff */
[----:B--2---:R-:W-:Y:S02]  /*14960*/  PRMT R48, RZ, 0x7610, R48 ;  /* 0x00007610ff307816 */ /* 0x004fe40000000030 */
[----:B------:R-:W-:-:S05]  /*14970*/  @!P1 LOP3.LUT R5, R5, R4, RZ, 0x3c, !PT ;  /* 0x0000000405059212 */ /* 0x000fca00078e3cff */
[----:B------:R-:W2:Y:S04]  /*14980*/  @!P1 LDG.E.U16 R48, [R4.64] ;  /* 0x0000000a04309981 */ /* 0x000ea8000c1e1500 */
[----:B----4-:R-:W-:Y:S04]  /*14990*/  STS.U16 [R60+0x2340], R57 ;  /* 0x002340393c007388 */ /* 0x010fe80000000400 */
[----:B--2---:R0:W-:Y:S04]  /*149a0*/  STL [R1+0x54], R48 ;  /* 0x0000543001007387 */ /* 0x0041e80000100800 */
[----:B0-----:R-:W2:Y:S04]  /*149b0*/  LDL.LU R48, [R1+0x1220] ;  /* 0x0012200001307983 */ /* 0x001ea80000300800 */
[----:B------:R-:W3:Y:S04]  /*149c0*/  LDL R4, [R1+0x9f8] ;  /* 0x0009f80001047983 */ /* 0x000ee80000100800 */
[----:B------:R-:W3:Y:S04]  /*149d0*/  LDL R5, [R1+0x9fc] ;  /* 0x0009fc0001057983 */ /* 0x000ee80000100800 */
[----:B------:R-:W4:Y:S01]  /*149e0*/  LDL.LU R57, [R1+0x121c] ;  /* 0x00121c0001397983 */ /* 0x000f220000300800 */
[----:B---3--:R-:W-:-:S04]  /*149f0*/  @!P1 LOP3.LUT R5, R5, R4, RZ, 0x3c, !PT ;  /* 0x0000000405059212 */ /* 0x008fc800078e3cff */
[C---:B------:R-:W-:Y:S02]  /*14a00*/  @!P1 LOP3.LUT R4, R5.reuse, R4, RZ, 0x3c, !PT ;  /* 0x0000000405049212 */ /* 0x040fe400078e3cff */
[----:B----4-:R-:W-:Y:S02]  /*14a10*/  PRMT R57, RZ, 0x7610, R57 ;  /* 0x00007610ff397816 */ /* 0x010fe40000000039 */
[----:B------:R-:W-:-:S05]  /*14a20*/  @!P1 LOP3.LUT R5, R5, R4, RZ, 0x3c, !PT ;  /* 0x0000000405059212 */ /* 0x000fca00078e3cff */
[----:B------:R-:W3:Y:S04]  /*14a30*/  @!P1 LDG.E.U16 R57, [R4.64] ;  /* 0x0000000a04399981 */ /* 0x000ee8000c1e1500 */
[----:B------:R-:W-:Y:S04]  /*14a40*/  STS.U16 [R60+0x2300], R59 ;  /* 0x0023003b3c007388 */ /* 0x000fe80000000400 */
[----:B---3--:R0:W-:Y:S04]  /*14a50*/  STL [R1+0x58], R57 ;  /* 0x0000583901007387 */ /* 0x0081e80000100800 */
[----:B0-----:R-:W3:Y:S04]  /*14a60*/  LDL.LU R57, [R1+0x1218] ;  /* 0x0012180001397983 */ /* 0x001ee80000300800 */
[----:B------:R-:W4:Y:S04]  /*14a70*/  LDL R4, [R1+0x9c0] ;  /* 0x0009c00001047983 */ /* 0x000f280000100800 */
[----:B------:R-:W4:Y:S04]  /*14a80*/  LDL R5, [R1+0x9c4] ;  /* 0x0009c40001057983 */ /* 0x000f280000100800 */
[----:B------:R-:W2:Y:S01]  /*14a90*/  LDL.LU R59, [R1+0x1214] ;  /* 0x00121400013b7983 */ /* 0x000ea20000300800 */
[----:B----4-:R-:W-:-:S04]  /*14aa0*/  @!P1 LOP3.LUT R5, R5, R4, RZ, 0x3c, !PT ;  /* 0x0000000405059212 */ /* 0x010fc800078e3cff */
[C---:B------:R-:W-:Y:S02]  /*14ab0*/  @!P1 LOP3.LUT R4, R5.reuse, R4, RZ, 0x3c, !PT ;  /* 0x0000000405049212 */ /* 0x040fe400078e3cff */
[----:B--2---:R-:W-:Y:S02]  /*14ac0*/  PRMT R59, RZ, 0x7610, R59 ;  /* 0x00007610ff3b7816 */ /* 0x004fe4000000003b */
[----:B------:R-:W-:-:S05]  /*14ad0*/  @!P1 LOP3.LUT R5, R5, R4, RZ, 0x3c, !PT ;  /* 0x0000000405059212 */ /* 0x000fca00078e3cff */
[----:B------:R-:W2:Y:S04]  /*14ae0*/  @!P1 LDG.E.U16 R59, [R4.64] ;  /* 0x0000000a043b9981 */ /* 0x000ea8000c1e1500 */
[----:B--2---:R0:W-:Y:S04]  /*14af0*/  STL [R1+0x220], R59 ;  /* 0x0002203b01007387 */ /* 0x0041e80000100800 */
[----:B0-----:R-:W2:Y:S04]  /*14b00*/  LDL.LU R59, [R1+0x1210] ;  /* 0x00121000013b7983 */ /* 0x001ea80000300800 */
[----:B------:R-:W4:Y:S04]  /*14b10*/  LDL R4, [R1+0x9b8] ;  /* 0x0009b80001047983 */ /* 0x000f280000100800 */
[----:B------:R-:W4:Y:S01]  /*14b20*/  LDL R5, [R1+0x9bc] ;  /* 0x0009bc0001057983 */ /* 0x000f220000100800 */
[----:B---3--:R-:W-:-:S02]  /*14b30*/  PRMT R57, RZ, 0x7610, R57 ;  /* 0x00007610ff397816 */ /* 0x008fc40000000039 */
[----:B----4-:R-:W-:-:S04]  /*14b40*/  @!P1 LOP3.LUT R5, R5, R4, RZ, 0x3c, !PT ;  /* 0x0000000405059212 */ /* 0x010fc800078e3cff */
[----:B------:R-:W-:-:S04]  /*14b50*/  @!P1 LOP3.LUT R4, R5, R4, RZ, 0x3c, !PT ;  /* 0x0000000405049212 */ /* 0x000fc800078e3cff */
[----:B------:R-:W-:-:S05]  /*14b60*/  @!P1 LOP3.LUT R5, R5, R4, RZ, 0x3c, !PT ;  /* 0x0000000405059212 */ /* 0x000fca00078e3cff */
[----:B------:R-:W3:Y:S04]  /*14b70*/  @!P1 LDG.E.U16 R57, [R4.64] ;  /* 0x0000000a04399981 */ /* 0x000ee8000c1e1500 */
[----:B--2---:R-:W-:Y:S04]  /*14b80*/  STS.U16 [R60+0x2500], R59 ;  /* 0x0025003b3c007388 */ /* 0x004fe80000000400 */
[----:B------:R-:W-:Y:S04]  /*14b90*/  STS.U16 [R60+0x2540], R58 ;  /* 0x0025403a3c007388 */ /* 0x000fe80000000400 */
[----:B---3--:R0:W-:Y:S04]  /*14ba0*/  STL [R1+0x228], R57 ;  /* 0x0002283901007387 */ /* 0x0081e80000100800 */
        /* <DEDUP_REMOVED lines=9> */
[----:B---3--:R0:W-:Y:S04]  /*14c40*/  STL [R1+0x3e8], R58 ;  /* 0x0003e83a01007387 */ /* 0x0081e80000100800 */
[----:B0-----:R-:W3:Y:S04]  /*14c50*/  LDL.LU R58, [R1+0x1204] ;  /* 0x00120400013a7983 */ /* 0x001ee80000300800 */
[----:B------:R-:W4:Y:S04]  /*14c60*/  LDL R4, [R1+0x978] ;  /* 0x0009780001047983 */ /* 0x000f280000100800 */
[----:B------:R-:W4:Y:S01]  /*14c70*/  LDL R5, [R1+0x97c] ;  /* 0x00097c0001057983 */ /* 0x000f220000100800 */
[----:B--2---:R-:W-:-:S02]  /*14c80*/  PRMT R57, RZ, 0x7610, R57 ;  /* 0x00007610ff397816 */ /* 0x004fc40000000039 */
[----:B----4-:R-:W-:-:S04]  /*14c90*/  @!P1 LOP3.LUT R5, R5, R4, RZ, 0x3c, !PT ;  /* 0x0000000405059212 */ /* 0x010fc800078e3cff */
[----:B------:R-:W-:-:S04]  /*14ca0*/  @!P1 LOP3.LUT R4, R5, R4, RZ, 0x3c, !PT ;  /* 0x0000000405049212 */ /* 0x000fc800078e3cff */
[----:B------:R-:W-:-:S05]  /*14cb0*/  @!P1 LOP3.LUT R5, R5, R4, RZ, 0x3c, !PT ;  /* 0x0000000405059212 */ /* 0x000fca00078e3cff */
[----:B------:R-:W2:Y:S04]  /*14cc0*/  @!P1 LDG.E.U16 R57, [R4.64] ;  /* 0x0000000a04399981 */ /* 0x000ea8000c1e1500 */
[----:B--2---:R0:W-:Y:S04]  /*14cd0*/  STL [R1+0x3e4], R57 ;  /* 0x0003e43901007387 */ /* 0x0041e80000100800 */
[----:B0-----:R-:W2:Y:S04]  /*14ce0*/  LDL.LU R57, [R1+0x1200] ;  /* 0x0012000001397983 */ /* 0x001ea80000300800 */
[----:B------:R-:W4:Y:S04]  /*14cf0*/  LDL R4, [R1+0x940] ;  /* 0x0009400001047983 */ /* 0x000f280000100800 */
[----:B------:R-:W4:Y:S01]  /*14d00*/  LDL R5, [R1+0x944] ;  /* 0x0009440001057983 */ /* 0x000f220000100800 */
[----:B------:R-:W-:-:S02]  /*14d10*/  PRMT R47, RZ, 0x7610, R47 ;  /* 0x00007610ff2f7816 */ /* 0x000fc4000000002f */
[----:B----4-:R-:W-:-:S04]  /*14d20*/  @!P1 LOP3.LUT R5, R5, R4, RZ, 0x3c, !PT ;  /* 0x0000000405059212 */ /* 0x010fc800078e3cff */
[----:B------:R-:W-:-:S04]  /*14d30*/  @!P1 LOP3.LUT R4, R5, R4, RZ, 0x3c, !PT ;  /* 0x0000000405049212 */ /* 0x000fc800078e3cff */
[----:B------:R-:W-:-:S05]  /*14d40*/  @!P1 LOP3.LUT R5, R5, R4, RZ, 0x3c, !PT ;  /* 0x0000000405059212 */ /* 0x000fca00078e3cff */
[----:B------:R0:W4:Y:S04]  /*14d50*/  @!P1 LDG.E.U16 R47, [R4.64] ;  /* 0x0000000a042f9981 */ /* 0x000128000c1e1500 */
[----:B0-----:R-:W2:Y:S04]  /*14d60*/  LDL R4, [R1+0x938] ;  /* 0x0009380001047983 */ /* 0x001ea80000100800 */
[----:B------:R-:W2:Y:S01]  /*14d70*/  LDL R5, [R1+0x93c] ;  /* 0x00093c0001057983 */ /* 0x000ea20000100800 */
[----:B------:R-:W-:-:S03]  /*14d80*/  PRMT R52, RZ, 0x7610, R52 ;  /* 0x00007610ff347816 */ /* 0x000fc60000000034 */
[----:B----4-:R0:W-:Y:S01]  /*14d90*/  STL [R1+0x3e0], R47 ;  /* 0x0003e02f01007387 */ /* 0x0101e20000100800 */
[----:B------:R-:W-:-:S03]  /*14da0*/  PRMT R37, RZ, 0x7610, R37 ;  /* 0x00007610ff257816 */ /* 0x000fc60000000025 */
[----:B0-----:R-:W4:Y:S01]  /*14db0*/  LDL R47, [R1+0x8c4] ;  /* 0x0008c400012f7983 */ /* 0x001f220000100800 */
[----:B--2---:R-:W-:-:S04]  /*14dc0*/  @!P1 LOP3.LUT R5, R5, R4, RZ, 0x3c, !PT ;  /* 0x0000000405059212 */ /* 0x004fc800078e3cff */
[----:B------:R-:W-:-:S04]  /*14dd0*/  @!P1 LOP3.LUT R4, R5, R4, RZ, 0x3c, !PT ;  /* 0x0000000405049212 */ /* 0x000fc800078e3cff */
[----:B------:R-:W-:-:S05]  /*14de0*/  @!P1 LOP3.LUT R5, R5, R4, RZ, 0x3c, !PT ;  /* 0x0000000405059212 */ /* 0x000fca00078e3cff */
[----:B------:R0:W2:Y:S04]  /*14df0*/  @!P1 LDG.E.U16 R52, [R4.64] ;  /* 0x0000000a04349981 */ /* 0x0000a8000c1e1500 */
        /* <DEDUP_REMOVED lines=9> */
[----:B0-----:R-:W2:Y:S04]  /*14e90*/  LDL R4, [R1+0x8f8] ;  /* 0x0008f80001047983 */ /* 0x001ea80000100800 */
[----:B------:R-:W2:Y:S04]  /*14ea0*/  LDL R5, [R1+0x8fc] ;  /* 0x0008fc0001057983 */ /* 0x000ea80000100800 */
[----:B---3--:R0:W-:Y:S01]  /*14eb0*/  STL [R1+0x3d8], R37 ;  /* 0x0003d82501007387 */ /* 0x0081e20000100800 */
[----:B------:R-:W-:-:S03]  /*14ec0*/  PRMT R2, RZ, 0x7610, R2 ;  /* 0x00007610ff027816 */ /* 0x000fc60000000002 */
[----:B0-----:R-:W3:Y:S01]  /*14ed0*/  LDL R37, [R1+0x884] ;  /* 0x0008840001257983 */ /* 0x001ee20000100800 */
[----:B--2---:R-:W-:-:S04]  /*14ee0*/  @!P1 LOP3.LUT R5, R5, R4, RZ, 0x3c, !PT ;  /* 0x0000000405059212 */ /* 0x004fc800078e3cff */
[----:B------:R-:W-:-:S04]  /*14ef0*/  @!P1 LOP3.LUT R4, R5, R4, RZ, 0x3c, !PT ;  /* 0x0000000405049212 */ /* 0x000fc800078e3cff */
[----:B------:R-:W-:-:S05]  /*14f00*/  @!P1 LOP3.LUT R5, R5, R4, RZ, 0x3c, !PT ;  /* 0x0000000405059212 */ /* 0x000fca00078e3cff */
[----:B------:R0:W2:Y:S04]  /*14f10*/  @!P1 LDG.E.U16 R3, [R4.64] ;  /* 0x0000000a04039981 */ /* 0x0000a8000c1e1500 */
[----:B0-----:R-:W2:Y:S01]  /*14f20*/  LDL R5, [R1+0x8c0] ;  /* 0x0008c00001057983 */ /* 0x001ea20000100800 */
[----:B----4-:R-:W-:-:S05]  /*14f30*/  @!P1 IMAD.MOV.U32 R4, RZ, RZ, R47 ;  /* 0x000000ffff049224 */ /* 0x010fca00078e002f */
[----:B--2---:R-:W2:Y:S04]  /*14f40*/  @!P1 LDG.E.U16 R2, [R4.64] ;  /* 0x0000000a04029981 */ /* 0x004ea8000c1e1500 */
[----:B------:R0:W-:Y:S04]  /*14f50*/  STL [R1+0x3d4], R3 ;  /* 0x0003d40301007387 */ /* 0x0001e80000100800 */
[----:B0-----:R-:W4:Y:S04]  /*14f60*/  LDL R3, [R1+0x87c] ;  /* 0x00087c0001037983 */ /* 0x001f280000100800 */
[----:B------:R-:W3:Y:S04]  /*14f70*/  LDL.LU R47, [R1+0x3f0] ;  /* 0x0003f000012f7983 */ /* 0x000ee80000300800 */
[----:B--2---:R0:W-:Y:S04]  /*14f80*/  STL [R1+0x3d0], R2 ;  /* 0x0003d00201007387 */ /* 0x0041e80000100800 */
[----:B0-----:R-:W2:Y:S04]  /*14f90*/  LDL.LU R2, [R1+0x11fc] ;  /* 0x0011fc0001027983 */ /* 0x001ea80000300800 */
[----:B------:R-:W2:Y:S01]  /*14fa0*/  LDL R5, [R1+0x8b8] ;  /* 0x0008b80001057983 */ /* 0x000ea20000100800 */
[----:B------:R-:W-:Y:S01]  /*14fb0*/  PRMT R0, RZ, 0x7610, R0 ;  /* 0x00007610ff007816 */ /* 0x000fe20000000000 */
[----:B------:R-:W-:-:S02]  /*14fc0*/  @!P1 IMAD.MOV.U32 R4, RZ, RZ, R52 ;  /* 0x000000ffff049224 */ /* 0x000fc400078e0034 */
[----:B------:R-:W3:Y:S04]  /*14fd0*/  LDL.LU R52, [R1+0x5c] ;  /* 0x00005c0001347983 */ /* 0x000ee80000300800 */
[----:B--2---:R-:W2:Y:S01]  /*14fe0*/  @!P1 LDG.E.U16 R0, [R4.64] ;  /* 0x0000000a04009981 */ /* 0x004ea2000c1e1500 */
[----:B------:R-:W-:-:S03]  /*14ff0*/  PRMT R39, RZ, 0x7610, R39 ;  /* 0x00007610ff277816 */ /* 0x000fc60000000027 */
[----:B--2---:R-:W-:Y:S04]  /*15000*/  STL [R1+0x32c], R0 ;  /* 0x00032c0001007387 */ /* 0x004fe80000100800 */
[----:B------:R-:W2:Y:S01]  /*15010*/  LDL R5, [R1+0x880] ;  /* 0x0008800001057983 */ /* 0x000ea20000100800 */
[----:B---3--:R-:W-:Y:S01]  /*15020*/  @!P1 IMAD.MOV.U32 R4, RZ, RZ, R37 ;  /* 0x000000ffff049224 */ /* 0x008fe200078e0025 */
[----:B------:R-:W-:Y:S02]  /*15030*/  PRMT R61, RZ, 0x7610, R61 ;  /* 0x00007610ff3d7816 */ /* 0x000fe4000000003d */
[----:B------:R-:W3:Y:S04]  /*15040*/  LDL R37, [R1+0x83c] ;  /* 0x00083c0001257983 */ /* 0x000ee80000100800 */
[----:B--2---:R0:W2:Y:S04]  /*15050*/  @!P1 LDG.E.U16 R39, [R4.64] ;  /* 0x0000000a04279981 */ /* 0x0040a8000c1e1500 */
[----:B0-----:R-:W3:Y:S01]  /*15060*/  LDL R5, [R1+0x878] ;  /* 0x0008780001057983 */ /* 0x001ee20000100800 */
[----:B----4-:R-:W-:-:S03]  /*15070*/  @!P1 IMAD.MOV.U32 R4, RZ, RZ, R3 ;  /* 0x000000ffff049224 */ /* 0x010fc600078e0003 */
[----:B--2---:R0:W-:Y:S04]  /*15080*/  STL [R1+0x328], R39 ;  /* 0x0003282701007387 */ /* 0x0041e80000100800 */
[----:B0-----:R-:W2:Y:S04]  /*15090*/  LDL.LU R39, [R1+0x224] ;  /* 0x0002240001277983 */ /* 0x001ea80000300800 */
[----:B------:R-:W4:Y:S04]  /*150a0*/  LDL.LU R3, [R1+0x30] ;  /* 0x0000300001037983 */ /* 0x000f280000300800 */
[----:B---3--:R0:W3:Y:S04]  /*150b0*/  @!P1 LDG.E.U16 R61, [R4.64] ;  /* 0x0000000a043d9981 */ /* 0x0080e8000c1e1500 */
[----:B0-----:R-:W2:Y:S04]  /*150c0*/  LDL R4, [R1+0x840] ;  /* 0x0008400001047983 */ /* 0x001ea80000100800 */
[----:B------:R-:W2:Y:S01]  /*150d0*/  LDL R5, [R1+0x844] ;  /* 0x0008440001057983 */ /* 0x000ea20000100800 */
[----:B------:R-:W-:-:S03]  /*150e0*/  PRMT R40, RZ, 0x7610, R40 ;  /* 0x00007610ff287816 */ /* 0x000fc60000000028 */
[----:B------:R-:W0:Y:S04]  /*150f0*/  S2R R0, SR_TID.X ;  /* 0x0000000000007919 */ /* 0x000e280000002100 */
[----:B---3--:R1:W-:Y:S04]  /*15100*/  STL [R1+0x324], R61 ;  /* 0x0003243d01007387 */ /* 0x0083e80000100800 */
[----:B-1----:R-:W3:Y:S01]  /*15110*/  LDL.LU R61, [R1+0x50] ;  /* 0x00005000013d7983 */ /* 0x002ee20000300800 */
[----:B--2---:R-:W-:-:S04]  /*15120*/  @!P1 LOP3.LUT R5, R5, R4, RZ, 0x3c, !PT ;  /* 0x0000000405059212 */ /* 0x004fc800078e3cff */
[----:B------:R-:W-:-:S04]  /*15130*/  @!P1 LOP3.LUT R4, R5, R4, RZ, 0x3c, !PT ;  /* 0x0000000405049212 */ /* 0x000fc800078e3cff */
[----:B------:R-:W-:-:S05]  /*15140*/  @!P1 LOP3.LUT R5, R5, R4, RZ, 0x3c, !PT ;  /* 0x0000000405059212 */ /* 0x000fca00078e3cff */
[----:B------:R1:W2:Y:S04]  /*15150*/  @!P1 LDG.E.U16 R40, [R4.64] ;  /* 0x0000000a04289981 */ /* 0x0002a8000c1e1500 */
[----:B-1----:R-:W2:Y:S04]  /*15160*/  LDL.LU R4, [R1+0x22c] ;  /* 0x00022c0001047983 */ /* 0x002ea80000300800 */
[----:B------:R-:W3:Y:S01]  /*15170*/  LDL R5, [R1+0x838] ;  /* 0x0008380001057983 */ /* 0x000ee20000100800 */
[----:B0-----:R-:W-:-:S03]  /*15180*/  LOP3.LUT R0, R0, 0x1f, RZ, 0xc0, !PT ;  /* 0x0000001f00007812 */ /* 0x001fc600078ec0ff */
[----:B------:R-:W-:Y:S04]  /*15190*/  STS.U16 [R60+0x2740], R58 ;  /* 0x0027403a3c007388 */ /* 0x000fe80000000400 */
[----:B------:R-:W-:Y:S01]  /*151a0*/  STS.U16 [R60+0x2700], R57 ;  /* 0x002700393c007388 */ /* 0x000fe20000000400 */
[----:B------:R-:W-:-:S03]  /*151b0*/  IMAD.SHL.U32 R0, R0, 0x2, RZ ;  /* 0x0000000200007824 */ /* 0x000fc600078e00ff */
[----:B------:R-:W-:Y:S04]  /*151c0*/  STS.U16 [R60+0x2900], R48 ;  /* 0x002900303c007388 */ /* 0x000fe80000000400 */
[----:B------:R-:W-:Y:S04]  /*151d0*/  STS.U16 [R60+0x2940], R36 ;  /* 0x002940243c007388 */ /* 0x000fe80000000400 */
[----:B------:R-:W-:Y:S04]  /*151e0*/  STS.U16 [R60+0x2b40], R31 ;  /* 0x002b401f3c007388 */ /* 0x000fe80000000400 */
[----:B------:R-:W-:Y:S04]  /*151f0*/  STS.U16 [R60+0x2b00], R30 ;  /* 0x002b001e3c007388 */ /* 0x000fe80000000400 */
[----:B------:R-:W-:Y:S04]  /*15200*/  STS.U16 [R60+0x2d00], R27 ;  /* 0x002d001b3c007388 */ /* 0x000fe80000000400 */
[----:B------:R-:W-:Y:S04]  /*15210*/  STS.U16 [R60+0x2d40], R26 ;  /* 0x002d401a3c007388 */ /* 0x000fe80000000400 */
[----:B------:R-:W-:Y:S04]  /*15220*/  STS.U16 [R60+0x2f40], R23 ;  /* 0x002f40173c007388 */ /* 0x000fe80000000400 */
[----:B------:R0:W-:Y:S01]  /*15230*/  STS.U16 [R60+0x2f00], R22 ;  /* 0x002f00163c007388 */ /* 0x0001e20000000400 */
[----:B------:R-:W-:-:S02]  /*15240*/  PRMT R2, RZ, 0x7610, R2 ;  /* 0x00007610ff027816 */ /* 0x000fc40000000002 */
[----:B0-----:R-:W-:-:S05]  /*15250*/  LOP3.LUT R60, R0, 0x30, RZ, 0x3c, !PT ;  /* 0x00000030003c7812 */ /* 0x001fca00078e3cff */
[----:B--2---:R0:W-:Y:S02]  /*15260*/  STS.U16 [R60+0x2180], R4 ;  /* 0x002180043c007388 */ /* 0x0041e40000000400 */
[----:B0-----:R-:W-:-:S05]  /*15270*/  @!P1 IMAD.MOV.U32 R4, RZ, RZ, R37 ;  /* 0x000000ffff049224 */ /* 0x001fca00078e0025 */
[----:B---3--:R-:W2:Y:S04]  /*15280*/  @!P1 LDG.E.U16 R2, [R4.64] ;  /* 0x0000000a04029981 */ /* 0x008ea8000c1e1500 */
[----:B------:R0:W-:Y:S04]  /*15290*/  STL [R1+0x320], R40 ;  /* 0x0003202801007387 */ /* 0x0001e80000100800 */
[----:B0-----:R-:W3:Y:S04]  /*152a0*/  LDL.LU R40, [R1+0x28] ;  /* 0x0000280001287983 */ /* 0x001ee80000300800 */
[----:B------:R-:W3:Y:S04]  /*152b0*/  LDL.LU R37, [R1+0x3f4] ;  /* 0x0003f40001257983 */ /* 0x000ee80000300800 */
[----:B--2---:R0:W-:Y:S04]  /*152c0*/  STL [R1+0x3ec], R2 ;  /* 0x0003ec0201007387 */ /* 0x0041e80000100800 */
[----:B0-----:R-:W2:Y:S04]  /*152d0*/  LDL.LU R2, [R1+0x11f8] ;  /* 0x0011f80001027983 */ /* 0x001ea80000300800 */
[----:B------:R-:W3:Y:S04]  /*152e0*/  LDL R4, [R1+0x800] ;  /* 0x0008000001047983 */ /* 0x000ee80000100800 */
[----:B------:R-:W3:Y:S01]  /*152f0*/  LDL R5, [R1+0x804] ;  /* 0x0008040001057983 */ /* 0x000ee20000100800 */
[----:B--2---:R-:W-:-:S02]  /*15300*/  PRMT R2, RZ, 0x7610, R2 ;  /* 0x00007610ff027816 */ /* 0x004fc40000000002 */
[----:B---3--:R-:W-:-:S04]  /*15310*/  @!P1 LOP3.LUT R5, R5, R4, RZ, 0x3c, !PT ;  /* 0x0000000405059212 */ /* 0x008fc800078e3cff */
[----:B------:R-:W-:-:S04]  /*15320*/  @!P1 LOP3.LUT R4, R5, R4, RZ, 0x3c, !PT ;  /* 0x0000000405049212 */ /* 0x000fc800078e3cff */
[----:B------:R-:W-:-:S05]  /*15330*/  @!P1 LOP3.LUT R5, R5, R4, RZ, 0x3c, !PT ;  /* 0x0000000405059212 */ /* 0x000fca00078e3cff */
[----:B------:R-:W2:Y:S04]  /*15340*/  @!P1 LDG.E.U16 R2, [R4.64] ;  /* 0x0000000a04029981 */ /* 0x000ea8000c1e1500 */
[----:B------:R0:W-:Y:S04]  /*15350*/  STS.U16 [R60+0x21c0], R47 ;  /* 0x0021c02f3c007388 */ /* 0x0001e80000000400 */
[----:B0-----:R-:W3:Y:S04]  /*15360*/  LDL.LU R47, [R1+0xc] ;  /* 0x00000c00012f7983 */ /* 0x001ee80000300800 */
        /* <DEDUP_REMOVED lines=8> */
[----:B------:R0:W2:Y:S04]  /*153f0*/  @!P1 LDG.E.U16 R2, [R4.64] ;  /* 0x0000000a04029981 */ /* 0x0000a8000c1e1500 */
[----:B------:R1:W-:Y:S04]  /*15400*/  STS.U16 [R60+0x23c0], R52 ;  /* 0x0023c0343c007388 */ /* 0x0003e80000000400 */
[----:B-1----:R-:W3:Y:S04]  /*15410*/  LDL.LU R52, [R1+0x14] ;  /* 0x0000140001347983 */ /* 0x002ee80000300800 */
[----:B0-----:R-:W3:Y:S04]  /*15420*/  LDL R4, [R1+0x5b0] ;  /* 0x0005b00001047983 */ /* 0x001ee80000100800 */
[----:B------:R-:W3:Y:S04]  /*15430*/  LDL R5, [R1+0x5b4] ;  /* 0x0005b40001057983 */ /* 0x000ee80000100800 */
[----:B------:R-:W-:Y:S04]  /*15440*/  STS.U16 [R60+0x2380], R39 ;  /* 0x002380273c007388 */ /* 0x000fe80000000400 */
[----:B--2---:R0:W-:Y:S04]  /*15450*/  STL [R1+0x22c], R2 ;  /* 0x00022c0201007387 */ /* 0x0041e80000100800 */
[----:B0-----:R-:W2:Y:S04]  /*15460*/  LDL.LU R2, [R1+0x4] ;  /* 0x0000040001027983 */ /* 0x001ea80000300800 */
[----:B------:R-:W2:Y:S01]  /*15470*/  LDL.LU R39, [R1+0x11f0] ;  /* 0x0011f00001277983 */ /* 0x000ea20000300800 */
[----:B---3--:R-:W-:-:S04]  /*15480*/  @!P1 LOP3.LUT R5, R5, R4, RZ, 0x3c, !PT ;  /* 0x0000000405059212 */ /* 0x008fc800078e3cff */
[----:B------:R-:W-:-:S04]  /*15490*/  @!P1 LOP3.LUT R4, R5, R4, RZ, 0x3c, !PT ;  /* 0x0000000405049212 */ /* 0x000fc800078e3cff */
[----:B------:R-:W-:Y:S02]  /*154a0*/  @!P1 LOP3.LUT R5, R5, R4, RZ, 0x3c, !PT ;  /* 0x0000000405059212 */ /* 0x000fe400078e3cff */
[----:B--2---:R-:W-:-:S06]  /*154b0*/  PRMT R39, RZ, 0x7610, R39 ;  /* 0x00007610ff277816 */ /* 0x004fcc0000000027 */
        /* <DEDUP_REMOVED lines=23> */
[----:B------:R-:W-:Y:S04]  /*15630*/  STS.U16 [R60+0x27c0], R40 ;  /* 0x0027c0283c007388 */ /* 0x000fe80000000400 */
[----:B--2---:R0:W-:Y:S04]  /*15640*/  STL [R1+0x50], R61 ;  /* 0x0000503d01007387 */ /* 0x0041e80000100800 */
[----:B0-----:R-:W2:Y:S04]  /*15650*/  LDL.LU R61, [R1+0x11dc] ;  /* 0x0011dc00013d7983 */ /* 0x001ea80000300800 */
        /* <DEDUP_REMOVED lines=55> */
[----:B------:R-:W4:Y:S04]  /*159d0*/  LDL R5, [R1+0xab4] ;  /* 0x000ab40001057983 */ /* 0x000f280000100800 */
[----:B--2---:R0:W-:Y:S04]  /*159e0*/  STS.U16 [R60+0x2b80], R2 ;  /* 0x002b80023c007388 */ /* 0x0041e80000000400 */
[----:B0-----:R-:W2:Y:S01]  /*159f0*/  LDL.LU R2, [R1+0x11b0] ;  /* 0x0011b00001027983 */ /* 0x001ea20000300800 */
[----:B----4-:R-:W-:-:S04]  /*15a00*/  @!P1 LOP3.LUT R5, R5, R4, RZ, 0x3c, !PT ;  /* 0x0000000405059212 */ /* 0x010fc800078e3cff */
[----:B------:R-:W-:-:S04]  /*15a10*/  @!P1 LOP3.LUT R4, R5, R4, RZ, 0x3c, !PT ;  /* 0x0000000405049212 */ /* 0x000fc800078e3cff */
[----:B------:R-:W-:Y:S02]  /*15a20*/  @!P1 LOP3.LUT R5, R5, R4, RZ, 0x3c, !PT ;  /* 0x0000000405059212 */ /* 0x000fe400078e3cff */
[----:B--2---:R-:W-:-:S06]  /*15a30*/  PRMT R2, RZ, 0x7610, R2 ;  /* 0x00007610ff027816 */ /* 0x004fcc0000000002 */
[----:B------:R-:W2:Y:S04]  /*15a40*/  @!P1 LDG.E.U16 R2, [R4.64] ;  /* 0x0000000a04029981 */ /* 0x000ea8000c1e1500 */
[----:B--2---:R0:W-:Y:S04]  /*15a50*/  STL [R1+0x14], R2 ;  /* 0x0000140201007387 */ /* 0x0041e80000100800 */
[----:B0-----:R-:W2:Y:S04]  /*15a60*/  LDL.LU R2, [R1+0x11ac] ;  /* 0x0011ac0001027983 */ /* 0x001ea80000300800 */
        /* <DEDUP_REMOVED lines=24> */
[----:B------:R-:W4:Y:S04]  /*15bf0*/  @!P1 LDG.E.U16 R0, [R4.64] ;  /* 0x0000000a04009981 */ /* 0x000f28000c1e1500 */
[----:B----4-:R-:W-:Y:S04]  /*15c00*/  STL [R1+0x8], R0 ;  /* 0x0000080001007387 */ /* 0x010fe80000100800 */
[----:B------:R-:W4:Y:S04]  /*15c10*/  LDL R4, [R1+0xa30] ;  /* 0x000a300001047983 */ /* 0x000f280000100800 */
[----:B------:R-:W4:Y:S01]  /*15c20*/  LDL R5, [R1+0xa34] ;  /* 0x000a340001057983 */ /* 0x000f220000100800 */
[----:B------:R-:W-:-:S03]  /*15c30*/  PRMT R61, RZ, 0x7610, R61 ;  /* 0x00007610ff3d7816 */ /* 0x000fc6000000003d */
[----:B------:R-:W-:Y:S04]  /*15c40*/  STS.U16 [R60+0x2d80], R52 ;  /* 0x002d80343c007388 */ /* 0x000fe80000000400 */
[----:B------:R-:W-:Y:S04]  /*15c50*/  STS.U16 [R60+0x2dc0], R47 ;  /* 0x002dc02f3c007388 */ /* 0x000fe80000000400 */
[----:B------:R-:W-:Y:S04]  /*15c60*/  STS.U16 [R60+0x2fc0], R37 ;  /* 0x002fc0253c007388 */ /* 0x000fe80000000400 */
[----:B------:R-:W-:Y:S04]  /*15c70*/  STS.U16 [R60+0x2f80], R40 ;  /* 0x002f80283c007388 */ /* 0x000fe80000000400 */
[----:B------:R0:W-:Y:S04]  /*15c80*/  STL [R1+0x1168], R60 ;  /* 0x0011683c01007387 */ /* 0x0001e80000100800 */
[----:B0-----:R-:W3:Y:S01]  /*15c90*/  LDL R60, [R1+0xa2c] ;  /* 0x000a2c00013c7983 */ /* 0x001ee20000100800 */
[----:B----4-:R-:W-:-:S04]  /*15ca0*/  @!P1 LOP3.LUT R5, R5, R4, RZ, 0x3c, !PT ;  /* 0x0000000405059212 */ /* 0x010fc800078e3cff */
[----:B------:R-:W-:-:S04]  /*15cb0*/  @!P1 LOP3.LUT R4, R5, R4, RZ, 0x3c, !PT ;  /* 0x0000000405049212 */ /* 0x000fc800078e3cff */
[----:B------:R-:W-:-:S05]  /*15cc0*/  @!P1 LOP3.LUT R5, R5, R4, RZ, 0x3c, !PT ;  /* 0x0000000405059212 */ /* 0x000fca00078e3cff */
[----:B------:R0:W4:Y:S04]  /*15cd0*/  @!P1 LDG.E.U16 R61, [R4.64] ;  /* 0x0000000a043d9981 */ /* 0x000128000c1e1500 */
[----:B0-----:R-:W4:Y:S01]  /*15ce0*/  LDL R5, [R1+0xa28] ;  /* 0x000a280001057983 */ /* 0x001f220000100800 */
[----:B--2---:R-:W-:Y:S01]  /*15cf0*/  PRMT R2, RZ, 0x7610, R2 ;  /* 0x00007610ff027816 */ /* 0x004fe20000000002 */
[----:B---3--:R-:W-:Y:S02]  /*15d00*/  @!P1 IMAD.MOV.U32 R4, RZ, RZ, R60 ;  /* 0x000000ffff049224 */ /* 0x008fe400078e003c */
[----:B------:R-:W0:Y:S04]  /*15d10*/  S2R R0, SR_TID.X ;  /* 0x0000000000007919 */ /* 0x000e280000002100 */
[----:B----4-:R1:W-:Y:S04]  /*15d20*/  STL [R1+0x116c], R61 ;  /* 0x00116c3d01007387 */ /* 0x0103e80000100800 */
[----:B-1----:R-:W2:Y:S04]  /*15d30*/  LDL R61, [R1+0x9ec] ;  /* 0x0009ec00013d7983 */ /* 0x002ea80000100800 */
[----:B------:R-:W-:Y:S04]  /*15d40*/  STL [R1+0x119c], R3 ;  /* 0x00119c0301007387 */ /* 0x000fe80000100800 */
[----:B------:R1:W3:Y:S01]  /*15d50*/  @!P1 LDG.E.U16 R2, [R4.64] ;  /* 0x0000000a04029981 */ /* 0x0002e2000c1e1500 */
[----:B0-----:R-:W-:-:S02]  /*15d60*/  LOP3.LUT R0, R0, 0x1f, RZ, 0xc0, !PT ;  /* 0x0000001f00007812 */ /* 0x001fc400078ec0ff */
[----:B------:R-:W-:Y:S01]  /*15d70*/  PRMT R59, RZ, 0x7610, R59 ;  /* 0x00007610ff3b7816 */ /* 0x000fe2000000003b */
[----:B------:R-:W4:Y:S04]  /*15d80*/  LDL R60, [R1+0x9b0] ;  /* 0x0009b000013c7983 */ /* 0x000f280000100800 */
[----:B-1----:R-:W2:Y:S04]  /*15d90*/  LDL R4, [R1+0x9f0] ;  /* 0x0009f00001047983 */ /* 0x002ea80000100800 */
[----:B------:R-:W2:Y:S01]  /*15da0*/  LDL R5, [R1+0x9f4] ;  /* 0x0009f40001057983 */ /* 0x000ea20000100800 */
[----:B------:R-:W-:-:S05]  /*15db0*/  IMAD.SHL.U32 R0, R0, 0x2, RZ ;  /* 0x0000000200007824 */ /* 0x000fca00078e00ff */
[----:B------:R0:W-:Y:S04]  /*15dc0*/  STS.U16 [R0], R3 ;  /* 0x0000000300007388 */ /* 0x0001e80000000400 */
[----:B0-----:R-:W4:Y:S04]  /*15dd0*/  LDL R3, [R1+0x9b4] ;  /* 0x0009b40001037983 */ /* 0x001f280000100800 */
[----:B---3--:R0:W-:Y:S01]  /*15de0*/  STL [R1+0x1170], R2 ;  /* 0x0011700201007387 */ /* 0x0081e20000100800 */
[----:B------:R-:W-:Y:S02]  /*15df0*/  PRMT R58, RZ, 0x7610, R58 ;  /* 0x00007610ff3a7816 */ /* 0x000fe4000000003a */
[----:B------:R-:W-:Y:S01]  /*15e00*/  PRMT R57, RZ, 0x7610, R57 ;  /* 0x00007610ff397816 */ /* 0x000fe20000000039 */
[----:B0-----:R-:W3:Y:S01]  /*15e10*/  LDL R2, [R1+0x9ac] ;  /* 0x0009ac0001027983 */ /* 0x001ee20000100800 */
[----:B--2---:R-:W-:-:S04]  /*15e20*/  @!P1 LOP3.LUT R5, R5, R4, RZ, 0x3c, !PT ;  /* 0x0000000405059212 */ /* 0x004fc800078e3cff */
[----:B------:R-:W-:-:S04]  /*15e30*/  @!P1 LOP3.LUT R4, R5, R4, RZ, 0x3c, !PT ;  /* 0x0000000405049212 */ /* 0x000fc800078e3cff */
[----:B------:R-:W-:-:S05]  /*15e40*/  @!P1 LOP3.LUT R5, R5, R4, RZ, 0x3c, !PT ;  /* 0x0000000405059212 */ /* 0x000fca00078e3cff */
[----:B------:R0:W2:Y:S04]  /*15e50*/  @!P1 LDG.E.U16 R59, [R4.64] ;  /* 0x0000000a043b9981 */ /* 0x0000a8000c1e1500 */
[----:B0-----:R-:W2:Y:S01]  /*15e60*/  LDL R5, [R1+0x9e8] ;  /* 0x0009e80001057983 */ /* 0x001ea20000100800 */
[----:B------:R-:W-:-:S05]  /*15e70*/  @!P1 IMAD.MOV.U32 R4, RZ, RZ, R61 ;  /* 0x000000ffff049224 */ /* 0x000fca00078e003d */
[----:B--2---:R4:W2:Y:S04]  /*15e80*/  @!P1 LDG.E.U16 R58, [R4.64] ;  /* 0x0000000a043a9981 */ /* 0x0048a8000c1e1500 */
[----:B------:R0:W-:Y:S04]  /*15e90*/  STL [R1+0x1174], R59 ;  /* 0x0011743b01007387 */ /* 0x0001e80000100800 */
[----:B------:R-:W2:Y:S01]  /*15ea0*/  LDL R61, [R1+0x974] ;  /* 0x00097400013d7983 */ /* 0x000ea20000100800 */
[----:B----4-:R-:W-:Y:S02]  /*15eb0*/  @!P1 IMAD.MOV.U32 R4, RZ, RZ, R3 ;  /* 0x000000ffff049224 */ /* 0x010fe400078e0003 */
[----:B------:R-:W-:Y:S01]  /*15ec0*/  @!P1 IMAD.MOV.U32 R5, RZ, RZ, R60 ;  /* 0x000000ffff059224 */ /* 0x000fe200078e003c */
[----:B0-----:R-:W4:Y:S04]  /*15ed0*/  LDL R59, [R1+0x9a8] ;  /* 0x0009a800013b7983 */ /* 0x001f280000100800 */
[----:B------:R3:W4:Y:S02]  /*15ee0*/  @!P1 LDG.E.U16 R57, [R4.64] ;  /* 0x0000000a04399981 */ /* 0x000724000c1e1500 */
[----:B---3--:R-:W-:-:S02]  /*15ef0*/  @!P1 IMAD.MOV.U32 R4, RZ, RZ, R2 ;  /* 0x000000ffff049224 */ /* 0x008fc400078e0002 */
[----:B--2---:R0:W-:Y:S04]  /*15f00*/  STL [R1+0x1178], R58 ;  /* 0x0011783a01007387 */ /* 0x0041e80000100800 */
[----:B------:R-:W2:Y:S04]  /*15f10*/  LDL R60, [R1+0x968] ;  /* 0x00096800013c7983 */ /* 0x000ea80000100800 */
[----:B------:R-:W3:Y:S04]  /*15f20*/  LDL R3, [R1+0x96c] ;  /* 0x00096c0001037983 */ /* 0x000ee80000100800 */
[----:B0-----:R-:W2:Y:S01]  /*15f30*/  LDL R58, [R1+0x970] ;  /* 0x00097000013a7983 */ /* 0x001ea20000100800 */
[----:B----4-:R-:W-:-:S03]  /*15f40*/  @!P1 IMAD.MOV.U32 R5, RZ, RZ, R59 ;  /* 0x000000ffff059224 */ /* 0x010fc600078e003b */
[----:B------:R0:W-:Y:S04]  /*15f50*/  STL [R1+0x117c], R57 ;  /* 0x00117c3901007387 */ /* 0x0001e80000100800 */
[----:B------:R-:W4:Y:S04]  /*15f60*/  LDL R59, [R1+0x930] ;  /* 0x00093000013b7983 */ /* 0x000f280000100800 */
[----:B------:R-:W3:Y:S01]  /*15f70*/  LDL R2, [R1+0x934] ;  /* 0x0009340001027983 */ /* 0x000ee20000100800 */
[----:B------:R-:W-:Y:S02]  /*15f80*/  PRMT R56, RZ, 0x7610, R56 ;  /* 0x00007610ff387816 */ /* 0x000fe40000000038 */
[----:B------:R-:W-:-:S04]  /*15f90*/  PRMT R55, RZ, 0x7610, R55 ;  /* 0x00007610ff377816 */ /* 0x000fc80000000037 */
[----:B------:R1:W4:Y:S01]  /*15fa0*/  @!P1 LDG.E.U16 R56, [R4.64] ;  /* 0x0000000a04389981 */ /* 0x000322000c1e1500 */
[----:B------:R-:W-:Y:S01]  /*15fb0*/  PRMT R54, RZ, 0x7610, R54 ;  /* 0x00007610ff367816 */ /* 0x000fe20000000036 */
[----:B-1----:R-:W-:Y:S01]  /*15fc0*/  @!P1 IMAD.MOV.U32 R4, RZ, RZ, R61 ;  /* 0x000000ffff049224 */ /* 0x002fe200078e003d */
[----:B------:R-:W-:Y:S01]  /*15fd0*/  PRMT R53, RZ, 0x7610, R53 ;  /* 0x00007610ff357816 */ /* 0x000fe20000000035 */
[----:B--2---:R-:W-:-:S05]  /*15fe0*/  @!P1 IMAD.MOV.U32 R5, RZ, RZ, R58 ;  /* 0x000000ffff059224 */ /* 0x004fca00078e003a */
[----:B------:R3:W2:Y:S02]  /*15ff0*/  @!P1 LDG.E.U16 R55, [R4.64] ;  /* 0x0000000a04379981 */ /* 0x0006a4000c1e1500 */
[----:B---3--:R-:W-:Y:S02]  /*16000*/  @!P1 IMAD.MOV.U32 R4, RZ, RZ, R3 ;  /* 0x000000ffff049224 */ /* 0x008fe400078e0003 */
[----:B------:R-:W-:-:S05]  /*16010*/  @!P1 IMAD.MOV.U32 R5, RZ, RZ, R60 ;  /* 0x000000ffff059224 */ /* 0x000fca00078e003c */
[----:B------:R1:W3:Y:S02]  /*16020*/  @!P1 LDG.E.U16 R54, [R4.64] ;  /* 0x0000000a04369981 */ /* 0x0002e4000c1e1500 */
[----:B-1----:R-:W-:Y:S02]  /*16030*/  @!P1 IMAD.MOV.U32 R4, RZ, RZ, R2 ;  /* 0x000000ffff049224 */ /* 0x002fe400078e0002 */
[----:B----4-:R-:W-:-:S05]  /*16040*/  @!P1 IMAD.MOV.U32 R5, RZ, RZ, R59 ;  /* 0x000000ffff059224 */ /* 0x010fca00078e003b */
[----:B------:R-:W4:Y:S04]  /*16050*/  @!P1 LDG.E.U16 R53, [R4.64] ;  /* 0x0000000a04359981 */ /* 0x000f28000c1e1500 */
[----:B------:R1:W-:Y:S04]  /*16060*/  STL [R1+0x1180], R56 ;  /* 0x0011803801007387 */ /* 0x0003e80000100800 */
[----:B------:R-:W4:Y:S04]  /*16070*/  LDL R58, [R1+0x928] ;  /* 0x00092800013a7983 */ /* 0x000f280000100800 */
[----:B0-----:R-:W4:Y:S04]  /*16080*/  LDL R57, [R1+0x92c] ;  /* 0x00092c0001397983 */ /* 0x001f280000100800 */
[----:B--2---:R0:W-:Y:S04]  /*16090*/  STL [R1+0x1184], R55 ;  /* 0x0011843701007387 */ /* 0x0041e80000100800 */
[----:B-1----:R-:W2:Y:S04]  /*160a0*/  LDL R56, [R1+0x8f0] ;  /* 0x0008f00001387983 */ /* 0x002ea80000100800 */
[----:B------:R-:W2:Y:S04]  /*160b0*/  LDL R3, [R1+0x8f4] ;  /* 0x0008f40001037983 */ /* 0x000ea80000100800 */
[----:B---3--:R1:W-:Y:S04]  /*160c0*/  STL [R1+0x1188], R54 ;  /* 0x0011883601007387 */ /* 0x0083e80000100800 */
[----:B0-----:R-:W3:Y:S04]  /*160d0*/  LDL R55, [R1+0x8e8] ;  /* 0x0008e80001377983 */ /* 0x001ee80000100800 */
[----:B------:R-:W3:Y:S04]  /*160e0*/  LDL R2, [R1+0x8ec] ;  /* 0x0008ec0001027983 */ /* 0x000ee80000100800 */
[----:B----4-:R0:W-:Y:S04]  /*160f0*/  STL [R1+0x118c], R53 ;  /* 0x00118c3501007387 */ /* 0x0101e80000100800 */
[----:B-1----:R-:W4:Y:S04]  /*16100*/  LDL R54, [R1+0x8b0] ;  /* 0x0008b00001367983 */ /* 0x002f280000100800 */
[----:B0-----:R-:W4:Y:S01]  /*16110*/  LDL R53, [R1+0x8b4] ;  /* 0x0008b40001357983 */ /* 0x001f220000100800 */
[----:B------:R-:W-:Y:S01]  /*16120*/  PRMT R52, RZ, 0x7610, R52 ;  /* 0x00007610ff347816 */ /* 0x000fe20000000034 */
[----:B------:R-:W-:-:S02]  /*16130*/  @!P1 IMAD.MOV.U32 R4, RZ, RZ, R57 ;  /* 0x000000ffff049224 */ /* 0x000fc400078e0039 */
[----:B------:R-:W-:Y:S01]  /*16140*/  @!P1 IMAD.MOV.U32 R5, RZ, RZ, R58 ;  /* 0x000000ffff059224 */ /* 0x000fe200078e003a */
[----:B------:R0:W-:Y:S04]  /*16150*/  STS.U16 [R0+0x600], R51 ;  /* 0x0006003300007388 */ /* 0x0001e80000000400 */
[----:B------:R2:W4:Y:S01]  /*16160*/  @!P1 LDG.E.U16 R52, [R4.64] ;  /* 0x0000000a04349981 */ /* 0x000522000c1e1500 */
[----:B0-----:R-:W-:-:S03]  /*16170*/  PRMT R51, RZ, 0x7610, R51 ;  /* 0x00007610ff337816 */ /* 0x001fc60000000033 */
[----:B------:R0:W-:Y:S02]  /*16180*/  STS.U16 [R0+0x640], R50 ;  /* 0x0006403200007388 */ /* 0x0001e40000000400 */
[----:B0-----:R-:W-:Y:S02]  /*16190*/  PRMT R50, RZ, 0x7610, R50 ;  /* 0x00007610ff327816 */ /* 0x001fe40000000032 */
[----:B------:R0:W-:Y:S02]  /*161a0*/  STS.U16 [R0+0x440], R49 ;  /* 0x0004403100007388 */ /* 0x0001e40000000400 */
[----:B0-----:R-:W-:Y:S01]  /*161b0*/  PRMT R49, RZ, 0x7610, R49 ;  /* 0x00007610ff317816 */ /* 0x001fe20000000031 */
[----:B--2---:R-:W-:Y:S02]  /*161c0*/  @!P1 IMAD.MOV.U32 R5, RZ, RZ, R56 ;  /* 0x000000ffff059224 */ /* 0x004fe400078e0038 */
[----:B------:R-:W-:-:S05]  /*161d0*/  @!P1 IMAD.MOV.U32 R4, RZ, RZ, R3 ;  /* 0x000000ffff049224 */ /* 0x000fca00078e0003 */
[----:B------:R3:W2:Y:S02]  /*161e0*/  @!P1 LDG.E.U16 R51, [R4.64] ;  /* 0x0000000a04339981 */ /* 0x0006a4000c1e1500 */
[----:B---3--:R-:W-:Y:S02]  /*161f0*/  @!P1 IMAD.MOV.U32 R5, RZ, RZ, R55 ;  /* 0x000000ffff059224 */ /* 0x008fe400078e0037 */
[----:B------:R-:W-:-:S05]  /*16200*/  @!P1 IMAD.MOV.U32 R4, RZ, RZ, R2 ;  /* 0x000000ffff049224 */ /* 0x000fca00078e0002 */
[----:B------:R4:W3:Y:S02]  /*16210*/  @!P1 LDG.E.U16 R50, [R4.64] ;  /* 0x0000000a04329981 */ /* 0x0008e4000c1e1500 */
[----:B----4-:R-:W-:Y:S02]  /*16220*/  @!P1 IMAD.MOV.U32 R5, RZ, RZ, R54 ;  /* 0x000000ffff059224 */ /* 0x010fe400078e0036 */
[----:B------:R-:W-:-:S05]  /*16230*/  @!P1 IMAD.MOV.U32 R4, RZ, RZ, R53 ;  /* 0x000000ffff049224 */ /* 0x000fca00078e0035 */
[----:B------:R-:W4:Y:S04]  /*16240*/  @!P1 LDG.E.U16 R49, [R4.64] ;  /* 0x0000000a04319981 */ /* 0x000f28000c1e1500 */
[----:B------:R0:W-:Y:S04]  /*16250*/  STL [R1+0x1190], R52 ;  /* 0x0011903401007387 */ /* 0x0001e80000100800 */
[----:B------:R-:W4:Y:S04]  /*16260*/  LDL R56, [R1+0x8a8] ;  /* 0x0008a80001387983 */ /* 0x000f280000100800 */
[----:B------:R-:W4:Y:S04]  /*16270*/  LDL R3, [R1+0x8ac] ;  /* 0x0008ac0001037983 */ /* 0x000f280000100800 */
[----:B--2---:R1:W-:Y:S04]  /*16280*/  STL [R1+0x1194], R51 ;  /* 0x0011943301007387 */ /* 0x0043e80000100800 */
[----:B------:R-:W2:Y:S04]  /*16290*/  LDL R55, [R1+0x870] ;  /* 0x0008700001377983 */ /* 0x000ea80000100800 */
[----:B------:R-:W2:Y:S04]  /*162a0*/  LDL R2, [R1+0x874] ;  /* 0x0008740001027983 */ /* 0x000ea80000100800 */
[----:B---3--:R3:W-:Y:S04]  /*162b0*/  STL [R1+0x1198], R50 ;  /* 0x0011983201007387 */ /* 0x0087e80000100800 */
[----:B------:R-:W2:Y:S04]  /*162c0*/  LDL R54, [R1+0x868] ;  /* 0x0008680001367983 */ /* 0x000ea80000100800 */
[----:B------:R-:W2:Y:S04]  /*162d0*/  LDL R53, [R1+0x86c] ;  /* 0x00086c0001357983 */ /* 0x000ea80000100800 */
[----:B0-----:R-:W2:Y:S04]  /*162e0*/  LDL R52, [R1+0x830] ;  /* 0x0008300001347983 */ /* 0x001ea80000100800 */
[----:B-1----:R-:W2:Y:S04]  /*162f0*/  LDL R51, [R1+0x834] ;  /* 0x0008340001337983 */ /* 0x002ea80000100800 */
[----:B----4-:R0:W-:Y:S04]  /*16300*/  STL [R1+0x11a0], R49 ;  /* 0x0011a03101007387 */ /* 0x0101e80000100800 */
[----:B---3--:R-:W3:Y:S01]  /*16310*/  LDL R50, [R1+0x828] ;  /* 0x0008280001327983 */ /* 0x008ee20000100800 */
[----:B------:R-:W-:Y:S01]  /*16320*/  PRMT R48, RZ, 0x7610, R48 ;  /* 0x00007610ff307816 */ /* 0x000fe20000000030 */
[----:B------:R-:W-:Y:S01]  /*16330*/  @!P1 IMAD.MOV.U32 R5, RZ, RZ, R56 ;  /* 0x000000ffff059224 */ /* 0x000fe200078e0038 */
[----:B------:R-:W-:Y:S01]  /*16340*/  PRMT R47, RZ, 0x7610, R47 ;  /* 0x00007610ff2f7816 */ /* 0x000fe2000000002f */
[----:B0-----:R-:W4:Y:S01]  /*16350*/  LDL R49, [R1+0x7f0] ;  /* 0x0007f00001317983 */ /* 0x001f220000100800 */
[----:B------:R-:W-:-:S03]  /*16360*/  @!P1 IMAD.MOV.U32 R4, RZ, RZ, R3 ;  /* 0x000000ffff049224 */ /* 0x000fc600078e0003 */
[----:B------:R-:W3:Y:S04]  /*16370*/  LDL R3, [R1+0x82c] ;  /* 0x00082c0001037983 */ /* 0x000ee80000100800 */
[----:B------:R2:W3:Y:S04]  /*16380*/  @!P1 LDG.E.U16 R48, [R4.64] ;  /* 0x0000000a04309981 */ /* 0x0004e8000c1e1500 */
[----:B------:R0:W-:Y:S01]  /*16390*/  STS.U16 [R0+0x400], R46 ;  /* 0x0004002e00007388 */ /* 0x0001e20000000400 */
[----:B------:R-:W-:Y:S02]  /*163a0*/  PRMT R45, RZ, 0x7610, R45 ;  /* 0x00007610ff2d7816 */ /* 0x000fe4000000002d */
[----:B0-----:R-:W-:Y:S01]  /*163b0*/  PRMT R46, RZ, 0x7610, R46 ;  /* 0x00007610ff2e7816 */ /* 0x001fe2000000002e */
[----:B--2---:R-:W-:-:S02]  /*163c0*/  @!P1 IMAD.MOV.U32 R5, RZ, RZ, R55 ;  /* 0x000000ffff059224 */ /* 0x004fc400078e0037 */
[----:B------:R-:W-:Y:S02]  /*163d0*/  @!P1 IMAD.MOV.U32 R4, RZ, RZ, R2 ;  /* 0x000000ffff049224 */ /* 0x000fe400078e0002 */
[----:B------:R-:W2:Y:S04]  /*163e0*/  LDL R2, [R1+0x7f4] ;  /* 0x0007f40001027983 */ /* 0x000ea80000100800 */
[----:B------:R0:W2:Y:S02]  /*163f0*/  @!P1 LDG.E.U16 R47, [R4.64] ;  /* 0x0000000a042f9981 */ /* 0x0000a4000c1e1500 */
[----:B0-----:R-:W-:Y:S02]  /*16400*/  @!P1 IMAD.MOV.U32 R5, RZ, RZ, R54 ;  /* 0x000000ffff059224 */ /* 0x001fe400078e0036 */
[----:B------:R-:W-:-:S05]  /*16410*/  @!P1 IMAD.MOV.U32 R4, RZ, RZ, R53 ;  /* 0x000000ffff049224 */ /* 0x000fca00078e0035 */
[----:B------:R0:W2:Y:S02]  /*16420*/  @!P1 LDG.E.U16 R46, [R4.64] ;  /* 0x0000000a042e9981 */ /* 0x0000a4000c1e1500 */
[----:B0-----:R-:W-:Y:S02]  /*16430*/  @!P1 IMAD.MOV.U32 R4, RZ, RZ, R51 ;  /* 0x000000ffff049224 */ /* 0x001fe400078e0033 */
[----:B------:R-:W-:Y:S01]  /*16440*/  @!P1 IMAD.MOV.U32 R5, RZ, RZ, R52 ;  /* 0x000000ffff059224 */ /* 0x000fe200078e0034 */
[----:B------:R-:W2:Y:S04]  /*16450*/  LDL R51, [R1+0x7ec] ;  /* 0x0007ec0001337983 */ /* 0x000ea80000100800 */
[----:B------:R-:W2:Y:S04]  /*16460*/  LDL R52, [R1+0x7e8] ;  /* 0x0007e80001347983 */ /* 0x000ea80000100800 */
[----:B------:R3:W2:Y:S02]  /*16470*/  @!P1 LDG.E.U16 R45, [R4.64] ;  /* 0x0000000a042d9981 */ /* 0x0006a4000c1e1500 */
[----:B---3--:R-:W-:-:S02]  /*16480*/  @!P1 IMAD.MOV.U32 R5, RZ, RZ, R50 ;  /* 0x000000ffff059224 */ /* 0x008fc400078e0032 */
[----:B------:R-:W3:Y:S01]  /*16490*/  LDL R50, [R1+0x5a0] ;  /* 0x0005a00001327983 */ /* 0x000ee20000100800 */
[----:B------:R-:W-:-:S03]  /*164a0*/  @!P1 IMAD.MOV.U32 R4, RZ, RZ, R3 ;  /* 0x000000ffff049224 */ /* 0x000fc600078e0003 */
[----:B------:R0:W-:Y:S04]  /*164b0*/  STS.U16 [R0+0x240], R44 ;  /* 0x0002402c00007388 */ /* 0x0001e80000000400 */
[----:B------:R-:W3:Y:S01]  /*164c0*/  LDL R3, [R1+0x5a4] ;  /* 0x0005a40001037983 */ /* 0x000ee20000100800 */
[----:B0-----:R-:W-:-:S06]  /*164d0*/  PRMT R44, RZ, 0x7610, R44 ;  /* 0x00007610ff2c7816 */ /* 0x001fcc000000002c */
[----:B------:R4:W3:Y:S01]  /*164e0*/  @!P1 LDG.E.U16 R44, [R4.64] ;  /* 0x0000000a042c9981 */ /* 0x0008e2000c1e1500 */
[----:B------:R-:W-:Y:S01]  /*164f0*/  PRMT R43, RZ, 0x7610, R43 ;  /* 0x00007610ff2b7816 */ /* 0x000fe2000000002b */
[----:B----4-:R-:W-:Y:S02]  /*16500*/  @!P1 IMAD.MOV.U32 R5, RZ, RZ, R49 ;  /* 0x000000ffff059224 */ /* 0x010fe400078e0031 */
[----:B------:R-:W4:Y:S04]  /*16510*/  LDL R49, [R1+0x598] ;  /* 0x0005980001317983 */ /* 0x000f280000100800 */
[----:B------:R0:W-:Y:S02]  /*16520*/  STS.U16 [R0+0x200], R42 ;  /* 0x0002002a00007388 */ /* 0x0001e40000000400 */
[----:B0-----:R-:W-:Y:S01]  /*16530*/  PRMT R42, RZ, 0x7610, R42 ;  /* 0x00007610ff2a7816 */ /* 0x001fe2000000002a */
[----:B--2---:R-:W-:-:S02]  /*16540*/  @!P1 IMAD.MOV.U32 R4, RZ, RZ, R2 ;  /* 0x000000ffff049224 */ /* 0x004fc400078e0002 */
[----:B------:R-:W2:Y:S04]  /*16550*/  LDL R2, [R1+0x59c] ;  /* 0x00059c0001027983 */ /* 0x000ea80000100800 */
[----:B------:R0:W2:Y:S04]  /*16560*/  @!P1 LDG.E.U16 R43, [R4.64] ;  /* 0x0000000a042b9981 */ /* 0x0000a8000c1e1500 */
[----:B------:R-:W2:Y:S04]  /*16570*/  LDL.LU R60, [R1+0x24] ;  /* 0x00002400013c7983 */ /* 0x000ea80000300800 */
[----:B------:R-:W2:Y:S01]  /*16580*/  LDL R54, [R1+0x560] ;  /* 0x0005600001367983 */ /* 0x000ea20000100800 */
[----:B0-----:R-:W-:-:S02]  /*16590*/  @!P1 IMAD.MOV.U32 R4, RZ, RZ, R51 ;  /* 0x000000ffff049224 */ /* 0x001fc400078e0033 */
[----:B------:R-:W-:Y:S02]  /*165a0*/  @!P1 IMAD.MOV.U32 R5, RZ, RZ, R52 ;  /* 0x000000ffff059224 */ /* 0x000fe400078e0034 */
[----:B------:R-:W2:Y:S04]  /*165b0*/  LDL R52, [R1+0x564] ;  /* 0x0005640001347983 */ /* 0x000ea80000100800 */
[----:B------:R3:W2:Y:S04]  /*165c0*/  @!P1 LDG.E.U16 R42, [R4.64] ;  /* 0x0000000a042a9981 */ /* 0x0006a8000c1e1500 */
[----:B------:R-:W2:Y:S01]  /*165d0*/  LDL.LU R57, [R1+0x48] ;  /* 0x0000480001397983 */ /* 0x000ea20000300800 */
[----:B------:R-:W-:-:S03]  /*165e0*/  PRMT R41, RZ, 0x7610, R41 ;  /* 0x00007610ff297816 */ /* 0x000fc60000000029 */
[----:B------:R-:W2:Y:S01]  /*165f0*/  LDL R53, [R1+0x558] ;  /* 0x0005580001357983 */ /* 0x000ea20000100800 */
[----:B---3--:R-:W-:-:S03]  /*16600*/  @!P1 IMAD.MOV.U32 R5, RZ, RZ, R50 ;  /* 0x000000ffff059224 */ /* 0x008fc600078e0032 */
[----:B------:R-:W3:Y:S01]  /*16610*/  LDL R50, [R1+0x55c] ;  /* 0x00055c0001327983 */ /* 0x000ee20000100800 */
[----:B------:R-:W-:-:S03]  /*16620*/  @!P1 IMAD.MOV.U32 R4, RZ, RZ, R3 ;  /* 0x000000ffff049224 */ /* 0x000fc600078e0003 */
[----:B------:R-:W3:Y:S04]  /*16630*/  LDL.LU R3, [R1+0x44] ;  /* 0x0000440001037983 */ /* 0x000ee80000300800 */
[----:B------:R4:W3:Y:S01]  /*16640*/  @!P1 LDG.E.U16 R41, [R4.64] ;  /* 0x0000000a04299981 */ /* 0x0008e2000c1e1500 */
[----:B------:R-:W-:-:S03]  /*16650*/  PRMT R40, RZ, 0x7610, R40 ;  /* 0x00007610ff287816 */ /* 0x000fc60000000028 */
[----:B------:R-:W3:Y:S04]  /*16660*/  LDL R51, [R1+0x520] ;  /* 0x0005200001337983 */ /* 0x000ee80000100800 */
[----:B------:R0:W-:Y:S01]  /*16670*/  STS.U16 [R0+0x40], R39 ;  /* 0x0000402700007388 */ /* 0x0001e20000000400 */
[----:B----4-:R-:W-:-:S03]  /*16680*/  @!P1 IMAD.MOV.U32 R5, RZ, RZ, R49 ;  /* 0x000000ffff059224 */ /* 0x010fc600078e0031 */
[----:B------:R-:W4:Y:S01]  /*16690*/  LDL R49, [R1+0x524] ;  /* 0x0005240001317983 */ /* 0x000f220000100800 */
[----:B0-----:R-:W-:Y:S01]  /*166a0*/  PRMT R39, RZ, 0x7610, R39 ;  /* 0x00007610ff277816 */ /* 0x001fe20000000027 */
[----:B--2---:R-:W-:Y:S02]  /*166b0*/  @!P1 IMAD.MOV.U32 R4, RZ, RZ, R2 ;  /* 0x000000ffff049224 */ /* 0x004fe400078e0002 */
[----:B------:R-:W2:Y:S04]  /*166c0*/  LDL.LU R2, [R1+0x40] ;  /* 0x0000400001027983 */ /* 0x000ea80000300800 */
[----:B------:R0:W2:Y:S04]  /*166d0*/  @!P1 LDG.E.U16 R40, [R4.64] ;  /* 0x0000000a04289981 */ /* 0x0000a8000c1e1500 */
[----:B------:R-:W2:Y:S01]  /*166e0*/  LDL R56, [R1+0x518] ;  /* 0x0005180001387983 */ /* 0x000ea20000100800 */
[----:B0-----:R-:W-:-:S02]  /*166f0*/  @!P1 IMAD.MOV.U32 R5, RZ, RZ, R54 ;  /* 0x000000ffff059224 */ /* 0x001fc400078e0036 */
[----:B------:R-:W-:Y:S02]  /*16700*/  @!P1 IMAD.MOV.U32 R4, RZ, RZ, R52 ;  /* 0x000000ffff049224 */ /* 0x000fe400078e0034 */
[----:B------:R-:W2:Y:S04]  /*16710*/  LDL R52, [R1+0x51c] ;  /* 0x00051c0001347983 */ /* 0x000ea80000100800 */
[----:B------:R-:W2:Y:S04]  /*16720*/  LDL.LU R58, [R1+0x3c] ;  /* 0x00003c00013a7983 */ /* 0x000ea80000300800 */
[----:B------:R3:W2:Y:S04]  /*16730*/  @!P1 LDG.E.U16 R39, [R4.64] ;  /* 0x0000000a04279981 */ /* 0x0006a8000c1e1500 */
[----:B------:R-:W2:Y:S04]  /*16740*/  LDL.LU R59, [R1+0x38] ;  /* 0x00003800013b7983 */ /* 0x000ea80000300800 */
[----:B------:R-:W2:Y:S01]  /*16750*/  LDL R55, [R1+0x5d0] ;  /* 0x0005d00001377983 */ /* 0x000ea20000100800 */
[----:B---3--:R-:W-:-:S03]  /*16760*/  @!P1 IMAD.MOV.U32 R4, RZ, RZ, R50 ;  /* 0x000000ffff049224 */ /* 0x008fc600078e0032 */
[----:B------:R-:W3:Y:S01]  /*16770*/  LDL R50, [R1+0xae0] ;  /* 0x000ae00001327983 */ /* 0x000ee20000100800 */
[----:B------:R-:W-:-:S03]  /*16780*/  @!P1 IMAD.MOV.U32 R5, RZ, RZ, R53 ;  /* 0x000000ffff059224 */ /* 0x000fc600078e0035 */
[----:B------:R0:W-:Y:S04]  /*16790*/  STS.U16 [R0+0x800], R38 ;  /* 0x0008002600007388 */ /* 0x0001e80000000400 */
[----:B------:R-:W3:Y:S04]  /*167a0*/  LDL.LU R61, [R1+0x34] ;  /* 0x00003400013d7983 */ /* 0x000ee80000300800 */
[----:B------:R-:W3:Y:S01]  /*167b0*/  LDL R54, [R1+0xad8] ;  /* 0x000ad80001367983 */ /* 0x000ee20000100800 */
[----:B0-----:R-:W-:-:S03]  /*167c0*/  PRMT R38, RZ, 0x7610, R38 ;  /* 0x00007610ff267816 */ /* 0x001fc60000000026 */
[----:B------:R-:W3:Y:S04]  /*167d0*/  LDL R53, [R1+0xadc] ;  /* 0x000adc0001357983 */ /* 0x000ee80000100800 */
[----:B------:R4:W3:Y:S04]  /*167e0*/  @!P1 LDG.E.U16 R38, [R4.64] ;  /* 0x0000000a04269981 */ /* 0x0008e8000c1e1500 */
[----:B------:R0:W-:Y:S01]  /*167f0*/  STS.U16 [R0+0x1640], R60 ;  /* 0x0016403c00007388 */ /* 0x0001e20000000400 */
[----:B------:R-:W-:Y:S01]  /*16800*/  PRMT R37, RZ, 0x7610, R37 ;  /* 0x00007610ff257816 */ /* 0x000fe20000000025 */
[----:B----4-:R-:W-:-:S02]  /*16810*/  @!P1 IMAD.MOV.U32 R4, RZ, RZ, R49 ;  /* 0x000000ffff049224 */ /* 0x010fc400078e0031 */
[----:B0-----:R-:W4:Y:S04]  /*16820*/  LDL.LU R60, [R1+0x2c] ;  /* 0x00002c00013c7983 */ /* 0x001f280000300800 */
[----:B------:R-:W4:Y:S01]  /*16830*/  LDL R49, [R1+0xaa4] ;  /* 0x000aa40001317983 */ /* 0x000f220000100800 */
[----:B------:R-:W-:-:S03]  /*16840*/  @!P1 IMAD.MOV.U32 R5, RZ, RZ, R51 ;  /* 0x000000ffff059224 */ /* 0x000fc600078e0033 */
[----:B------:R-:W4:Y:S01]  /*16850*/  LDL R51, [R1+0xaa0] ;  /* 0x000aa00001337983 */ /* 0x000f220000100800 */
[----:B------:R-:W-:-:S03]  /*16860*/  PRMT R36, RZ, 0x7610, R36 ;  /* 0x00007610ff247816 */ /* 0x000fc60000000024 */
[----:B------:R2:W4:Y:S04]  /*16870*/  @!P1 LDG.E.U16 R37, [R4.64] ;  /* 0x0000000a04259981 */ /* 0x000528000c1e1500 */
[----:B------:R0:W-:Y:S04]  /*16880*/  STS.U16 [R0+0x1840], R3 ;  /* 0x0018400300007388 */ /* 0x0001e80000000400 */
[----:B0-----:R-:W4:Y:S01]  /*16890*/  LDL R3, [R1+0xa9c] ;  /* 0x000a9c0001037983 */ /* 0x001f220000100800 */
[----:B--2---:R-:W-:Y:S02]  /*168a0*/  @!P1 IMAD.MOV.U32 R5, RZ, RZ, R56 ;  /* 0x000000ffff059224 */ /* 0x004fe400078e0038 */
[----:B------:R-:W-:-:S02]  /*168b0*/  @!P1 IMAD.MOV.U32 R4, RZ, RZ, R52 ;  /* 0x000000ffff049224 */ /* 0x000fc400078e0034 */
[----:B------:R-:W2:Y:S04]  /*168c0*/  LDL R52, [R1+0xa98] ;  /* 0x000a980001347983 */ /* 0x000ea80000100800 */
[----:B------:R3:W2:Y:S02]  /*168d0*/  @!P1 LDG.E.U16 R36, [R4.64] ;  /* 0x0000000a04249981 */ /* 0x0006a4000c1e1500 */
[----:B---3--:R-:W-:Y:S02]  /*168e0*/  @!P1 IMAD.MOV.U32 R4, RZ, RZ, R50 ;  /* 0x000000ffff049224 */ /* 0x008fe400078e0032 */
[----:B------:R-:W3:Y:S01]  /*168f0*/  LDL R50, [R1+0xa60] ;  /* 0x000a600001327983 */ /* 0x000ee20000100800 */
[----:B------:R-:W-:Y:S01]  /*16900*/  PRMT R35, RZ, 0x7610, R35 ;  /* 0x00007610ff237816 */ /* 0x000fe20000000023 */
[----:B------:R-:W-:Y:S01]  /*16910*/  @!P1 IMAD.MOV.U32 R5, RZ, RZ, R55 ;  /* 0x000000ffff059224 */ /* 0x000fe200078e0037 */
[----:B------:R-:W-:Y:S01]  /*16920*/  PRMT R34, RZ, 0x7610, R34 ;  /* 0x00007610ff227816 */ /* 0x000fe20000000022 */
[----:B------:R0:W-:Y:S04]  /*16930*/  STS.U16 [R0+0x1a00], R2 ;  /* 0x001a000200007388 */ /* 0x0001e80000000400 */
[----:B------:R1:W3:Y:S04]  /*16940*/  @!P1 LDG.E.U16 R35, [R4.64] ;  /* 0x0000000a04239981 */ /* 0x0002e8000c1e1500 */
[----:B0-----:R-:W3:Y:S01]  /*16950*/  LDL R2, [R1+0xa64] ;  /* 0x000a640001027983 */ /* 0x001ee20000100800 */
[----:B-1----:R-:W-:-:S02]  /*16960*/  @!P1 IMAD.MOV.U32 R4, RZ, RZ, R53 ;  /* 0x000000ffff049224 */ /* 0x002fc400078e0035 */
[----:B------:R-:W-:-:S05]  /*16970*/  @!P1 IMAD.MOV.U32 R5, RZ, RZ, R54 ;  /* 0x000000ffff059224 */ /* 0x000fca00078e0036 */
[----:B------:R4:W3:Y:S04]  /*16980*/  @!P1 LDG.E.U16 R34, [R4.64] ;  /* 0x0000000a04229981 */ /* 0x0008e8000c1e1500 */
[----:B------:R0:W-:Y:S01]  /*16990*/  STS.U16 [R0+0x840], R33 ;  /* 0x0008402100007388 */ /* 0x0001e20000000400 */
[----:B----4-:R-:W-:-:S03]  /*169a0*/  @!P1 IMAD.MOV.U32 R4, RZ, RZ, R49 ;  /* 0x000000ffff049224 */ /* 0x010fc600078e0031 */
[----:B------:R-:W4:Y:S01]  /*169b0*/  LDL R49, [R1+0xa5c] ;  /* 0x000a5c0001317983 */ /* 0x000f220000100800 */
[----:B0-----:R-:W-:Y:S01]  /*169c0*/  PRMT R33, RZ, 0x7610, R33 ;  /* 0x00007610ff217816 */ /* 0x001fe20000000021 */
[----:B------:R-:W-:Y:S02]  /*169d0*/  @!P1 IMAD.MOV.U32 R5, RZ, RZ, R51 ;  /* 0x000000ffff059224 */ /* 0x000fe400078e0033 */
[----:B------:R-:W4:Y:S04]  /*169e0*/  LDL R51, [R1+0xa58] ;  /* 0x000a580001337983 */ /* 0x000f280000100800 */
[----:B------:R0:W-:Y:S04]  /*169f0*/  STS.U16 [R0+0xa00], R32 ;  /* 0x000a002000007388 */ /* 0x0001e80000000400 */
[----:B------:R1:W4:Y:S01]  /*16a00*/  @!P1 LDG.E.U16 R33, [R4.64] ;  /* 0x0000000a04219981 */ /* 0x000322000c1e1500 */
[----:B0-----:R-:W-:Y:S01]  /*16a10*/  PRMT R32, RZ, 0x7610, R32 ;  /* 0x00007610ff207816 */ /* 0x001fe20000000020 */
[----:B-1----:R-:W-:-:S02]  /*16a20*/  @!P1 IMAD.MOV.U32 R4, RZ, RZ, R3 ;  /* 0x000000ffff049224 */ /* 0x002fc400078e0003 */
[----:B------:R-:W4:Y:S01]  /*16a30*/  LDL R3, [R1+0xa24] ;  /* 0x000a240001037983 */ /* 0x000f220000100800 */
[----:B--2---:R-:W-:-:S03]  /*16a40*/  @!P1 IMAD.MOV.U32 R5, RZ, RZ, R52 ;  /* 0x000000ffff059224 */ /* 0x004fc600078e0034 */
[----:B------:R-:W2:Y:S04]  /*16a50*/  LDL R52, [R1+0xa20] ;  /* 0x000a200001347983 */ /* 0x000ea80000100800 */
[----:B------:R3:W2:Y:S02]  /*16a60*/  @!P1 LDG.E.U16 R32, [R4.64] ;  /* 0x0000000a04209981 */ /* 0x0006a4000c1e1500 */
[----:B---3--:R-:W-:Y:S02]  /*16a70*/  @!P1 IMAD.MOV.U32 R5, RZ, RZ, R50 ;  /* 0x000000ffff059224 */ /* 0x008fe400078e0032 */
[----:B------:R-:W3:Y:S01]  /*16a80*/  LDL R50, [R1+0xa18] ;  /* 0x000a180001327983 */ /* 0x000ee20000100800 */
[----:B------:R-:W-:Y:S01]  /*16a90*/  PRMT R31, RZ, 0x7610, R31 ;  /* 0x00007610ff1f7816 */ /* 0x000fe2000000001f */
[----:B------:R-:W-:-:S02]  /*16aa0*/  @!P1 IMAD.MOV.U32 R4, RZ, RZ, R2 ;  /* 0x000000ffff049224 */ /* 0x000fc400078e0002 */
[----:B------:R-:W3:Y:S04]  /*16ab0*/  LDL R2, [R1+0xa1c] ;  /* 0x000a1c0001027983 */ /* 0x000ee80000100800 */
[----:B------:R4:W3:Y:S01]  /*16ac0*/  @!P1 LDG.E.U16 R31, [R4.64] ;  /* 0x0000000a041f9981 */ /* 0x0008e2000c1e1500 */
[----:B------:R-:W-:-:S03]  /*16ad0*/  PRMT R30, RZ, 0x7610, R30 ;  /* 0x00007610ff1e7816 */ /* 0x000fc6000000001e */
[----:B------:R0:W-:Y:S01]  /*16ae0*/  STS.U16 [R0+0x1e40], R29 ;  /* 0x001e401d00007388 */ /* 0x0001e20000000400 */
[----:B----4-:R-:W-:-:S03]  /*16af0*/  @!P1 IMAD.MOV.U32 R4, RZ, RZ, R49 ;  /* 0x000000ffff049224 */ /* 0x010fc600078e0031 */
[----:B------:R-:W4:Y:S01]  /*16b00*/  LDL R49, [R1+0x9e4] ;  /* 0x0009e40001317983 */ /* 0x000f220000100800 */
[----:B------:R-:W-:-:S03]  /*16b10*/  @!P1 IMAD.MOV.U32 R5, RZ, RZ, R51 ;  /* 0x000000ffff059224 */ /* 0x000fc600078e0033 */
[----:B------:R-:W4:Y:S01]  /*16b20*/  LDL R51, [R1+0x9e0] ;  /* 0x0009e00001337983 */ /* 0x000f220000100800 */
[----:B0-----:R-:W-:-:S03]  /*16b30*/  PRMT R29, RZ, 0x7610, R29 ;  /* 0x00007610ff1d7816 */ /* 0x001fc6000000001d */
[----:B------:R0:W4:Y:S04]  /*16b40*/  @!P1 LDG.E.U16 R30, [R4.64] ;  /* 0x0000000a041e9981 */ /* 0x000128000c1e1500 */
[----:B------:R-:W-:Y:S04]  /*16b50*/  STS.U16 [R0+0xa40], R25 ;  /* 0x000a401900007388 */ /* 0x000fe80000000400 */
[----:B------:R-:W-:Y:S04]  /*16b60*/  STS.U16 [R0+0xc00], R24 ;  /* 0x000c001800007388 */ /* 0x000fe80000000400 */
[----:B------:R-:W-:Y:S01]  /*16b70*/  STS.U16 [R0+0xc40], R21 ;  /* 0x000c401500007388 */ /* 0x000fe20000000400 */
[----:B0-----:R-:W-:-:S03]  /*16b80*/  @!P1 IMAD.MOV.U32 R4, RZ, RZ, R3 ;  /* 0x000000ffff049224 */ /* 0x001fc600078e0003 */
[----:B------:R-:W-:Y:S04]  /*16b90*/  STS.U16 [R0+0xe00], R20 ;  /* 0x000e001400007388 */ /* 0x000fe80000000400 */
        /* <DEDUP_REMOVED lines=13> */
[----:B------:R-:W4:Y:S04]  /*16c70*/  LDL R3, [R1+0x9d8] ;  /* 0x0009d80001037983 */ /* 0x000f280000100800 */
[----:B0-----:R-:W4:Y:S01]  /*16c80*/  LDL R0, [R1+0x9dc] ;  /* 0x0009dc0001007983 */ /* 0x001f220000100800 */
[----:B--2---:R-:W-:-:S05]  /*16c90*/  @!P1 IMAD.MOV.U32 R5, RZ, RZ, R52 ;  /* 0x000000ffff059224 */ /* 0x004fca00078e0034 */
[----:B------:R3:W2:Y:S02]  /*16ca0*/  @!P1 LDG.E.U16 R29, [R4.64] ;  /* 0x0000000a041d9981 */ /* 0x0006a4000c1e1500 */
[----:B---3--:R-:W-:Y:S02]  /*16cb0*/  @!P1 IMAD.MOV.U32 R5, RZ, RZ, R50 ;  /* 0x000000ffff059224 */ /* 0x008fe400078e0032 */
[----:B------:R-:W3:Y:S04]  /*16cc0*/  LDL R50, [R1+0x9a0] ;  /* 0x0009a00001327983 */ /* 0x000ee80000100800 */
[----:B------:R-:W0:Y:S02]  /*16cd0*/  S2R R60, SR_TID.X ;  /* 0x00000000003c7919 */ /* 0x000e240000002100 */
[----:B0-----:R-:W-:-:S05]  /*16ce0*/  LOP3.LUT R60, R60, 0x1f, RZ, 0xc0, !PT ;  /* 0x0000001f3c3c7812 */ /* 0x001fca00078ec0ff */
[----:B------:R-:W-:-:S05]  /*16cf0*/  IMAD.SHL.U32 R57, R60, 0x2, RZ ;  /* 0x000000023c397824 */ /* 0x000fca00078e00ff */
[----:B------:R-:W-:Y:S01]  /*16d00*/  LOP3.LUT R57, R57, 0x10, RZ, 0x3c, !PT ;  /* 0x0000001039397812 */ /* 0x000fe200078e3cff */
[----:B------:R-:W-:Y:S02]  /*16d10*/  @!P1 IMAD.MOV.U32 R4, RZ, RZ, R2 ;  /* 0x000000ffff049224 */ /* 0x000fe400078e0002 */
[----:B------:R-:W2:Y:S04]  /*16d20*/  LDL R2, [R1+0x9a4] ;  /* 0x0009a40001027983 */ /* 0x000ea80000100800 */
[----:B------:R0:W-:Y:S02]  /*16d30*/  STS.U16 [R57+0x80], R28 ;  /* 0x0000801c39007388 */ /* 0x0001e40000000400 */
[----:B0-----:R-:W-:-:S06]  /*16d40*/  PRMT R28, RZ, 0x7610, R28 ;  /* 0x00007610ff1c7816 */ /* 0x001fcc000000001c */
[----:B------:R4:W2:Y:S01]  /*16d50*/  @!P1 LDG.E.U16 R28, [R4.64] ;  /* 0x0000000a041c9981 */ /* 0x0008a2000c1e1500 */
[----:B------:R-:W-:Y:S01]  /*16d60*/  PRMT R27, RZ, 0x7610, R27 ;  /* 0x00007610ff1b7816 */ /* 0x000fe2000000001b */
[----:B----4-:R-:W-:Y:S02]  /*16d70*/  @!P1 IMAD.MOV.U32 R4, RZ, RZ, R49 ;  /* 0x000000ffff049224 */ /* 0x010fe400078e0031 */
[----:B------:R-:W4:Y:S01]  /*16d80*/  LDL R49, [R1+0x99c] ;  /* 0x00099c0001317983 */ /* 0x000f220000100800 */
[----:B------:R-:W-:-:S03]  /*16d90*/  @!P1 IMAD.MOV.U32 R5, RZ, RZ, R51 ;  /* 0x000000ffff059224 */ /* 0x000fc600078e0033 */
[----:B------:R-:W4:Y:S01]  /*16da0*/  LDL R51, [R1+0x998] ;  /* 0x0009980001337983 */ /* 0x000f220000100800 */
[----:B------:R-:W-:-:S03]  /*16db0*/  PRMT R26, RZ, 0x7610, R26 ;  /* 0x00007610ff1a7816 */ /* 0x000fc6000000001a */
[----:B------:R0:W4:Y:S04]  /*16dc0*/  @!P1 LDG.E.U16 R27, [R4.64] ;  /* 0x0000000a041b9981 */ /* 0x000128000c1e1500 */
[----:B------:R-:W4:Y:S04]  /*16dd0*/  LDL.LU R60, [R1+0x4c] ;  /* 0x00004c00013c7983 */ /* 0x000f280000300800 */
[----:B------:R-:W4:Y:S01]  /*16de0*/  LDL R53, [R1+0x960] ;  /* 0x0009600001357983 */ /* 0x000f220000100800 */
[----:B0-----:R-:W-:Y:S02]  /*16df0*/  @!P1 IMAD.MOV.U32 R5, RZ, RZ, R3 ;  /* 0x000000ffff059224 */ /* 0x001fe400078e0003 */
[----:B------:R-:W-:-:S02]  /*16e00*/  @!P1 IMAD.MOV.U32 R4, RZ, RZ, R0 ;  /* 0x000000ffff049224 */ /* 0x000fc400078e0000 */
[----:B------:R-:W4:Y:S04]  /*16e10*/  LDL R0, [R1+0x964] ;  /* 0x0009640001007983 */ /* 0x000f280000100800 */
[----:B------:R-:W4:Y:S04]  /*16e20*/  LDL.LU R58, [R1+0x54] ;  /* 0x00005400013a7983 */ /* 0x000f280000300800 */
[----:B------:R3:W4:Y:S04]  /*16e30*/  @!P1 LDG.E.U16 R26, [R4.64] ;  /* 0x0000000a041a9981 */ /* 0x000728000c1e1500 */
[----:B------:R-:W4:Y:S01]  /*16e40*/  LDL.LU R3, [R1+0x58] ;  /* 0x0000580001037983 */ /* 0x000f220000300800 */
[----:B------:R-:W-:-:S03]  /*16e50*/  PRMT R25, RZ, 0x7610, R25 ;  /* 0x00007610ff197816 */ /* 0x000fc60000000019 */
[----:B------:R-:W4:Y:S01]  /*16e60*/  LDL R52, [R1+0x958] ;  /* 0x0009580001347983 */ /* 0x000f220000100800 */
[----:B---3--:R-:W-:-:S03]  /*16e70*/  @!P1 IMAD.MOV.U32 R5, RZ, RZ, R50 ;  /* 0x000000ffff059224 */ /* 0x008fc600078e0032 */
[----:B------:R-:W3:Y:S01]  /*16e80*/  LDL R50, [R1+0x95c] ;  /* 0x00095c0001327983 */ /* 0x000ee20000100800 */
[----:B------:R-:W-:Y:S02]  /*16e90*/  PRMT R24, RZ, 0x7610, R24 ;  /* 0x00007610ff187816 */ /* 0x000fe40000000018 */
[----:B------:R-:W-:Y:S01]  /*16ea0*/  PRMT R23, RZ, 0x7610, R23 ;  /* 0x00007610ff177816 */ /* 0x000fe20000000017 */
[----:B--2---:R-:W-:Y:S02]  /*16eb0*/  @!P1 IMAD.MOV.U32 R4, RZ, RZ, R2 ;  /* 0x000000ffff049224 */ /* 0x004fe400078e0002 */
[----:B------:R-:W2:Y:S04]  /*16ec0*/  LDL.LU R2, [R1+0x220] ;  /* 0x0002200001027983 */ /* 0x000ea80000300800 */
[----:B------:R4:W2:Y:S02]  /*16ed0*/  @!P1 LDG.E.U16 R25, [R4.64] ;  /* 0x0000000a04199981 */ /* 0x0008a4000c1e1500 */
[----:B----4-:R-:W-:-:S02]  /*16ee0*/  @!P1 IMAD.MOV.U32 R4, RZ, RZ, R49 ;  /* 0x000000ffff049224 */ /* 0x010fc400078e0031 */
[----:B------:R-:W4:Y:S01]  /*16ef0*/  LDL R49, [R1+0x924] ;  /* 0x0009240001317983 */ /* 0x000f220000100800 */
[----:B------:R-:W-:-:S03]  /*16f00*/  @!P1 IMAD.MOV.U32 R5, RZ, RZ, R51 ;  /* 0x000000ffff059224 */ /* 0x000fc600078e0033 */
[----:B------:R-:W4:Y:S04]  /*16f10*/  LDL R51, [R1+0x920] ;  /* 0x0009200001337983 */ /* 0x000f280000100800 */
[----:B------:R0:W4:Y:S04]  /*16f20*/  @!P1 LDG.E.U16 R24, [R4.64] ;  /* 0x0000000a04189981 */ /* 0x000128000c1e1500 */
[----:B------:R-:W4:Y:S01]  /*16f30*/  LDL.LU R59, [R1+0x228] ;  /* 0x00022800013b7983 */ /* 0x000f220000300800 */
[----:B0-----:R-:W-:-:S03]  /*16f40*/  @!P1 IMAD.MOV.U32 R5, RZ, RZ, R53 ;  /* 0x000000ffff059224 */ /* 0x001fc600078e0035 */
[----:B------:R-:W4:Y:S01]  /*16f50*/  LDL R53, [R1+0x918] ;  /* 0x0009180001357983 */ /* 0x000f220000100800 */
[----:B------:R-:W-:-:S03]  /*16f60*/  @!P1 IMAD.MOV.U32 R4, RZ, RZ, R0 ;  /* 0x000000ffff049224 */ /* 0x000fc600078e0000 */
[----:B------:R-:W4:Y:S04]  /*16f70*/  LDL R0, [R1+0x91c] ;  /* 0x00091c0001007983 */ /* 0x000f280000100800 */
[----:B------:R3:W4:Y:S02]  /*16f80*/  @!P1 LDG.E.U16 R23, [R4.64] ;  /* 0x0000000a04179981 */ /* 0x000724000c1e1500 */
[----:B---3--:R-:W-:Y:S02]  /*16f90*/  @!P1 IMAD.MOV.U32 R4, RZ, RZ, R50 ;  /* 0x000000ffff049224 */ /* 0x008fe400078e0032 */
[----:B------:R-:W3:Y:S01]  /*16fa0*/  LDL R50, [R1+0x8e4] ;  /* 0x0008e40001327983 */ /* 0x000ee20000100800 */
[----:B------:R-:W-:Y:S01]  /*16fb0*/  PRMT R22, RZ, 0x7610, R22 ;  /* 0x00007610ff167816 */ /* 0x000fe20000000016 */
[----:B------:R-:W-:-:S02]  /*16fc0*/  @!P1 IMAD.MOV.U32 R5, RZ, RZ, R52 ;  /* 0x000000ffff059224 */ /* 0x000fc400078e0034 */
[----:B------:R-:W3:Y:S04]  /*16fd0*/  LDL R52, [R1+0x8e0] ;  /* 0x0008e00001347983 */ /* 0x000ee80000100800 */
[----:B------:R4:W3:Y:S04]  /*16fe0*/  @!P1 LDG.E.U16 R22, [R4.64] ;  /* 0x0000000a04169981 */ /* 0x0008e8000c1e1500 */
[----:B------:R-:W3:Y:S01]  /*16ff0*/  LDL.LU R61, [R1+0x3e8] ;  /* 0x0003e800013d7983 */ /* 0x000ee20000300800 */
[----:B------:R-:W-:-:S03]  /*17000*/  PRMT R21, RZ, 0x7610, R21 ;  /* 0x00007610ff157816 */ /* 0x000fc60000000015 */
[----:B------:R-:W-:Y:S04]  /*17010*/  STS.U16 [R57+0xc0], R19 ;  /* 0x0000c01339007388 */ /* 0x000fe80000000400 */
[----:B------:R-:W-:Y:S04]  /*17020*/  STS.U16 [R57+0x280], R18 ;  /* 0x0002801239007388 */ /* 0x000fe80000000400 */
[----:B------:R-:W-:Y:S04]  /*17030*/  STS.U16 [R57+0x2c0], R15 ;  /* 0x0002c00f39007388 */ /* 0x000fe80000000400 */
[----:B------:R-:W-:Y:S01]  /*17040*/  STS.U16 [R57+0x480], R14 ;  /* 0x0004800e39007388 */ /* 0x000fe20000000400 */
[----:B------:R-:W-:-:S03]  /*17050*/  PRMT R20, RZ, 0x7610, R20 ;  /* 0x00007610ff147816 */ /* 0x000fc60000000014 */
[----:B------:R-:W-:Y:S04]  /*17060*/  STS.U16 [R57+0x4c0], R7 ;  /* 0x0004c00739007388 */ /* 0x000fe80000000400 */
[----:B------:R-:W-:Y:S04]  /*17070*/  STS.U16 [R57+0x680], R6 ;  /* 0x0006800639007388 */ /* 0x000fe80000000400 */
[----:B------:R0:W-:Y:S04]  /*17080*/  STS.U16 [R57+0x6c0], R60 ;  /* 0x0006c03c39007388 */ /* 0x0001e80000000400 */
[----:B------:R-:W-:Y:S04]  /*17090*/  STS.U16 [R57+0x880], R58 ;  /* 0x0008803a39007388 */ /* 0x000fe80000000400 */
[----:B------:R1:W-:Y:S04]  /*170a0*/  STS.U16 [R57+0x8c0], R3 ;  /* 0x0008c00339007388 */ /* 0x0003e80000000400 */
[----:B--2---:R2:W-:Y:S01]  /*170b0*/  STS.U16 [R57+0xa80], R2 ;  /* 0x000a800239007388 */ /* 0x0045e20000000400 */
[----:B----4-:R-:W-:-:S03]  /*170c0*/  @!P1 IMAD.MOV.U32 R4, RZ, RZ, R49 ;  /* 0x000000ffff049224 */ /* 0x010fc600078e0031 */
[----:B------:R-:W4:Y:S01]  /*170d0*/  LDL R49, [R1+0x8dc] ;  /* 0x0008dc0001317983 */ /* 0x000f220000100800 */
[----:B------:R-:W-:-:S03]  /*170e0*/  @!P1 IMAD.MOV.U32 R5, RZ, RZ, R51 ;  /* 0x000000ffff059224 */ /* 0x000fc600078e0033 */
[----:B------:R-:W4:Y:S04]  /*170f0*/  LDL R51, [R1+0x8d8] ;  /* 0x0008d80001337983 */ /* 0x000f280000100800 */
[----:B------:R2:W4:Y:S04]  /*17100*/  @!P1 LDG.E.U16 R21, [R4.64] ;  /* 0x0000000a04159981 */ /* 0x000528000c1e1500 */
[----:B0-----:R-:W4:Y:S04]  /*17110*/  LDL.LU R60, [R1+0x3e4] ;  /* 0x0003e400013c7983 */ /* 0x001f280000300800 */
[----:B-1----:R-:W4:Y:S01]  /*17120*/  LDL R3, [R1+0x8a0] ;  /* 0x0008a00001037983 */ /* 0x002f220000100800 */
[----:B--2---:R-:W-:-:S02]  /*17130*/  @!P1 IMAD.MOV.U32 R5, RZ, RZ, R53 ;  /* 0x000000ffff059224 */ /* 0x004fc400078e0035 */
[----:B------:R-:W-:Y:S02]  /*17140*/  @!P1 IMAD.MOV.U32 R4, RZ, RZ, R0 ;  /* 0x000000ffff049224 */ /* 0x000fe400078e0000 */
[----:B------:R-:W2:Y:S04]  /*17150*/  LDL R0, [R1+0x8a4] ;  /* 0x0008a40001007983 */ /* 0x000ea80000100800 */
[----:B------:R3:W2:Y:S04]  /*17160*/  @!P1 LDG.E.U16 R20, [R4.64] ;  /* 0x0000000a04149981 */ /* 0x0006a8000c1e1500 */
[----:B------:R-:W2:Y:S04]  /*17170*/  LDL.LU R55, [R1+0x3e0] ;  /* 0x0003e00001377983 */ /* 0x000ea80000300800 */
[----:B------:R-:W2:Y:S01]  /*17180*/  LDL R2, [R1+0x89c] ;  /* 0x00089c0001027983 */ /* 0x000ea20000100800 */
[----:B---3--:R-:W-:-:S03]  /*17190*/  @!P1 IMAD.MOV.U32 R4, RZ, RZ, R50 ;  /* 0x000000ffff049224 */ /* 0x008fc600078e0032 */
[----:B------:R-:W3:Y:S01]  /*171a0*/  LDL R50, [R1+0x898] ;  /* 0x0008980001327983 */ /* 0x000ee20000100800 */
[----:B------:R-:W-:Y:S01]  /*171b0*/  PRMT R19, RZ, 0x7610, R19 ;  /* 0x00007610ff137816 */ /* 0x000fe20000000013 */
[----:B------:R-:W-:Y:S02]  /*171c0*/  @!P1 IMAD.MOV.U32 R5, RZ, RZ, R52 ;  /* 0x000000ffff059224 */ /* 0x000fe400078e0034 */
[----:B------:R-:W3:Y:S04]  /*171d0*/  LDL.LU R56, [R1+0x3dc] ;  /* 0x0003dc0001387983 */ /* 0x000ee80000300800 */
[----:B------:R4:W3:Y:S01]  /*171e0*/  @!P1 LDG.E.U16 R19, [R4.64] ;  /* 0x0000000a04139981 */ /* 0x0008e2000c1e1500 */
[----:B------:R-:W-:-:S03]  /*171f0*/  PRMT R18, RZ, 0x7610, R18 ;  /* 0x00007610ff127816 */ /* 0x000fc60000000012 */
[----:B------:R-:W3:Y:S01]  /*17200*/  LDL R52, [R1+0x860] ;  /* 0x0008600001347983 */ /* 0x000ee20000100800 */
[----:B------:R-:W-:-:S03]  /*17210*/  PRMT R17, RZ, 0x7610, R17 ;  /* 0x00007610ff117816 */ /* 0x000fc60000000011 */
[----:B------:R0:W-:Y:S04]  /*17220*/  STS.U16 [R57+0xac0], R59 ;  /* 0x000ac03b39007388 */ /* 0x0001e80000000400 */
[----:B------:R1:W-:Y:S01]  /*17230*/  STS.U16 [R57+0xc80], R61 ;  /* 0x000c803d39007388 */ /* 0x0003e20000000400 */
[----:B----4-:R-:W-:-:S03]  /*17240*/  @!P1 IMAD.MOV.U32 R4, RZ, RZ, R49 ;  /* 0x000000ffff049224 */ /* 0x010fc600078e0031 */
[----:B------:R-:W4:Y:S01]  /*17250*/  LDL R49, [R1+0x864] ;  /* 0x0008640001317983 */ /* 0x000f220000100800 */
[----:B------:R-:W-:-:S03]  /*17260*/  @!P1 IMAD.MOV.U32 R5, RZ, RZ, R51 ;  /* 0x000000ffff059224 */ /* 0x000fc600078e0033 */
[----:B------:R-:W4:Y:S04]  /*17270*/  LDL.LU R58, [R1+0x3d8] ;  /* 0x0003d800013a7983 */ /* 0x000f280000300800 */
[----:B------:R1:W4:Y:S04]  /*17280*/  @!P1 LDG.E.U16 R18, [R4.64] ;  /* 0x0000000a04129981 */ /* 0x000328000c1e1500 */
[----:B0-----:R-:W4:Y:S04]  /*17290*/  LDL.LU R59, [R1+0x3d4] ;  /* 0x0003d400013b7983 */ /* 0x001f280000300800 */
[----:B------:R-:W4:Y:S01]  /*172a0*/  LDL R51, [R1+0x858] ;  /* 0x0008580001337983 */ /* 0x000f220000100800 */
[----:B-1----:R-:W-:-:S02]  /*172b0*/  @!P1 IMAD.MOV.U32 R5, RZ, RZ, R3 ;  /* 0x000000ffff059224 */ /* 0x002fc400078e0003 */
[----:B--2---:R-:W-:Y:S02]  /*172c0*/  @!P1 IMAD.MOV.U32 R4, RZ, RZ, R0 ;  /* 0x000000ffff049224 */ /* 0x004fe400078e0000 */
[----:B------:R-:W2:Y:S04]  /*172d0*/  LDL R0, [R1+0x85c] ;  /* 0x00085c0001007983 */ /* 0x000ea80000100800 */
[----:B------:R0:W2:Y:S04]  /*172e0*/  @!P1 LDG.E.U16 R17, [R4.64] ;  /* 0x0000000a04119981 */ /* 0x0000a8000c1e1500 */
[----:B------:R-:W2:Y:S04]  /*172f0*/  LDL.LU R3, [R1+0x3d0] ;  /* 0x0003d00001037983 */ /* 0x000ea80000300800 */
[----:B------:R-:W2:Y:S01]  /*17300*/  LDL.LU R61, [R1+0x32c] ;  /* 0x00032c00013d7983 */ /* 0x000ea20000300800 */
[----:B0-----:R-:W-:-:S03]  /*17310*/  @!P1 IMAD.MOV.U32 R4, RZ, RZ, R2 ;  /* 0x000000ffff049224 */ /* 0x001fc600078e0002 */
[----:B------:R-:W2:Y:S01]  /*17320*/  LDL R2, [R1+0x824] ;  /* 0x0008240001027983 */ /* 0x000ea20000100800 */
[----:B------:R-:W-:-:S03]  /*17330*/  PRMT R16, RZ, 0x7610, R16 ;  /* 0x00007610ff107816 */ /* 0x000fc60000000010 */
[----:B------:R-:W2:Y:S01]  /*17340*/  LDL R54, [R1+0x818] ;  /* 0x0008180001367983 */ /* 0x000ea20000100800 */
[----:B---3--:R-:W-:-:S03]  /*17350*/  @!P1 IMAD.MOV.U32 R5, RZ, RZ, R50 ;  /* 0x000000ffff059224 */ /* 0x008fc600078e0032 */
[----:B------:R-:W3:Y:S04]  /*17360*/  LDL R50, [R1+0x820] ;  /* 0x0008200001327983 */ /* 0x000ee80000100800 */
[----:B------:R0:W3:Y:S01]  /*17370*/  @!P1 LDG.E.U16 R16, [R4.64] ;  /* 0x0000000a04109981 */ /* 0x0000e2000c1e1500 */
[----:B------:R-:W-:-:S03]  /*17380*/  PRMT R15, RZ, 0x7610, R15 ;  /* 0x00007610ff0f7816 */ /* 0x000fc6000000000f */
[----:B------:R1:W-:Y:S01]  /*17390*/  STS.U16 [R57+0xcc0], R60 ;  /* 0x000cc03c39007388 */ /* 0x0003e20000000400 */
[----:B------:R-:W-:Y:S01]  /*173a0*/  PRMT R14, RZ, 0x7610, R14 ;  /* 0x00007610ff0e7816 */ /* 0x000fe2000000000e */
[----:B0-----:R-:W-:Y:S02]  /*173b0*/  @!P1 IMAD.MOV.U32 R5, RZ, RZ, R52 ;  /* 0x000000ffff059224 */ /* 0x001fe400078e0034 */
[----:B----4-:R-:W-:Y:S02]  /*173c0*/  @!P1 IMAD.MOV.U32 R4, RZ, RZ, R49 ;  /* 0x000000ffff049224 */ /* 0x010fe400078e0031 */
[----:B------:R-:W4:Y:S04]  /*173d0*/  LDL R49, [R1+0x81c] ;  /* 0x00081c0001317983 */ /* 0x000f280000100800 */
[----:B-1----:R-:W4:Y:S04]  /*173e0*/  LDL.LU R60, [R1+0x328] ;  /* 0x00032800013c7983 */ /* 0x002f280000300800 */
[----:B------:R-:W4:Y:S04]  /*173f0*/  LDL R53, [R1+0x7e0] ;  /* 0x0007e00001357983 */ /* 0x000f280000100800 */
[----:B------:R-:W4:Y:S04]  /*17400*/  LDL R52, [R1+0x7e4] ;  /* 0x0007e40001347983 */ /* 0x000f280000100800 */
[----:B------:R0:W4:Y:S02]  /*17410*/  @!P1 LDG.E.U16 R15, [R4.64] ;  /* 0x0000000a040f9981 */ /* 0x000124000c1e1500 */
[----:B0-----:R-:W-:-:S02]  /*17420*/  @!P1 IMAD.MOV.U32 R5, RZ, RZ, R51 ;  /* 0x000000ffff059224 */ /* 0x001fc400078e0033 */
[----:B------:R-:W4:Y:S01]  /*17430*/  LDL R51, [R1+0x5c8] ;  /* 0x0005c80001337983 */ /* 0x000f220000100800 */
[----:B--2---:R-:W-:-:S03]  /*17440*/  @!P1 IMAD.MOV.U32 R4, RZ, RZ, R0 ;  /* 0x000000ffff049224 */ /* 0x004fc600078e0000 */
[----:B------:R-:W2:Y:S04]  /*17450*/  LDL R0, [R1+0x5cc] ;  /* 0x0005cc0001007983 */ /* 0x000ea80000100800 */
[----:B------:R0:W2:Y:S02]  /*17460*/  @!P1 LDG.E.U16 R14, [R4.64] ;  /* 0x0000000a040e9981 */ /* 0x0000a4000c1e1500 */
[----:B0-----:R-:W-:Y:S02]  /*17470*/  @!P1 IMAD.MOV.U32 R4, RZ, RZ, R2 ;  /* 0x000000ffff049224 */ /* 0x001fe400078e0002 */
[----:B------:R-:W2:Y:S01]  /*17480*/  LDL R2, [R1+0x594] ;  /* 0x0005940001027983 */ /* 0x000ea20000100800 */
[----:B---3--:R-:W-:-:S03]  /*17490*/  @!P1 IMAD.MOV.U32 R5, RZ, RZ, R50 ;  /* 0x000000ffff059224 */ /* 0x008fc600078e0032 */
[----:B------:R-:W3:Y:S01]  /*174a0*/  LDL R50, [R1+0x590] ;  /* 0x0005900001327983 */ /* 0x000ee20000100800 */
[----:B------:R-:W-:Y:S02]  /*174b0*/  PRMT R13, RZ, 0x7610, R13 ;  /* 0x00007610ff0d7816 */ /* 0x000fe4000000000d */
[----:B------:R-:W-:-:S04]  /*174c0*/  PRMT R12, RZ, 0x7610, R12 ;  /* 0x00007610ff0c7816 */ /* 0x000fc8000000000c */
[----:B------:R0:W3:Y:S01]  /*174d0*/  @!P1 LDG.E.U16 R13, [R4.64] ;  /* 0x0000000a040d9981 */ /* 0x0000e2000c1e1500 */
[----:B------:R-:W-:Y:S01]  /*174e0*/  PRMT R11, RZ, 0x7610, R11 ;  /* 0x00007610ff0b7816 */ /* 0x000fe2000000000b */
[----:B0-----:R-:W-:Y:S01]  /*174f0*/  @!P1 IMAD.MOV.U32 R5, RZ, RZ, R54 ;  /* 0x000000ffff059224 */ /* 0x001fe200078e0036 */
[----:B------:R-:W-:Y:S01]  /*17500*/  PRMT R10, RZ, 0x7610, R10 ;  /* 0x00007610ff0a7816 */ /* 0x000fe2000000000a */
[----:B------:R-:W-:Y:S01]  /*17510*/  STS.U16 [R57+0xe80], R55 ;  /* 0x000e803739007388 */ /* 0x000fe20000000400 */
[----:B------:R-:W-:-:S03]  /*17520*/  PRMT R9, RZ, 0x7610, R9 ;  /* 0x00007610ff097816 */ /* 0x000fc60000000009 */
[----:B------:R-:W-:Y:S04]  /*17530*/  STS.U16 [R57+0xec0], R56 ;  /* 0x000ec03839007388 */ /* 0x000fe80000000400 */
[----:B------:R-:W-:Y:S04]  /*17540*/  STS.U16 [R57+0x1080], R58 ;  /* 0x0010803a39007388 */ /* 0x000fe80000000400 */
[----:B------:R-:W-:Y:S04]  /*17550*/  STS.U16 [R57+0x10c0], R59 ;  /* 0x0010c03b39007388 */ /* 0x000fe80000000400 */
[----:B------:R0:W-:Y:S01]  /*17560*/  STS.U16 [R57+0x1280], R3 ;  /* 0x0012800339007388 */ /* 0x0001e20000000400 */
[----:B----4-:R-:W-:-:S03]  /*17570*/  @!P1 IMAD.MOV.U32 R4, RZ, RZ, R49 ;  /* 0x000000ffff049224 */ /* 0x010fc600078e0031 */
[----:B------:R-:W4:Y:S04]  /*17580*/  LDL.LU R49, [R1+0x324] ;  /* 0x0003240001317983 */ /* 0x000f280000300800 */
[----:B------:R1:W4:Y:S04]  /*17590*/  @!P1 LDG.E.U16 R12, [R4.64] ;  /* 0x0000000a040c9981 */ /* 0x000328000c1e1500 */
[----:B0-----:R-:W4:Y:S01]  /*175a0*/  LDL.LU R3, [R1+0x320] ;  /* 0x0003200001037983 */ /* 0x001f220000300800 */
[----:B-1----:R-:W-:Y:S02]  /*175b0*/  @!P1 IMAD.MOV.U32 R4, RZ, RZ, R52 ;  /* 0x000000ffff049224 */ /* 0x002fe400078e0034 */
[----:B------:R-:W-:-:S05]  /*175c0*/  @!P1 IMAD.MOV.U32 R5, RZ, RZ, R53 ;  /* 0x000000ffff059224 */ /* 0x000fca00078e0035 */
[----:B------:R0:W4:Y:S02]  /*175d0*/  @!P1 LDG.E.U16 R11, [R4.64] ;  /* 0x0000000a040b9981 */ /* 0x000124000c1e1500 */
[----:B0-----:R-:W-:Y:S02]  /*175e0*/  @!P1 IMAD.MOV.U32 R5, RZ, RZ, R51 ;  /* 0x000000ffff059224 */ /* 0x001fe400078e0033 */
[----:B--2---:R-:W-:Y:S02]  /*175f0*/  @!P1 IMAD.MOV.U32 R4, RZ, RZ, R0 ;  /* 0x000000ffff049224 */ /* 0x004fe400078e0000 */
[----:B------:R-:W2:Y:S04]  /*17600*/  LDL.LU R0, [R1+0x510] ;  /* 0x0005100001007983 */ /* 0x000ea80000300800 */
[----:B------:R0:W2:Y:S02]  /*17610*/  @!P1 LDG.E.U16 R10, [R4.64] ;  /* 0x0000000a040a9981 */ /* 0x0000a4000c1e1500 */
[----:B0-----:R-:W-:-:S02]  /*17620*/  @!P1 IMAD.MOV.U32 R4, RZ, RZ, R2 ;  /* 0x000000ffff049224 */ /* 0x001fc400078e0002 */
[----:B---3--:R-:W-:-:S05]  /*17630*/  @!P1 IMAD.MOV.U32 R5, RZ, RZ, R50 ;  /* 0x000000ffff059224 */ /* 0x008fca00078e0032 */
[----:B------:R0:W3:Y:S04]  /*17640*/  @!P1 LDG.E.U16 R9, [R4.64] ;  /* 0x0000000a04099981 */ /* 0x0000e8000c1e1500 */
[----:B0-----:R-:W2:Y:S04]  /*17650*/  LDL R4, [R1+0x588] ;  /* 0x0005880001047983 */ /* 0x001ea80000100800 */
[----:B------:R-:W2:Y:S04]  /*17660*/  LDL R5, [R1+0x58c] ;  /* 0x00058c0001057983 */ /* 0x000ea80000100800 */
[----:B------:R-:W3:Y:S04]  /*17670*/  LDL.LU R50, [R1+0x3f0] ;  /* 0x0003f00001327983 */ /* 0x000ee80000300800 */
[----:B------:R-:W3:Y:S01]  /*17680*/  LDL.LU R51, [R1+0x22c] ;  /* 0x00022c0001337983 */ /* 0x000ee20000300800 */
[----:B------:R-:W-:-:S03]  /*17690*/  PRMT R8, RZ, 0x7610, R8 ;  /* 0x00007610ff087816 */ /* 0x000fc60000000008 */
[----:B------:R-:W3:Y:S04]  /*176a0*/  LDL.LU R52, [R1+0x224] ;  /* 0x0002240001347983 */ /* 0x000ee80000300800 */
[----:B------:R-:W3:Y:S04]  /*176b0*/  LDL.LU R53, [R1+0x5c] ;  /* 0x00005c0001357983 */ /* 0x000ee80000300800 */
[----:B------:R-:W3:Y:S04]  /*176c0*/  LDL.LU R54, [R1+0x50] ;  /* 0x0000500001367983 */ /* 0x000ee80000300800 */
[----:B------:R-:W3:Y:S04]  /*176d0*/  LDL.LU R55, [R1+0x30] ;  /* 0x0000300001377983 */ /* 0x000ee80000300800 */
[----:B------:R-:W3:Y:S04]  /*176e0*/  LDL.LU R56, [R1+0x28] ;  /* 0x0000280001387983 */ /* 0x000ee80000300800 */
[----:B------:R-:W3:Y:S04]  /*176f0*/  LDL.LU R58, [R1+0x20] ;  /* 0x00002000013a7983 */ /* 0x000ee80000300800 */
[----:B------:R-:W3:Y:S04]  /*17700*/  LDL.LU R59, [R1+0x1c] ;  /* 0x00001c00013b7983 */ /* 0x000ee80000300800 */
[----:B------:R0:W-:Y:S04]  /*17710*/  STS.U16 [R57+0x12c0], R61 ;  /* 0x0012c03d39007388 */ /* 0x0001e80000000400 */
[----:B------:R-:W3:Y:S04]  /*17720*/  LDL.LU R2, [R1+0x18] ;  /* 0x0000180001027983 */ /* 0x000ee80000300800 */
[----:B------:R1:W-:Y:S04]  /*17730*/  STS.U16 [R57+0x1480], R60 ;  /* 0x0014803c39007388 */ /* 0x0003e80000000400 */
[----:B0-----:R-:W3:Y:S04]  /*17740*/  LDL.LU R61, [R1+0x14] ;  /* 0x00001400013d7983 */ /* 0x001ee80000300800 */
[----:B-1----:R-:W3:Y:S01]  /*17750*/  LDL.LU R60, [R1+0x10] ;  /* 0x00001000013c7983 */ /* 0x002ee20000300800 */
[----:B--2---:R-:W-:-:S04]  /*17760*/  @!P1 LOP3.LUT R5, R5, R4, RZ, 0x3c, !PT ;  /* 0x0000000405059212 */ /* 0x004fc800078e3cff */
[----:B------:R-:W-:-:S04]  /*17770*/  @!P1 LOP3.LUT R4, R5, R4, RZ, 0x3c, !PT ;  /* 0x0000000405049212 */ /* 0x000fc800078e3cff */
[----:B------:R-:W-:-:S05]  /*17780*/  @!P1 LOP3.LUT R5, R5, R4, RZ, 0x3c, !PT ;  /* 0x0000000405059212 */ /* 0x000fca00078e3cff */
[----:B------:R0:W2:Y:S04]  /*17790*/  @!P1 LDG.E.U16 R8, [R4.64] ;  /* 0x0000000a04089981 */ /* 0x0000a8000c1e1500 */
[----:B0-----:R-:W2:Y:S04]  /*177a0*/  LDL R4, [R1+0x550] ;  /* 0x0005500001047983 */ /* 0x001ea80000100800 */
[----:B------:R-:W2:Y:S01]  /*177b0*/  LDL R5, [R1+0x554] ;  /* 0x0005540001057983 */ /* 0x000ea20000100800 */
[----:B------:R-:W-:-:S03]  /*177c0*/  PRMT R7, RZ, 0x7610, R7 ;  /* 0x00007610ff077816 */ /* 0x000fc60000000007 */
[----:B----4-:R0:W-:Y:S04]  /*177d0*/  STS.U16 [R57+0x14c0], R49 ;  /* 0x0014c03139007388 */ /* 0x0101e80000000400 */
[----:B0-----:R-:W4:Y:S01]  /*177e0*/  LDL.LU R49, [R1+0x11a0] ;  /* 0x0011a00001317983 */ /* 0x001f220000300800 */
[----:B--2---:R-:W-:-:S04]  /*177f0*/  @!P1 LOP3.LUT R5, R5, R4, RZ, 0x3c, !PT ;  /* 0x0000000405059212 */ /* 0x004fc800078e3cff */
[----:B------:R-:W-:-:S04]  /*17800*/  @!P1 LOP3.LUT R4, R5, R4, RZ, 0x3c, !PT ;  /* 0x0000000405049212 */ /* 0x000fc800078e3cff */
[----:B------:R-:W-:-:S05]  /*17810*/  @!P1 LOP3.LUT R5, R5, R4, RZ, 0x3c, !PT ;  /* 0x0000000405059212 */ /* 0x000fca00078e3cff */
[----:B------:R0:W2:Y:S04]  /*17820*/  @!P1 LDG.E.U16 R7, [R4.64] ;  /* 0x0000000a04079981 */ /* 0x0000a8000c1e1500 */
[----:B0-----:R-:W2:Y:S04]  /*17830*/  LDL R4, [R1+0x548] ;  /* 0x0005480001047983 */ /* 0x001ea80000100800 */
[----:B------:R-:W2:Y:S01]  /*17840*/  LDL R5, [R1+0x54c] ;  /* 0x00054c0001057983 */ /* 0x000ea20000100800 */
[----:B------:R-:W-:-:S03]  /*17850*/  PRMT R6, RZ, 0x7610, R6 ;  /* 0x00007610ff067816 */ /* 0x000fc60000000006 */
[----:B------:R0:W-:Y:S04]  /*17860*/  STS.U16 [R57+0x1680], R3 ;  /* 0x0016800339007388 */ /* 0x0001e80000000400 */
[----:B0-----:R-:W3:Y:S01]  /*17870*/  LDL.LU R3, [R1+0x119c] ;  /* 0x00119c0001037983 */ /* 0x001ee20000300800 */
[----:B--2---:R-:W-:-:S04]  /*17880*/  @!P1 LOP3.LUT R5, R5, R4, RZ, 0x3c, !PT ;  /* 0x0000000405059212 */ /* 0x004fc800078e3cff */
[----:B------:R-:W-:-:S04]  /*17890*/  @!P1 LOP3.LUT R4, R5, R4, RZ, 0x3c, !PT ;  /* 0x0000000405049212 */ /* 0x000fc800078e3cff */
[----:B------:R-:W-:-:S05]  /*178a0*/  @!P1 LOP3.LUT R5, R5, R4, RZ, 0x3c, !PT ;  /* 0x0000000405059212 */ /* 0x000fca00078e3cff */
[----:B------:R0:W2:Y:S04]  /*178b0*/  @!P1 LDG.E.U16 R6, [R4.64] ;  /* 0x0000000a04069981 */ /* 0x0000a8000c1e1500 */
[----:B0-----:R-:W2:Y:S04]  /*178c0*/  LDL.LU R4, [R1+0x3ec] ;  /* 0x0003ec0001047983 */ /* 0x001ea80000300800 */
[----:B------:R-:W4:Y:S04]  /*178d0*/  LDL R5, [R1+0x514] ;  /* 0x0005140001057983 */ /* 0x000f280000100800 */
[----:B------:R-:W-:Y:S01]  /*178e0*/  STL [R1+0xd14], R0 ;  /* 0x000d140001007387 */ /* 0x000fe20000100800 */
[----:B---3--:R-:W-:-:S03]  /*178f0*/  PRMT R3, RZ, 0x7610, R3 ;  /* 0x00007610ff037816 */ /* 0x008fc60000000003 */
[----:B--2---:R4:W-:Y:S02]  /*17900*/  STS.U16 [R57+0x16c0], R4 ;  /* 0x0016c00439007388 */ /* 0x0049e40000000400 */
[----:B----4-:R-:W-:Y:S02]  /*17910*/  @!P1 IMAD.MOV.U32 R4, RZ, RZ, R5 ;  /* 0x000000ffff049224 */ /* 0x010fe400078e0005 */
[----:B------:R-:W-:Y:S02]  /*17920*/  @!P1 IMAD.MOV.U32 R5, RZ, RZ, R0 ;  /* 0x000000ffff059224 */ /* 0x000fe400078e0000 */
[----:B------:R-:W0:Y:S04]  /*17930*/  S2R R0, SR_TID.X ;  /* 0x0000000000007919 */ /* 0x000e280000002100 */
[----:B------:R1:W2:Y:S04]  /*17940*/  @!P1 LDG.E.U16 R3, [R4.64] ;  /* 0x0000000a04039981 */ /* 0x0002a8000c1e1500 */
[----:B------:R3:W-:Y:S04]  /*17950*/  STS.U16 [R57+0x1880], R50 ;  /* 0x0018803239007388 */ /* 0x0007e80000000400 */
[----:B------:R4:W-:Y:S04]  /*17960*/  STS.U16 [R57+0x18c0], R51 ;  /* 0x0018c03339007388 */ /* 0x0009e80000000400 */
[----:B-1----:R-:W2:Y:S04]  /*17970*/  LDL.LU R4, [R1+0xc] ;  /* 0x00000c0001047983 */ /* 0x002ea80000300800 */
[----:B------:R-:W2:Y:S01]  /*17980*/  LDL.LU R5, [R1+0x8] ;  /* 0x0000080001057983 */ /* 0x000ea20000300800 */
[----:B0-----:R-:W-:-:S03]  /*17990*/  LOP3.LUT R0, R0, 0x1f, RZ, 0xc0, !PT ;  /* 0x0000001f00007812 */ /* 0x001fc600078ec0ff */
[----:B---3--:R-:W3:Y:S02]  /*179a0*/  LDL.LU R50, [R1+0x1198] ;  /* 0x0011980001327983 */ /* 0x008ee40000300800 */
[----:B------:R-:W-:Y:S02]  /*179b0*/  IMAD.SHL.U32 R0, R0, 0x2, RZ ;  /* 0x0000000200007824 */ /* 0x000fe400078e00ff */
[----:B----4-:R-:W4:Y:S04]  /*179c0*/  LDL.LU R51, [R1+0x1194] ;  /* 0x0011940001337983 */ /* 0x010f280000300800 */
[----:B------:R0:W-:Y:S01]  /*179d0*/  STS.U16 [R57+0x1a80], R52 ;  /* 0x001a803439007388 */ /* 0x0001e20000000400 */
[----:B------:R-:W-:-:S03]  /*179e0*/  LOP3.LUT R0, R0, 0x20, RZ, 0x3c, !PT ;  /* 0x0000002000007812 */ /* 0x000fc600078e3cff */
[----:B------:R1:W-:Y:S04]  /*179f0*/  STS.U16 [R57+0x1ac0], R53 ;  /* 0x001ac03539007388 */ /* 0x0003e80000000400 */
[----:B------:R1:W-:Y:S04]  /*17a00*/  STS.U16 [R57+0x1c80], R54 ;  /* 0x001c803639007388 */ /* 0x0003e80000000400 */
[----:B0-----:R-:W3:Y:S04]  /*17a10*/  LDL.LU R52, [R1+0x1190] ;  /* 0x0011900001347983 */ /* 0x001ee80000300800 */
[----:B-1----:R-:W3:Y:S04]  /*17a20*/  LDL.LU R53, [R1+0x118c] ;  /* 0x00118c0001357983 */ /* 0x002ee80000300800 */
[----:B------:R-:W3:Y:S04]  /*17a30*/  LDL.LU R54, [R1+0x1188] ;  /* 0x0011880001367983 */ /* 0x000ee80000300800 */
[----:B------:R0:W-:Y:S04]  /*17a40*/  STS.U16 [R57+0x1cc0], R55 ;  /* 0x001cc03739007388 */ /* 0x0001e80000000400 */
[----:B------:R1:W-:Y:S04]  /*17a50*/  STS.U16 [R57+0x1e80], R56 ;  /* 0x001e803839007388 */ /* 0x0003e80000000400 */
[----:B------:R1:W-:Y:S04]  /*17a60*/  STS.U16 [R57+0x1ec0], R58 ;  /* 0x001ec03a39007388 */ /* 0x0003e80000000400 */
[----:B0-----:R-:W3:Y:S04]  /*17a70*/  LDL.LU R55, [R1+0x1184] ;  /* 0x0011840001377983 */ /* 0x001ee80000300800 */
[----:B-1----:R-:W3:Y:S04]  /*17a80*/  LDL.LU R56, [R1+0x1180] ;  /* 0x0011800001387983 */ /* 0x002ee80000300800 */
[----:B------:R-:W3:Y:S04]  /*17a90*/  LDL.LU R57, [R1+0x117c] ;  /* 0x00117c0001397983 */ /* 0x000ee80000300800 */
[----:B------:R-:W3:Y:S04]  /*17aa0*/  LDL.LU R58, [R1+0x1178] ;  /* 0x00117800013a7983 */ /* 0x000ee80000300800 */
[----:B------:R0:W-:Y:S04]  /*17ab0*/  STS.U16 [R0+0x100], R59 ;  /* 0x0001003b00007388 */ /* 0x0001e80000000400 */
[----:B------:R1:W-:Y:S04]  /*17ac0*/  STS.U16 [R0+0x140], R2 ;  /* 0x0001400200007388 */ /* 0x0003e80000000400 */
[----:B------:R1:W-:Y:S04]  /*17ad0*/  STS.U16 [R0+0x300], R61 ;  /* 0x0003003d00007388 */ /* 0x0003e80000000400 */
[----:B0-----:R-:W3:Y:S04]  /*17ae0*/  LDL.LU R59, [R1+0x1174] ;  /* 0x00117400013b7983 */ /* 0x001ee80000300800 */
[----:B-1----:R-:W3:Y:S04]  /*17af0*/  LDL.LU R2, [R1+0x1170] ;  /* 0x0011700001027983 */ /* 0x002ee80000300800 */
[----:B------:R-:W3:Y:S04]  /*17b00*/  LDL.LU R61, [R1+0x116c] ;  /* 0x00116c00013d7983 */ /* 0x000ee80000300800 */
[----:B------:R0:W-:Y:S04]  /*17b10*/  STS.U16 [R0+0x340], R60 ;  /* 0x0003403c00007388 */ /* 0x0001e80000000400 */
[----:B0-----:R-:W4:Y:S04]  /*17b20*/  LDL.LU R60, [R1+0x1168] ;  /* 0x00116800013c7983 */ /* 0x001f280000300800 */
[----:B--2---:R-:W-:Y:S04]  /*17b30*/  STS.U16 [R0+0x500], R4 ;  /* 0x0005000400007388 */ /* 0x004fe80000000400 */
[----:B------:R-:W-:Y:S04]  /*17b40*/  STS.U16 [R0+0x540], R5 ;  /* 0x0005400500007388 */ /* 0x000fe80000000400 */
[----:B---3--:R0:W-:Y:S04]  /*17b50*/  STS.U16 [R0+0x700], R61 ;  /* 0x0007003d00007388 */ /* 0x0081e80000000400 */
[----:B0-----:R-:W2:Y:S04]  /*17b60*/  LDL.LU R61, [R1+0x1164] ;  /* 0x00116400013d7983 */ /* 0x001ea80000300800 */
[----:B------:R0:W-:Y:S04]  /*17b70*/  STS.U16 [R0+0x740], R2 ;  /* 0x0007400200007388 */ /* 0x0001e80000000400 */
        /* <DEDUP_REMOVED lines=8> */
[----:B----4-:R-:W-:Y:S04]  /*17c00*/  STS.U16 [R0+0x1100], R51 ;  /* 0x0011003300007388 */ /* 0x010fe80000000400 */
        /* <DEDUP_REMOVED lines=10> */
[----:B0-----:R-:W3:Y:S04]  /*17cb0*/  LDL.LU R2, [R1+0x1160] ;  /* 0x0011600001027983 */ /* 0x001ee80000300800 */
[----:B------:R0:W-:Y:S04]  /*17cc0*/  STS.U16 [R0+0x1b40], R40 ;  /* 0x001b402800007388 */ /* 0x0001e80000000400 */
[----:B------:R-:W4:Y:S04]  /*17cd0*/  LDL R4, [R1+0xaf8] ;  /* 0x000af80001047983 */ /* 0x000f280000100800 */
[----:B-1----:R-:W3:Y:S04]  /*17ce0*/  LDL R41, [R1+0xb04] ;  /* 0x000b040001297983 */ /* 0x002ee80000100800 */
[----:B0-----:R-:W3:Y:S04]  /*17cf0*/  LDL R40, [R1+0xb00] ;  /* 0x000b000001287983 */ /* 0x001ee80000100800 */
[----:B------:R-:W-:Y:S04]  /*17d00*/  STS.U16 [R0+0x1d00], R39 ;  /* 0x001d002700007388 */ /* 0x000fe80000000400 */
[----:B------:R-:W-:Y:S04]  /*17d10*/  STS.U16 [R0+0x1d40], R38 ;  /* 0x001d402600007388 */ /* 0x000fe80000000400 */
[----:B------:R-:W-:Y:S04]  /*17d20*/  STS.U16 [R0+0x1f00], R37 ;  /* 0x001f002500007388 */ /* 0x000fe80000000400 */
[----:B------:R0:W-:Y:S04]  /*17d30*/  STS.U16 [R0+0x1f40], R36 ;  /* 0x001f402400007388 */ /* 0x0001e80000000400 */
[----:B0-----:R-:W3:Y:S04]  /*17d40*/  LDL R0, [R1+0xafc] ;  /* 0x000afc0001007983 */ /* 0x001ee80000100800 */
[----:B------:R-:W3:Y:S04]  /*17d50*/  LDL.LU.64 R36, [R1+0x400] ;  /* 0x0004000001247983 */ /* 0x000ee80000300a00 */
[----:B------:R-:W3:Y:S04]  /*17d60*/  LDL.LU.64 R38, [R1+0x408] ;  /* 0x0004080001267983 */ /* 0x000ee80000300a00 */
[----:B--2---:R-:W-:Y:S04]  /*17d70*/  STS.U16 [R60+0x1fc0], R61 ;  /* 0x001fc03d3c007388 */ /* 0x004fe80000000400 */
        /* <DEDUP_REMOVED lines=31> */
[----:B------:R-:W-:Y:S06]  /*17f70*/  BAR.SYNC.DEFER_BLOCKING 0x0 ;  /* 0x0000000000007b1d */ /* 0x000fec0000010000 */
[----:B---3--:R-:W0:Y:S04]  /*17f80*/  LDSM.16.MT88.4 R12, [R40+0x2000] ;  /* 0x00200000280c783b */ /* 0x008e280000004200 */
[----:B------:R-:W1:Y:S04]  /*17f90*/  LDSM.16.M88.4 R24, [R2] ;  /* 0x000000000218783b */ /* 0x000e680000000200 */
[----:B----4-:R-:W2:Y:S04]  /*17fa0*/  LDSM.16.MT88.4 R4, [R4+0x2000] ;  /* 0x002000000404783b */ /* 0x010ea80000004200 */
[----:B------:R-:W3:Y:S04]  /*17fb0*/  LDSM.16.MT88.4 R16, [R0+0x2000] ;  /* 0x002000000010783b */ /* 0x000ee80000004200 */
[----:B------:R-:W4:Y:S04]  /*17fc0*/  LDSM.16.MT88.4 R8, [R41+0x2000] ;  /* 0x002000002908783b */ /* 0x000f280000004200 */
[----:B------:R-:W2:Y:S04]  /*17fd0*/  LDSM.16.M88.4 R40, [R2+0x200] ;  /* 0x000200000228783b */ /* 0x000ea80000000200 */
[----:B------:R-:W4:Y:S04]  /*17fe0*/  LDSM.16.M88.4 R20, [R2+0x400] ;  /* 0x000400000214783b */ /* 0x000f280000000200 */
[----:B0-----:R-:W-:Y:S04]  /*17ff0*/  STL.64 [R1+0x1158], R14 ;  /* 0x0011580e01007387 */ /* 0x001fe80000100a00 */
[----:B-1----:R-:W-:Y:S04]  /*18000*/  STL.64 [R1+0x58], R26 ;  /* 0x0000581a01007387 */ /* 0x002fe80000100a00 */
[----:B------:R2:W-:Y:S02]  /*18010*/  STL.64 [R1+0x1150], R12 ;  /* 0x0011500c01007387 */ /* 0x0005e40000100a00 */
[----:B--2---:R-:W-:Y:S02]  /*18020*/  HMMA.16816.F32.BF16 R12, R4, R24, R36 ;  /* 0x00000018040c723c */ /* 0x004fe40000041824 */
[----:B---3--:R-:W-:Y:S04]  /*18030*/  STL.64 [R1+0x1148], R18 ;  /* 0x0011481201007387 */ /* 0x008fe80000100a00 */
[----:B------:R0:W-:Y:S02]  /*18040*/  STL.64 [R1+0x1140], R16 ;  /* 0x0011401001007387 */ /* 0x0001e40000100a00 */
[----:B0-----:R-:W-:-:S02]  /*18050*/  IMAD.MOV.U32 R17, RZ, RZ, R24 ;  /* 0x000000ffff117224 */ /* 0x001fc400078e0018 */
[----:B------:R-:W-:Y:S11]  /*18060*/  IMAD.MOV.U32 R16, RZ, RZ, R25 ;  /* 0x000000ffff107224 */ /* 0x000ff600078e0019 */
[----:B------:R-:W-:Y:S02]  /*18070*/  @!UPT UIADD3 URZ, URZ, URZ, URZ ;  /* 0x0000003f3f3ff290 */ /* 0x000fe4000fffe03f */
[----:B------:R0:W-:Y:S01]  /*18080*/  STL [R1+0x400], R12 ;  /* 0x0004000c01007387 */ /* 0x0001e20000100800 */
[----:B------:R-:W-:Y:S02]  /*18090*/  IMAD.MOV.U32 R61, RZ, RZ, R13 ;  /* 0x000000ffff3d7224 */ /* 0x000fe400078e000d */
[----:B------:R-:W-:Y:S02]  /*180a0*/  IMAD.MOV.U32 R3, RZ, RZ, R14 ;  /* 0x000000ffff037224 */ /* 0x000fe400078e000e */
[----:B------:R-:W-:Y:S01]  /*180b0*/  IMAD.MOV.U32 R0, RZ, RZ, R15 ;  /* 0x000000ffff007224 */ /* 0x000fe200078e000f */
[----:B0-----:R-:W4:Y:S04]  /*180c0*/  LDL.LU.64 R12, [R1+0xe0] ;  /* 0x0000e000010c7983 */ /* 0x001f280000300a00 */
[----:B------:R-:W4:Y:S04]  /*180d0*/  LDL.LU.64 R14, [R1+0xe8] ;  /* 0x0000e800010e7983 */ /* 0x000f280000300a00 */
[----:B------:R-:W-:Y:S04]  /*180e0*/  STL.64 [R1+0x1128], R6 ;  /* 0x0011280601007387 */ /* 0x000fe80000100a00 */
[----:B------:R0:W-:Y:S02]  /*180f0*/  STL.64 [R1+0x1120], R4 ;  /* 0x0011200401007387 */ /* 0x0001e40000100a00 */
[----:B0-----:R-:W-:-:S02]  /*18100*/  IMAD.MOV.U32 R4, RZ, RZ, R17 ;  /* 0x000000ffff047224 */ /* 0x001fc400078e0011 */
[----:B------:R-:W-:Y:S02]  /*18110*/  IMAD.MOV.U32 R5, RZ, RZ, R16 ;  /* 0x000000ffff057224 */ /* 0x000fe400078e0010 */
[----:B------:R-:W2:Y:S04]  /*18120*/  LDL.LU.64 R16, [R1+0xb0] ;  /* 0x0000b00001107983 */ /* 0x000ea80000300a00 */
[----:B------:R-:W2:Y:S04]  /*18130*/  LDL.LU.64 R18, [R1+0xb8] ;  /* 0x0000b80001127983 */ /* 0x000ea80000300a00 */
[----:B------:R-:W3:Y:S04]  /*18140*/  LDL.LU.64 R56, [R1+0x330] ;  /* 0x0003300001387983 */ /* 0x000ee80000300a00 */
[----:B------:R-:W2:Y:S01]  /*18150*/  LDL.LU.64 R58, [R1+0x338] ;  /* 0x00033800013a7983 */ /* 0x000ea20000300a00 */
[-C--:B----4-:R-:W-:Y:S03]  /*18160*/  HMMA.16816.F32.BF16 R12, R8, R4.reuse, R12 ;  /* 0x00000004080c723c */ /* 0x090fe6000004180c */
[----:B--2---:R-:W-:Y:S04]  /*18170*/  STL.64 [R1+0x1138], R58 ;  /* 0x0011383a01007387 */ /* 0x004fe80000100a00 */
[----:B---3--:R0:W-:Y:S04]  /*18180*/  STL.64 [R1+0x1130], R56 ;  /* 0x0011303801007387 */ /* 0x0081e80000100a00 */
[----:B0-----:R-:W2:Y:S04]  /*18190*/  LDL.LU.64 R56, [R1+0x80] ;  /* 0x0000800001387983 */ /* 0x001ea80000300a00 */
[----:B------:R-:W2:Y:S04]  /*181a0*/  LDL.LU.64 R58, [R1+0x88] ;  /* 0x00008800013a7983 */ /* 0x000ea80000300a00 */
[----:B------:R-:W3:Y:S04]  /*181b0*/  LDL.LU.64 R52, [R1+0xd0] ;  /* 0x0000d00001347983 */ /* 0x000ee80000300a00 */
[----:B------:R-:W3:Y:S04]  /*181c0*/  LDL.LU.64 R54, [R1+0xd8] ;  /* 0x0000d80001367983 */ /* 0x000ee80000300a00 */
[----:B------:R-:W4:Y:S04]  /*181d0*/  LDL.LU.64 R48, [R1+0xa0] ;  /* 0x0000a00001307983 */ /* 0x000f280000300a00 */
[----:B------:R-:W4:Y:S04]  /*181e0*/  LDL.LU.64 R50, [R1+0xa8] ;  /* 0x0000a80001327983 */ /* 0x000f280000300a00 */
[----:B------:R-:W2:Y:S04]  /*181f0*/  LDL.LU.64 R44, [R1+0x70] ;  /* 0x00007000012c7983 */ /* 0x000ea80000300a00 */
[----:B------:R-:W2:Y:S04]  /*18200*/  LDL.LU.64 R46, [R1+0x78] ;  /* 0x00007800012e7983 */ /* 0x000ea80000300a00 */
[----:B------:R-:W-:Y:S04]  /*18210*/  STL.64 [R1+0x48], R42 ;  /* 0x0000482a01007387 */ /* 0x000fe80000100a00 */
[----:B------:R-:W2:Y:S04]  /*18220*/  LDL.LU.64 R36, [R1+0x200] ;  /* 0x0002000001247983 */ /* 0x000ea80000300a00 */
[----:B------:R-:W2:Y:S04]  /*18230*/  LDL.LU.64 R38, [R1+0x208] ;  /* 0x0002080001267983 */ /* 0x000ea80000300a00 */
[----:B------:R-:W2:Y:S04]  /*18240*/  LDL.LU.64 R32, [R1+0xc0] ;  /* 0x0000c00001207983 */ /* 0x000ea80000300a00 */
[----:B------:R-:W2:Y:S04]  /*18250*/  LDL.LU.64 R34, [R1+0xc8] ;  /* 0x0000c80001227983 */ /* 0x000ea80000300a00 */
[----:B------:R-:W2:Y:S04]  /*18260*/  LDL.LU.64 R28, [R1+0x90] ;  /* 0x00009000011c7983 */ /* 0x000ea80000300a00 */
[----:B------:R-:W2:Y:S04]  /*18270*/  LDL.LU.64 R30, [R1+0x98] ;  /* 0x00009800011e7983 */ /* 0x000ea80000300a00 */
[----:B------:R-:W2:Y:S04]  /*18280*/  LDL.LU.64 R24, [R1+0x60] ;  /* 0x0000600001187983 */ /* 0x000ea80000300a00 */
[----:B------:R-:W2:Y:S04]  /*18290*/  LDL.LU.64 R26, [R1+0x68] ;  /* 0x00006800011a7983 */ /* 0x000ea80000300a00 */
[----:B------:R-:W-:Y:S04]  /*182a0*/  STL.64 [R1+0x38], R22 ;  /* 0x0000381601007387 */ /* 0x000fe80000100a00 */
[----:B------:R-:W-:Y:S04]  /*182b0*/  STL.64 [R1+0x3e0], R12 ;  /* 0x0003e00c01007387 */ /* 0x000fe80000100a00 */
[----:B------:R0:W-:Y:S04]  /*182c0*/  STL.64 [R1+0x3e8], R14 ;  /* 0x0003e80e01007387 */ /* 0x0001e80000100a00 */
[----:B0-----:R-:W2:Y:S04]  /*182d0*/  LDL.LU.64 R14, [R1+0x1158] ;  /* 0x00115800010e7983 */ /* 0x001ea80000300a00 */
[----:B------:R-:W2:Y:S02]  /*182e0*/  LDL.LU.64 R12, [R1+0x1150] ;  /* 0x00115000010c7983 */ /* 0x000ea40000300a00 */
[-C--:B--2---:R-:W-:Y:S11]  /*182f0*/  HMMA.16816.F32.BF16 R16, R12, R4.reuse, R16 ;  /* 0x000000040c10723c */ /* 0x084ff60000041810 */
[----:B------:R-:W-:Y:S11]  /*18300*/  @!UPT UIADD3 URZ, URZ, URZ, URZ ;  /* 0x0000003f3f3ff290 */ /* 0x000ff6000fffe03f */
[----:B------:R-:W-:Y:S01]  /*18310*/  @!UPT UIADD3 URZ, URZ, URZ, URZ ;  /* 0x0000003f3f3ff290 */ /* 0x000fe2000fffe03f */
[----:B------:R-:W-:Y:S04]  /*18320*/  STL.64 [R1+0x440], R16 ;  /* 0x0004401001007387 */ /* 0x000fe80000100a00 */
[----:B------:R0:W-:Y:S04]  /*18330*/  STL.64 [R1+0x448], R18 ;  /* 0x0004481201007387 */ /* 0x0001e80000100a00 */
[----:B0-----:R-:W2:Y:S04]  /*18340*/  LDL.LU.64 R18, [R1+0x1148] ;  /* 0x0011480001127983 */ /* 0x001ea80000300a00 */
[----:B------:R-:W2:Y:S02]  /*18350*/  LDL.LU.64 R16, [R1+0x1140] ;  /* 0x0011400001107983 */ /* 0x000ea40000300a00 */
[----:B--2---:R-:W-:Y:S02]  /*18360*/  HMMA.16816.F32.BF16 R4, R16, R4, R56 ;  /* 0x000000041004723c */ /* 0x004fe40000041838 */
[----:B------:R-:W2:Y:S04]  /*18370*/  LDL.LU.64 R58, [R1+0x1138] ;  /* 0x00113800013a7983 */ /* 0x000ea80000300a00 */
[----:B------:R-:W2:Y:S11]  /*18380*/  LDL.LU.64 R56, [R1+0x1130] ;  /* 0x0011300001387983 */ /* 0x000eb60000300a00 */
[----:B------:R-:W-:Y:S06]  /*18390*/  @!UPT UIADD3 URZ, URZ, URZ, URZ ;  /* 0x0000003f3f3ff290 */ /* 0x000fec000fffe03f */
[----:B------:R-:W-:Y:S04]  /*183a0*/  STL.64 [R1+0x430], R4 ;  /* 0x0004300401007387 */ /* 0x000fe80000100a00 */
[----:B------:R0:W-:Y:S04]  /*183b0*/  STL.64 [R1+0x438], R6 ;  /* 0x0004380601007387 */ /* 0x0001e80000100a00 */
[----:B0-----:R-:W2:Y:S04]  /*183c0*/  LDL.LU.64 R6, [R1+0x1128] ;  /* 0x0011280001067983 */ /* 0x001ea80000300a00 */
[----:B------:R-:W2:Y:S01]  /*183d0*/  LDL.LU.64 R4, [R1+0x1120] ;  /* 0x0011200001047983 */ /* 0x000ea20000300a00 */
[-C--:B---3--:R-:W-:Y:S08]  /*183e0*/  HMMA.16816.F32.BF16 R52, R8, R40.reuse, R52 ;  /* 0x000000280834723c */ /* 0x088ff00000041834 */
[----:B----4-:R-:W-:Y:S08]  /*183f0*/  HMMA.16816.F32.BF16 R48, R12, R40, R48 ;  /* 0x000000280c30723c */ /* 0x010ff00000041830 */
[----:B------:R-:W-:Y:S08]  /*18400*/  HMMA.16816.F32.BF16 R32, R8, R20, R32 ;  /* 0x000000140820723c */ /* 0x000ff00000041820 */
[-C--:B--2---:R-:W-:Y:S08]  /*18410*/  HMMA.16816.F32.BF16 R56, R4, R40.reuse, R56 ;  /* 0x000000280438723c */ /* 0x084ff00000041838 */
[----:B------:R-:W-:Y:S01]  /*18420*/  HMMA.16816.F32.BF16 R40, R16, R40, R44 ;  /* 0x000000281028723c */ /* 0x000fe2000004182c */
[----:B------:R-:W-:Y:S07]  /*18430*/  LDSM.16.M88.4 R44, [R2+0x1800] ;  /* 0x00180000022c783b */ /* 0x000fee0000000200 */
[-C--:B------:R-:W-:Y:S07]  /*18440*/  HMMA.16816.F32.BF16 R36, R4, R20.reuse, R36 ;  /* 0x000000140424723c */ /* 0x080fee0000041824 */
[----:B------:R-:W-:Y:S04]  /*18450*/  STL.64 [R1+0x330], R56 ;  /* 0x0003303801007387 */ /* 0x000fe80000100a00 */
        /* <DEDUP_REMOVED lines=10> */
[----:B------:R0:W-:Y:S04]  /*18500*/  STL.64 [R1+0x10d0], R8 ;  /* 0x0010d00801007387 */ /* 0x0001e80000100a00 */
[----:B------:R-:W-:Y:S04]  /*18510*/  LDSM.16.M88.4 R36, [R2+0x1400] ;  /* 0x001400000224783b */ /* 0x000fe80000000200 */
[----:B------:R-:W-:Y:S01]  /*18520*/  LDSM.16.M88.4 R40, [R2+0x1600] ;  /* 0x001600000228783b */ /* 0x000fe20000000200 */
[-C--:B0-----:R-:W-:Y:S03]  /*18530*/  HMMA.16816.F32.BF16 R8, R12, R20.reuse, R28 ;  /* 0x000000140c08723c */ /* 0x081fe6000004181c */
[----:B------:R-:W-:Y:S04]  /*18540*/  STL.64 [R1+0x220], R32 ;  /* 0x0002202001007387 */ /* 0x000fe80000100a00 */
[----:B------:R-:W-:Y:S04]  /*18550*/  STL.64 [R1+0x228], R34 ;  /* 0x0002282201007387 */ /* 0x000fe80000100a00 */
[----:B------:R-:W-:Y:S04]  /*18560*/  STL.64 [R1+0x1070], R14 ;  /* 0x0010700e01007387 */ /* 0x000fe80000100a00 */
[----:B------:R-:W-:Y:S04]  /*18570*/  STL.64 [R1+0x1068], R12 ;  /* 0x0010680c01007387 */ /* 0x000fe80000100a00 */
[----:B------:R-:W-:Y:S04]  /*18580*/  LDSM.16.M88.4 R12, [R2+0x800] ;  /* 0x00080000020c783b */ /* 0x000fe80000000200 */
[----:B------:R-:W-:Y:S04]  /*18590*/  LDSM.16.M88.4 R28, [R2+0x1000] ;  /* 0x00100000021c783b */ /* 0x000fe80000000200 */
[----:B------:R-:W-:Y:S04]  /*185a0*/  STL.64 [R1+0x3d0], R8 ;  /* 0x0003d00801007387 */ /* 0x000fe80000100a00 */
[----:B------:R0:W-:Y:S04]  /*185b0*/  STL.64 [R1+0x3d8], R10 ;  /* 0x0003d80a01007387 */ /* 0x0001e80000100a00 */
[----:B------:R-:W-:Y:S04]  /*185c0*/  LDSM.16.M88.4 R32, [R2+0x1200] ;  /* 0x001200000220783b */ /* 0x000fe80000000200 */
[----:B------:R-:W-:Y:S01]  /*185d0*/  LDSM.16.M88.4 R52, [R2+0x1c00] ;  /* 0x001c00000234783b */ /* 0x000fe20000000200 */
[----:B0-----:R-:W-:Y:S03]  /*185e0*/  HMMA.16816.F32.BF16 R8, R16, R20, R24 ;  /* 0x000000141008723c */ /* 0x001fe60000041818 */
[----:B------:R-:W-:Y:S04]  /*185f0*/  STL.64 [R1+0x1018], R18 ;  /* 0x0010181201007387 */ /* 0x000fe80000100a00 */
[----:B------:R0:W-:Y:S04]  /*18600*/  STL.64 [R1+0x1010], R16 ;  /* 0x0010101001007387 */ /* 0x0001e80000100a00 */
[----:B------:R-:W-:Y:S04]  /*18610*/  LDSM.16.M88.4 R20, [R2+0xa00] ;  /* 0x000a00000214783b */ /* 0x000fe80000000200 */
[----:B------:R-:W-:Y:S04]  /*18620*/  LDSM.16.M88.4 R24, [R2+0xe00] ;  /* 0x000e00000218783b */ /* 0x000fe80000000200 */
[----:B------:R-:W-:Y:S04]  /*18630*/  LDSM.16.M88.4 R48, [R2+0x1a00] ;  /* 0x001a00000230783b */ /* 0x000fe80000000200 */
[----:B------:R-:W-:Y:S04]  /*18640*/  LDSM.16.M88.4 R56, [R2+0x1e00] ;  /* 0x001e00000238783b */ /* 0x000fe80000000200 */
[----:B------:R-:W-:Y:S04]  /*18650*/  STL.64 [R1+0x410], R8 ;  /* 0x0004100801007387 */ /* 0x000fe80000100a00 */
[----:B------:R-:W-:Y:S04]  /*18660*/  STL.64 [R1+0x418], R10 ;  /* 0x0004180a01007387 */ /* 0x000fe80000100a00 */
[----:B------:R-:W1:Y:S04]  /*18670*/  LDSM.16.M88.4 R8, [R2+0x600] ;  /* 0x000600000208783b */ /* 0x000e680000000200 */
[----:B0-----:R-:W2:Y:S04]  /*18680*/  LDL.LU.64 R16, [R1+0xf0] ;  /* 0x0000f00001107983 */ /* 0x001ea80000300a00 */
[----:B------:R-:W2:Y:S04]  /*18690*/  LDL.LU.64 R18, [R1+0xf8] ;  /* 0x0000f80001127983 */ /* 0x000ea80000300a00 */
[----:B-1----:R0:W-:Y:S04]  /*186a0*/  STL.64 [R1+0x20], R8 ;  /* 0x0000200801007387 */ /* 0x0021e80000100a00 */
[----:B------:R1:W-:Y:S04]  /*186b0*/  STL.64 [R1+0x28], R10 ;  /* 0x0000280a01007387 */ /* 0x0003e80000100a00 */
[----:B0-----:R-:W3:Y:S04]  /*186c0*/  LDL.LU.64 R8, [R1+0x120] ;  /* 0x0001200001087983 */ /* 0x001ee80000300a00 */
[----:B-1----:R-:W3:Y:S04]  /*186d0*/  LDL.LU.64 R10, [R1+0x128] ;  /* 0x00012800010a7983 */ /* 0x002ee80000300a00 */
[----:B------:R-:W-:Y:S04]  /*186e0*/  STL.64 [R1], R20 ;  /* 0x0000001401007387 */ /* 0x000fe80000100a00 */
[----:B------:R-:W-:Y:S04]  /*186f0*/  STL.64 [R1+0x8], R22 ;  /* 0x0000081601007387 */ /* 0x000fe80000100a00 */
[----:B------:R-:W-:Y:S04]  /*18700*/  STL.64 [R1+0x18], R14 ;  /* 0x0000180e01007387 */ /* 0x000fe80000100a00 */
[----:B------:R-:W-:Y:S04]  /*18710*/  STL.64 [R1+0x1118], R30 ;  /* 0x0011181e01007387 */ /* 0x000fe80000100a00 */
[----:B------:R0:W-:Y:S04]  /*18720*/  STL.64 [R1+0x1110], R28 ;  /* 0x0011101c01007387 */ /* 0x0001e80000100a00 */
[----:B------:R-:W2:Y:S04]  /*18730*/  LDSM.16.M88.4 R20, [R2+0xc00] ;  /* 0x000c00000214783b */ /* 0x000ea80000000200 */
[----:B0-----:R-:W4:Y:S04]  /*18740*/  LDL.64 R28, [R1] ;  /* 0x00000000011c7983 */ /* 0x001f280000100a00 */
[----:B------:R-:W-:Y:S04]  /*18750*/  STL.64 [R1+0x1108], R34 ;  /* 0x0011082201007387 */ /* 0x000fe80000100a00 */
[----:B------:R0:W-:Y:S04]  /*18760*/  STL.64 [R1+0x1100], R32 ;  /* 0x0011002001007387 */ /* 0x0001e80000100a00 */
[----:B0-----:R-:W2:Y:S04]  /*18770*/  LDL.LU.64 R32, [R1+0x100] ;  /* 0x0001000001207983 */ /* 0x001ea80000300a00 */
[----:B------:R-:W2:Y:S04]  /*18780*/  LDL.LU.64 R34, [R1+0x108] ;  /* 0x0001080001227983 */ /* 0x000ea80000300a00 */
[----:B------:R-:W-:Y:S04]  /*18790*/  STL.64 [R1+0x10f8], R38 ;  /* 0x0010f82601007387 */ /* 0x000fe80000100a00 */
[----:B------:R0:W-:Y:S04]  /*187a0*/  STL.64 [R1+0x10f0], R36 ;  /* 0x0010f02401007387 */ /* 0x0001e80000100a00 */
[----:B0-----:R-:W3:Y:S04]  /*187b0*/  LDL.LU.64 R36, [R1+0x110] ;  /* 0x0001100001247983 */ /* 0x001ee80000300a00 */
[----:B------:R-:W3:Y:S04]  /*187c0*/  LDL.LU.64 R38, [R1+0x118] ;  /* 0x0001180001267983 */ /* 0x000ee80000300a00 */
[----:B------:R-:W-:Y:S04]  /*187d0*/  STL.64 [R1+0x10e8], R42 ;  /* 0x0010e82a01007387 */ /* 0x000fe80000100a00 */
[----:B------:R0:W-:Y:S04]  /*187e0*/  STL.64 [R1+0x10e0], R40 ;  /* 0x0010e02801007387 */ /* 0x0001e80000100a00 */
[----:B0-----:R-:W3:Y:S04]  /*187f0*/  LDL.64 R40, [R1+0x20] ;  /* 0x0000200001287983 */ /* 0x001ee80000100a00 */
[----:B------:R-:W-:Y:S04]  /*18800*/  STL [R1+0xf2c], R54 ;  /* 0x000f2c3601007387 */ /* 0x000fe80000100800 */
[----:B------:R-:W-:Y:S04]  /*18810*/  STL [R1+0xf28], R55 ;  /* 0x000f283701007387 */ /* 0x000fe80000100800 */
[----:B------:R0:W-:Y:S01]  /*18820*/  STL [R1+0xd18], R2 ;  /* 0x000d180201007387 */ /* 0x0001e20000100800 */
[----:B----4-:R-:W-:Y:S01]  /*18830*/  IMAD.MOV.U32 R14, RZ, RZ, R28 ;  /* 0x000000ffff0e7224 */ /* 0x010fe200078e001c */
[C---:B--2---:R-:W-:Y:S08]  /*18840*/  HMMA.16816.F32.BF16 R32, R4.reuse, R28, R32 ;  /* 0x0000001c0420723c */ /* 0x044ff00000041820 */
[C---:B---3--:R-:W-:Y:S08]  /*18850*/  HMMA.16816.F32.BF16 R36, R4.reuse, R12, R36 ;  /* 0x0000000c0424723c */ /* 0x048ff00000041824 */
[C---:B------:R-:W-:Y:S01]  /*18860*/  HMMA.16816.F32.BF16 R8, R4.reuse, R40, R8 ;  /* 0x000000280408723c */ /* 0x040fe20000041808 */
[----:B0-----:R-:W-:Y:S11]  /*18870*/  IMAD.MOV.U32 R2, RZ, RZ, R29 ;  /* 0x000000ffff027224 */ /* 0x001ff600078e001d */
[----:B------:R-:W-:Y:S11]  /*18880*/  @!UPT UIADD3 URZ, URZ, URZ, URZ ;  /* 0x0000003f3f3ff290 */ /* 0x000ff6000fffe03f */
[----:B------:R0:W-:Y:S04]  /*18890*/  STL.64 [R1+0x120], R8 ;  /* 0x0001200801007387 */ /* 0x0001e80000100a00 */
[----:B------:R-:W-:Y:S04]  /*188a0*/  STL.64 [R1+0x128], R10 ;  /* 0x0001280a01007387 */ /* 0x000fe80000100a00 */
[----:B------:R1:W-:Y:S04]  /*188b0*/  STL.64 [R1+0x10b8], R12 ;  /* 0x0010b80c01007387 */ /* 0x0003e80000100a00 */
[----:B------:R-:W-:Y:S04]  /*188c0*/  STL.64 [R1+0x110], R36 ;  /* 0x0001102401007387 */ /* 0x000fe80000100a00 */
[----:B------:R-:W-:Y:S04]  /*188d0*/  STL.64 [R1+0x118], R38 ;  /* 0x0001182601007387 */ /* 0x000fe80000100a00 */
[----:B------:R2:W-:Y:S04]  /*188e0*/  STL.64 [R1+0x100], R32 ;  /* 0x0001002001007387 */ /* 0x0005e80000100a00 */
[----:B------:R3:W-:Y:S04]  /*188f0*/  STL.64 [R1+0x108], R34 ;  /* 0x0001082201007387 */ /* 0x0007e80000100a00 */
[----:B------:R-:W4:Y:S04]  /*18900*/  LDL.LU.64 R28, [R1+0x4e0] ;  /* 0x0004e000011c7983 */ /* 0x000f280000300a00 */
[----:B------:R-:W4:Y:S01]  /*18910*/  LDL.LU.64 R30, [R1+0x4e8] ;  /* 0x0004e800011e7983 */ /* 0x000f220000300a00 */
[----:B------:R-:W-:Y:S01]  /*18920*/  HMMA.16816.F32.BF16 R16, R4, R20, R16 ;  /* 0x000000140410723c */ /* 0x000fe20000041810 */
[----:B0-----:R-:W-:-:S02]  /*18930*/  IMAD.MOV.U32 R9, RZ, RZ, R40 ;  /* 0x000000ffff097224 */ /* 0x001fc400078e0028 */
[----:B------:R-:W-:Y:S02]  /*18940*/  IMAD.MOV.U32 R8, RZ, RZ, R41 ;  /* 0x000000ffff087224 */ /* 0x000fe400078e0029 */
[----:B-1----:R-:W-:Y:S02]  /*18950*/  IMAD.MOV.U32 R12, RZ, RZ, R9 ;  /* 0x000000ffff0c7224 */ /* 0x002fe400078e0009 */
[----:B------:R-:W-:Y:S11]  /*18960*/  IMAD.MOV.U32 R13, RZ, RZ, R8 ;  /* 0x000000ffff0d7224 */ /* 0x000ff600078e0008 */
[----:B------:R-:W-:Y:S05]  /*18970*/  @!UPT UIADD3 URZ, URZ, URZ, URZ ;  /* 0x0000003f3f3ff290 */ /* 0x000fea000fffe03f */
[----:B------:R0:W-:Y:S04]  /*18980*/  STL.64 [R1+0xf0], R16 ;  /* 0x0000f01001007387 */ /* 0x0001e80000100a00 */
[----:B------:R1:W-:Y:S04]  /*18990*/  STL.64 [R1+0xf8], R18 ;  /* 0x0000f81201007387 */ /* 0x0003e80000100a00 */
[----:B--2---:R-:W2:Y:S04]  /*189a0*/  LDL.LU.64 R32, [R1+0x4d0] ;  /* 0x0004d00001207983 */ /* 0x004ea80000300a00 */
[----:B---3--:R-:W2:Y:S04]  /*189b0*/  LDL.LU.64 R34, [R1+0x4d8] ;  /* 0x0004d80001227983 */ /* 0x008ea80000300a00 */
[----:B0-----:R-:W3:Y:S04]  /*189c0*/  LDL.LU.64 R16, [R1+0x460] ;  /* 0x0004600001107983 */ /* 0x001ee80000300a00 */
[----:B-1----:R-:W3:Y:S04]  /*189d0*/  LDL.LU.64 R18, [R1+0x468] ;  /* 0x0004680001127983 */ /* 0x002ee80000300a00 */
[----:B------:R-:W2:Y:S04]  /*189e0*/  LDL.LU.64 R36, [R1+0x4c0] ;  /* 0x0004c00001247983 */ /* 0x000ea80000300a00 */
[----:B------:R-:W2:Y:S04]  /*189f0*/  LDL.LU.64 R38, [R1+0x4c8] ;  /* 0x0004c80001267983 */ /* 0x000ea80000300a00 */
[----:B------:R-:W2:Y:S04]  /*18a00*/  LDL.LU.64 R40, [R1+0x4b0] ;  /* 0x0004b00001287983 */ /* 0x000ea80000300a00 */
[----:B------:R-:W2:Y:S04]  /*18a10*/  LDL.LU.64 R42, [R1+0x4b8] ;  /* 0x0004b800012a7983 */ /* 0x000ea80000300a00 */
[----:B------:R-:W2:Y:S04]  /*18a20*/  LDL.LU.64 R8, [R1+0x4a0] ;  /* 0x0004a00001087983 */ /* 0x000ea80000300a00 */
[----:B------:R-:W2:Y:S04]  /*18a30*/  LDL.LU.64 R10, [R1+0x4a8] ;  /* 0x0004a800010a7983 */ /* 0x000ea80000300a00 */
[----:B------:R-:W-:Y:S04]  /*18a40*/  STL.64 [R1+0x10a0], R22 ;  /* 0x0010a01601007387 */ /* 0x000fe80000100a00 */
[----:B------:R0:W-:Y:S04]  /*18a50*/  STL.64 [R1+0x1098], R20 ;  /* 0x0010981401007387 */ /* 0x0001e80000100a00 */
[----:B0-----:R-:W2:Y:S04]  /*18a60*/  LDL.LU.64 R20, [R1+0x470] ;  /* 0x0004700001147983 */ /* 0x001ea80000300a00 */
[----:B------:R-:W2:Y:S01]  /*18a70*/  LDL.LU.64 R22, [R1+0x478] ;  /* 0x0004780001167983 */ /* 0x000ea20000300a00 */
[C---:B----4-:R-:W-:Y:S11]  /*18a80*/  HMMA.16816.F32.BF16 R28, R4.reuse, R24, R28 ;  /* 0x00000018041c723c */ /* 0x050ff6000004181c */
[----:B------:R-:W-:Y:S11]  /*18a90*/  @!UPT UIADD3 URZ, URZ, URZ, URZ ;  /* 0x0000003f3f3ff290 */ /* 0x000ff6000fffe03f */
[----:B------:R-:W-:Y:S01]  /*18aa0*/  @!UPT UIADD3 URZ, URZ, URZ, URZ ;  /* 0x0000003f3f3ff290 */ /* 0x000fe2000fffe03f */
[----:B------:R-:W-:Y:S04]  /*18ab0*/  STL.64 [R1+0xe0], R28 ;  /* 0x0000e01c01007387 */ /* 0x000fe80000100a00 */
[----:B------:R0:W-:Y:S04]  /*18ac0*/  STL.64 [R1+0xe8], R30 ;  /* 0x0000e81e01007387 */ /* 0x0001e80000100a00 */
[----:B0-----:R-:W4:Y:S04]  /*18ad0*/  LDL.LU.64 R30, [R1+0x1118] ;  /* 0x00111800011e7983 */ /* 0x001f280000300a00 */
[----:B------:R-:W2:Y:S04]  /*18ae0*/  LDL.LU.64 R28, [R1+0x1110] ;  /* 0x00111000011c7983 */ /* 0x000ea80000300a00 */
[----:B------:R-:W-:Y:S04]  /*18af0*/  STL.64 [R1+0x10b0], R26 ;  /* 0x0010b01a01007387 */ /* 0x000fe80000100a00 */
[----:B------:R0:W-:Y:S04]  /*18b00*/  STL.64 [R1+0x10a8], R24 ;  /* 0x0010a81801007387 */ /* 0x0001e80000100a00 */
[----:B0-----:R-:W3:Y:S04]  /*18b10*/  LDL.LU.64 R24, [R1+0x480] ;  /* 0x0004800001187983 */ /* 0x001ee80000300a00 */
[----:B------:R-:W3:Y:S01]  /*18b20*/  LDL.LU.64 R26, [R1+0x488] ;  /* 0x00048800011a7983 */ /* 0x000ee20000300a00 */
[C---:B--2---:R-:W-:Y:S11]  /*18b30*/  HMMA.16816.F32.BF16 R32, R4.reuse, R28, R32 ;  /* 0x0000001c0420723c */ /* 0x044ff60000041820 */
[----:B------:R-:W-:Y:S11]  /*18b40*/  @!UPT UIADD3 URZ, URZ, URZ, URZ ;  /* 0x0000003f3f3ff290 */ /* 0x000ff6000fffe03f */
[----:B------:R-:W-:Y:S01]  /*18b50*/  @!UPT UIADD3 URZ, URZ, URZ, URZ ;  /* 0x0000003f3f3ff290 */ /* 0x000fe2000fffe03f */
[----:B------:R-:W-:Y:S04]  /*18b60*/  STL.64 [R1+0xd0], R32 ;  /* 0x0000d02001007387 */ /* 0x000fe80000100a00 */
[----:B------:R0:W-:Y:S04]  /*18b70*/  STL.64 [R1+0xd8], R34 ;  /* 0x0000d82201007387 */ /* 0x0001e80000100a00 */
[----:B0-----:R-:W2:Y:S04]  /*18b80*/  LDL.LU.64 R34, [R1+0x1108] ;  /* 0x0011080001227983 */ /* 0x001ea80000300a00 */
[----:B------:R-:W2:Y:S04]  /*18b90*/  LDL.LU.64 R32, [R1+0x1100] ;  /* 0x0011000001207983 */ /* 0x000ea80000300a00 */
[----:B----4-:R-:W-:Y:S04]  /*18ba0*/  STL.64 [R1+0x10c8], R30 ;  /* 0x0010c81e01007387 */ /* 0x010fe80000100a00 */
[----:B------:R0:W-:Y:S04]  /*18bb0*/  STL.64 [R1+0x10c0], R28 ;  /* 0x0010c01c01007387 */ /* 0x0001e80000100a00 */
[----:B0-----:R-:W4:Y:S04]  /*18bc0*/  LDL.LU.64 R28, [R1+0x490] ;  /* 0x00049000011c7983 */ /* 0x001f280000300a00 */
[----:B------:R-:W4:Y:S01]  /*18bd0*/  LDL.LU.64 R30, [R1+0x498] ;  /* 0x00049800011e7983 */ /* 0x000f220000300a00 */
[C---:B--2---:R-:W-:Y:S11]  /*18be0*/  HMMA.16816.F32.BF16 R36, R4.reuse, R32, R36 ;  /* 0x000000200424723c */ /* 0x044ff60000041824 */
[----:B------:R-:W-:Y:S11]  /*18bf0*/  @!UPT UIADD3 URZ, URZ, URZ, URZ ;  /* 0x0000003f3f3ff290 */ /* 0x000ff6000fffe03f */
[----:B------:R-:W-:Y:S01]  /*18c00*/  @!UPT UIADD3 URZ, URZ, URZ, URZ ;  /* 0x0000003f3f3ff290 */ /* 0x000fe2000fffe03f */
[----:B------:R-:W-:Y:S04]  /*18c10*/  STL.64 [R1+0xc0], R36 ;  /* 0x0000c02401007387 */ /* 0x000fe80000100a00 */
[----:B------:R0:W-:Y:S04]  /*18c20*/  STL.64 [R1+0xc8], R38 ;  /* 0x0000c82601007387 */ /* 0x0001e80000100a00 */
[----:B0-----:R-:W2:Y:S04]  /*18c30*/  LDL.LU.64 R38, [R1+0x10f8] ;  /* 0x0010f80001267983 */ /* 0x001ea80000300a00 */
[----:B------:R-:W2:Y:S02]  /*18c40*/  LDL.LU.64 R36, [R1+0x10f0] ;  /* 0x0010f00001247983 */ /* 0x000ea40000300a00 */
[C---:B--2---:R-:W-:Y:S11]  /*18c50*/  HMMA.16816.F32.BF16 R40, R4.reuse, R36, R40 ;  /* 0x000000240428723c */ /* 0x044ff60000041828 */
[----:B------:R-:W-:Y:S11]  /*18c60*/  @!UPT UIADD3 URZ, URZ, URZ, URZ ;  /* 0x0000003f3f3ff290 */ /* 0x000ff6000fffe03f */
[----:B------:R-:W-:Y:S01]  /*18c70*/  @!UPT UIADD3 URZ, URZ, URZ, URZ ;  /* 0x0000003f3f3ff290 */ /* 0x000fe2000fffe03f */
[----:B------:R-:W-:Y:S04]  /*18c80*/  STL.64 [R1+0xb0], R40 ;  /* 0x0000b02801007387 */ /* 0x000fe80000100a00 */
[----:B------:R0:W-:Y:S04]  /*18c90*/  STL.64 [R1+0xb8], R42 ;  /* 0x0000b82a01007387 */ /* 0x0001e80000100a00 */
[----:B0-----:R-:W2:Y:S04]  /*18ca0*/  LDL.LU.64 R42, [R1+0x10e8] ;  /* 0x0010e800012a7983 */ /* 0x001ea80000300a00 */
[----:B------:R-:W2:Y:S01]  /*18cb0*/  LDL.LU.64 R40, [R1+0x10e0] ;  /* 0x0010e00001287983 */ /* 0x000ea20000300a00 */
[C---:B----4-:R-:W-:Y:S08]  /*18cc0*/  HMMA.16816.F32.BF16 R28, R4.reuse, R44, R28 ;  /* 0x0000002c041c723c */ /* 0x050ff0000004181c */
[C---:B---3--:R-:W-:Y:S08]  /*18cd0*/  HMMA.16816.F32.BF16 R24, R4.reuse, R48, R24 ;  /* 0x000000300418723c */ /* 0x048ff00000041818 */
[C---:B------:R-:W-:Y:S08]  /*18ce0*/  HMMA.16816.F32.BF16 R20, R4.reuse, R52, R20 ;  /* 0x000000340414723c */ /* 0x040ff00000041814 */
[C---:B------:R-:W-:Y:S08]  /*18cf0*/  HMMA.16816.F32.BF16 R16, R4.reuse, R56, R16 ;  /* 0x000000380410723c */ /* 0x040ff00000041810 */
[----:B--2---:R-:W-:Y:S11]  /*18d00*/  HMMA.16816.F32.BF16 R8, R4, R40, R8 ;  /* 0x000000280408723c */ /* 0x004ff60000041808 */
[----:B------:R-:W-:Y:S11]  /*18d10*/  @!UPT UIADD3 URZ, URZ, URZ, URZ ;  /* 0x0000003f3f3ff290 */ /* 0x000ff6000fffe03f */
[----:B------:R-:W-:Y:S01]  /*18d20*/  @!UPT UIADD3 URZ, URZ, URZ, URZ ;  /* 0x0000003f3f3ff290 */ /* 0x000fe2000fffe03f */
[----:B------:R-:W-:Y:S04]  /*18d30*/  STL.64 [R1+0xa0], R8 ;  /* 0x0000a00801007387 */ /* 0x000fe80000100a00 */
[----:B------:R0:W-:Y:S04]  /*18d40*/  STL.64 [R1+0xa8], R10 ;  /* 0x0000a80a01007387 */ /* 0x0001e80000100a00 */
[----:B0-----:R-:W2:Y:S04]  /*18d50*/  LDL.LU.64 R10, [R1+0x10d8] ;  /* 0x0010d800010a7983 */ /* 0x001ea80000300a00 */
[----:B------:R-:W2:Y:S04]  /*18d60*/  LDL.LU.64 R8, [R1+0x10d0] ;  /* 0x0010d00001087983 */ /* 0x000ea80000300a00 */
[----:B------:R0:W-:Y:S04]  /*18d70*/  STL.64 [R1+0x90], R28 ;  /* 0x0000901c01007387 */ /* 0x0001e80000100a00 */
[----:B------:R1:W-:Y:S04]  /*18d80*/  STL.64 [R1+0x98], R30 ;  /* 0x0000981e01007387 */ /* 0x0003e80000100a00 */
[----:B------:R3:W-:Y:S04]  /*18d90*/  STL.64 [R1+0x80], R24 ;  /* 0x0000801801007387 */ /* 0x0007e80000100a00 */
[----:B------:R4:W-:Y:S04]  /*18da0*/  STL.64 [R1+0x88], R26 ;  /* 0x0000881a01007387 */ /* 0x0009e80000100a00 */
[----:B------:R0:W-:Y:S04]  /*18db0*/  STL.64 [R1+0x70], R20 ;  /* 0x0000701401007387 */ /* 0x0001e80000100a00 */
[----:B------:R0:W-:Y:S04]  /*18dc0*/  STL.64 [R1+0x78], R22 ;  /* 0x0000781601007387 */ /* 0x0001e80000100a00 */
[----:B------:R1:W-:Y:S04]  /*18dd0*/  STL [R1+0x60], R16 ;  /* 0x0000601001007387 */ /* 0x0003e80000100800 */
[----:B------:R3:W-:Y:S04]  /*18de0*/  STL [R1+0x6c], R19 ;  /* 0x00006c1301007387 */ /* 0x0007e80000100800 */
[----:B0-----:R-:W2:Y:S04]  /*18df0*/  LDL.LU.64 R28, [R1+0x1f0] ;  /* 0x0001f000011c7983 */ /* 0x001ea80000300a00 */
[----:B-1----:R-:W2:Y:S01]  /*18e00*/  LDL.LU.64 R30, [R1+0x1f8] ;  /* 0x0001f800011e7983 */ /* 0x002ea20000300a00 */
[----:B------:R-:W-:-:S03]  /*18e10*/  IMAD.MOV.U32 R54, RZ, RZ, R17 ;  /* 0x000000ffff367224 */ /* 0x000fc600078e0011 */
[----:B---3--:R-:W3:Y:S01]  /*18e20*/  LDL.LU.64 R24, [R1+0x1e0] ;  /* 0x0001e00001187983 */ /* 0x008ee20000300a00 */
[----:B------:R-:W-:-:S03]  /*18e30*/  IMAD.MOV.U32 R55, RZ, RZ, R18 ;  /* 0x000000ffff377224 */ /* 0x000fc600078e0012 */
[----:B----4-:R-:W3:Y:S04]  /*18e40*/  LDL.LU.64 R26, [R1+0x1e8] ;  /* 0x0001e800011a7983 */ /* 0x010ee80000300a00 */
[----:B------:R-:W4:Y:S04]  /*18e50*/  LDL.LU.64 R20, [R1+0x1d0] ;  /* 0x0001d00001147983 */ /* 0x000f280000300a00 */
[----:B------:R-:W4:Y:S04]  /*18e60*/  LDL.LU.64 R22, [R1+0x1d8] ;  /* 0x0001d80001167983 */ /* 0x000f280000300a00 */
[----:B------:R-:W3:Y:S04]  /*18e70*/  LDL.LU.64 R16, [R1+0x1b0] ;  /* 0x0001b00001107983 */ /* 0x000ee80000300a00 */
[----:B------:R-:W3:Y:S04]  /*18e80*/  LDL.LU.64 R18, [R1+0x1b8] ;  /* 0x0001b80001127983 */ /* 0x000ee80000300a00 */
[----:B------:R-:W3:Y:S04]  /*18e90*/  LDL.LU.64 R4, [R1+0x1a0] ;  /* 0x0001a00001047983 */ /* 0x000ee80000300a00 */
[----:B------:R-:W3:Y:S04]  /*18ea0*/  LDL.LU.64 R6, [R1+0x1a8] ;  /* 0x0001a80001067983 */ /* 0x000ee80000300a00 */
[----:B------:R-:W-:Y:S04]  /*18eb0*/  STL.64 [R1+0x1090], R54 ;  /* 0x0010903601007387 */ /* 0x000fe80000100a00 */
[----:B------:R0:W-:Y:S04]  /*18ec0*/  STL.64 [R1+0x1088], R52 ;  /* 0x0010883401007387 */ /* 0x0001e80000100a00 */
[----:B0-----:R-:W3:Y:S04]  /*18ed0*/  LDL.LU.64 R52, [R1+0x1c0] ;  /* 0x0001c00001347983 */ /* 0x001ee80000300a00 */
[----:B------:R-:W3:Y:S04]  /*18ee0*/  LDL.LU.64 R54, [R1+0x1c8] ;  /* 0x0001c80001367983 */ /* 0x000ee80000300a00 */
[----:B------:R-:W-:Y:S04]  /*18ef0*/  STL.64 [R1+0x1080], R58 ;  /* 0x0010803a01007387 */ /* 0x000fe80000100a00 */
[----:B------:R0:W-:Y:S02]  /*18f00*/  STL.64 [R1+0x1078], R56 ;  /* 0x0010783801007387 */ /* 0x0001e40000100a00 */
[----:B0-----:R-:W-:-:S02]  /*18f10*/  IMAD.MOV.U32 R56, RZ, RZ, R14 ;  /* 0x000000ffff387224 */ /* 0x001fc400078e000e */
[----:B--2---:R-:W-:Y:S01]  /*18f20*/  HMMA.16816.F32.BF16 R12, R8, R12, R28 ;  /* 0x0000000c080c723c */ /* 0x004fe2000004181c */
[----:B------:R-:W2:Y:S04]  /*18f30*/  LDL.LU.64 R30, [R1+0x10c8] ;  /* 0x0010c800011e7983 */ /* 0x000ea80000300a00 */
[----:B------:R-:W2:Y:S11]  /*18f40*/  LDL.LU.64 R28, [R1+0x10c0] ;  /* 0x0010c000011c7983 */ /* 0x000eb60000300a00 */
[----:B------:R-:W-:Y:S07]  /*18f50*/  @!UPT UIADD3 URZ, URZ, URZ, URZ ;  /* 0x0000003f3f3ff290 */ /* 0x000fee000fffe03f */
[----:B------:R0:W-:Y:S04]  /*18f60*/  STL.64 [R1+0x1f0], R12 ;  /* 0x0001f00c01007387 */ /* 0x0001e80000100a00 */
[----:B------:R-:W-:Y:S04]  /*18f70*/  STL.64 [R1+0x1f8], R14 ;  /* 0x0001f80e01007387 */ /* 0x000fe80000100a00 */
[----:B0-----:R-:W3:Y:S01]  /*18f80*/  LDL.LU.64 R12, [R1+0x10b8] ;  /* 0x0010b800010c7983 */ /* 0x001ee20000300a00 */
[----:B------:R-:W-:-:S07]  /*18f90*/  IMAD.MOV.U32 R57, RZ, RZ, R2 ;  /* 0x000000ffff397224 */ /* 0x000fce00078e0002 */
[C---:B----4-:R-:W-:Y:S08]  /*18fa0*/  HMMA.16816.F32.BF16 R56, R8.reuse, R56, R20 ;  /* 0x000000380838723c */ /* 0x050ff00000041814 */
[C---:B---3--:R-:W-:Y:S01]  /*18fb0*/  HMMA.16816.F32.BF16 R24, R8.reuse, R12, R24 ;  /* 0x0000000c0818723c */ /* 0x048fe20000041818 */
[----:B------:R-:W-:Y:S02]  /*18fc0*/  IMAD.MOV.U32 R60, RZ, RZ, R12 ;  /* 0x000000ffff3c7224 */ /* 0x000fe400078e000c */
[----:B------:R-:W-:Y:S11]  /*18fd0*/  IMAD.MOV.U32 R2, RZ, RZ, R13 ;  /* 0x000000ffff027224 */ /* 0x000ff600078e000d */
[----:B------:R-:W-:Y:S09]  /*18fe0*/  @!UPT UIADD3 URZ, URZ, URZ, URZ ;  /* 0x0000003f3f3ff290 */ /* 0x000ff2000fffe03f */
[----:B------:R-:W-:Y:S04]  /*18ff0*/  STL.64 [R1+0x1e0], R24 ;  /* 0x0001e01801007387 */ /* 0x000fe80000100a00 */
[----:B------:R0:W-:Y:S04]  /*19000*/  STL.64 [R1+0x1e8], R26 ;  /* 0x0001e81a01007387 */ /* 0x0001e80000100a00 */
[----:B0-----:R-:W3:Y:S04]  /*19010*/  LDL.LU.64 R26, [R1+0x10b0] ;  /* 0x0010b000011a7983 */ /* 0x001ee80000300a00 */
[----:B------:R-:W4:Y:S04]  /*19020*/  LDL.LU.64 R24, [R1+0x10a8] ;  /* 0x0010a80001187983 */ /* 0x000f280000300a00 */
[----:B------:R-:W2:Y:S04]  /*19030*/  LDL.LU.64 R12, [R1+0x190] ;  /* 0x00019000010c7983 */ /* 0x000ea80000300a00 */
[----:B------:R-:W2:Y:S04]  /*19040*/  LDL.LU.64 R14, [R1+0x198] ;  /* 0x00019800010e7983 */ /* 0x000ea80000300a00 */
[----:B------:R-:W2:Y:S04]  /*19050*/  LDL.LU.64 R22, [R1+0x10a0] ;  /* 0x0010a00001167983 */ /* 0x000ea80000300a00 */
[----:B------:R-:W2:Y:S02]  /*19060*/  LDL.LU.64 R20, [R1+0x1098] ;  /* 0x0010980001147983 */ /* 0x000ea40000300a00 */
[C---:B--2---:R-:W-:Y:S02]  /*19070*/  HMMA.16816.F32.BF16 R52, R8.reuse, R20, R52 ;  /* 0x000000140834723c */ /* 0x044fe40000041834 */
[----:B------:R-:W-:Y:S04]  /*19080*/  STL.64 [R1+0x1038], R22 ;  /* 0x0010381601007387 */ /* 0x000fe80000100a00 */
[----:B------:R-:W-:Y:S04]  /*19090*/  STL.64 [R1+0x1d0], R56 ;  /* 0x0001d03801007387 */ /* 0x000fe80000100a00 */
[----:B------:R-:W-:Y:S04]  /*190a0*/  STL.64 [R1+0x1d8], R58 ;  /* 0x0001d83a01007387 */ /* 0x000fe80000100a00 */
[----:B------:R0:W-:Y:S09]  /*190b0*/  STL.64 [R1+0x1030], R20 ;  /* 0x0010301401007387 */ /* 0x0001f20000100a00 */
[----:B------:R-:W-:Y:S04]  /*190c0*/  STL.64 [R1+0x1c0], R52 ;  /* 0x0001c03401007387 */ /* 0x000fe80000100a00 */
[----:B------:R-:W-:Y:S04]  /*190d0*/  STL.64 [R1+0x1c8], R54 ;  /* 0x0001c83601007387 */ /* 0x000fe80000100a00 */
[----:B0-----:R-:W2:Y:S01]  /*190e0*/  LDL.LU.64 R20, [R1] ;  /* 0x0000000001147983 */ /* 0x001ea20000300a00 */
[C---:B----4-:R-:W-:Y:S08]  /*190f0*/  HMMA.16816.F32.BF16 R16, R8.reuse, R24, R16 ;  /* 0x000000180810723c */ /* 0x050ff00000041810 */
[C---:B------:R-:W-:Y:S01]  /*19100*/  HMMA.16816.F32.BF16 R12, R8.reuse, R32, R12 ;  /* 0x00000020080c723c */ /* 0x040fe2000004180c */
[----:B--2---:R-:W-:Y:S04]  /*19110*/  STL.64 [R1+0x1040], R20 ;  /* 0x0010401401007387 */ /* 0x004fe80000100a00 */
[----:B---3--:R-:W-:Y:S04]  /*19120*/  STL.64 [R1+0x1028], R26 ;  /* 0x0010281a01007387 */ /* 0x008fe80000100a00 */
[----:B------:R-:W-:Y:S06]  /*19130*/  STL.64 [R1+0x1020], R24 ;  /* 0x0010201801007387 */ /* 0x000fec0000100a00 */
[----:B------:R-:W-:Y:S04]  /*19140*/  STL.64 [R1+0x1b0], R16 ;  /* 0x0001b01001007387 */ /* 0x000fe80000100a00 */
[----:B------:R0:W-:Y:S02]  /*19150*/  STL.64 [R1+0x1b8], R18 ;  /* 0x0001b81201007387 */ /* 0x0001e40000100a00 */
[C---:B0-----:R-:W-:Y:S02]  /*19160*/  HMMA.16816.F32.BF16 R16, R8.reuse, R28, R4 ;  /* 0x0000001c0810723c */ /* 0x041fe40000041804 */
[----:B------:R-:W2:Y:S04]  /*19170*/  LDL.LU.64 R4, [R1+0x180] ;  /* 0x0001800001047983 */ /* 0x000ea80000300a00 */
[----:B------:R-:W2:Y:S11]  /*19180*/  LDL.LU.64 R6, [R1+0x188] ;  /* 0x0001880001067983 */ /* 0x000eb60000300a00 */
[----:B------:R-:W-:Y:S06]  /*19190*/  @!UPT UIADD3 URZ, URZ, URZ, URZ ;  /* 0x0000003f3f3ff290 */ /* 0x000fec000fffe03f */
[----:B------:R-:W-:Y:S04]  /*191a0*/  STL.64 [R1+0x1a0], R16 ;  /* 0x0001a01001007387 */ /* 0x000fe80000100a00 */
[----:B------:R-:W-:Y:S04]  /*191b0*/  STL.64 [R1+0x1a8], R18 ;  /* 0x0001a81201007387 */ /* 0x000fe80000100a00 */
[----:B------:R-:W-:Y:S04]  /*191c0*/  STL.64 [R1+0x1050], R30 ;  /* 0x0010501e01007387 */ /* 0x000fe80000100a00 */
[----:B------:R0:W-:Y:S04]  /*191d0*/  STL.64 [R1+0x1048], R28 ;  /* 0x0010481c01007387 */ /* 0x0001e80000100a00 */
[----:B0-----:R-:W3:Y:S04]  /*191e0*/  LDL.LU.64 R28, [R1+0x20] ;  /* 0x00002000011c7983 */ /* 0x001ee80000300a00 */
[----:B------:R-:W4:Y:S04]  /*191f0*/  LDL.LU.64 R24, [R1+0x170] ;  /* 0x0001700001187983 */ /* 0x000f280000300a00 */
[----:B------:R-:W4:Y:S04]  /*19200*/  LDL.LU.64 R26, [R1+0x178] ;  /* 0x00017800011a7983 */ /* 0x000f280000300a00 */
[----:B------:R0:W-:Y:S04]  /*19210*/  STL.64 [R1+0x190], R12 ;  /* 0x0001900c01007387 */ /* 0x0001e80000100a00 */
[----:B------:R1:W-:Y:S04]  /*19220*/  STL.64 [R1+0x198], R14 ;  /* 0x0001980e01007387 */ /* 0x0003e80000100a00 */
[----:B------:R-:W3:Y:S04]  /*19230*/  LDL.LU.64 R16, [R1+0x160] ;  /* 0x0001600001107983 */ /* 0x000ee80000300a00 */
[----:B------:R-:W3:Y:S04]  /*19240*/  LDL.LU.64 R18, [R1+0x168] ;  /* 0x0001680001127983 */ /* 0x000ee80000300a00 */
[----:B------:R-:W3:Y:S04]  /*19250*/  LDL.LU.64 R52, [R1+0x150] ;  /* 0x0001500001347983 */ /* 0x000ee80000300a00 */
[----:B------:R-:W3:Y:S04]  /*19260*/  LDL.LU.64 R54, [R1+0x158] ;  /* 0x0001580001367983 */ /* 0x000ee80000300a00 */
[----:B------:R-:W3:Y:S04]  /*19270*/  LDL.LU.64 R56, [R1+0x140] ;  /* 0x0001400001387983 */ /* 0x000ee80000300a00 */
[----:B------:R-:W3:Y:S04]  /*19280*/  LDL.LU.64 R58, [R1+0x148] ;  /* 0x00014800013a7983 */ /* 0x000ee80000300a00 */
[----:B0-----:R-:W3:Y:S04]  /*19290*/  LDL.LU.64 R12, [R1+0x130] ;  /* 0x00013000010c7983 */ /* 0x001ee80000300a00 */
[----:B-1----:R-:W3:Y:S04]  /*192a0*/  LDL.LU.64 R14, [R1+0x138] ;  /* 0x00013800010e7983 */ /* 0x002ee80000300a00 */
[----:B------:R-:W-:Y:S04]  /*192b0*/  STL.64 [R1+0x1060], R34 ;  /* 0x0010602201007387 */ /* 0x000fe80000100a00 */
[----:B------:R0:W-:Y:S04]  /*192c0*/  STL.64 [R1+0x1058], R32 ;  /* 0x0010582001007387 */ /* 0x0001e80000100a00 */
[----:B0-----:R-:W3:Y:S04]  /*192d0*/  LDL.LU.64 R32, [R1+0x310] ;  /* 0x0003100001207983 */ /* 0x001ee80000300a00 */
[----:B------:R-:W3:Y:S04]  /*192e0*/  LDL.LU.64 R34, [R1+0x318] ;  /* 0x0003180001227983 */ /* 0x000ee80000300a00 */
[----:B------:R-:W3:Y:S04]  /*192f0*/  LDL.LU.64 R20, [R1+0x300] ;  /* 0x0003000001147983 */ /* 0x000ee80000300a00 */
[----:B------:R-:W3:Y:S01]  /*19300*/  LDL.LU.64 R22, [R1+0x308] ;  /* 0x0003080001167983 */ /* 0x000ee20000300a00 */
[C---:B--2---:R-:W-:Y:S11]  /*19310*/  HMMA.16816.F32.BF16 R4, R8.reuse, R36, R4 ;  /* 0x000000240804723c */ /* 0x044ff60000041804 */
[----:B------:R-:W-:Y:S11]  /*19320*/  @!UPT UIADD3 URZ, URZ, URZ, URZ ;  /* 0x0000003f3f3ff290 */ /* 0x000ff6000fffe03f */
[----:B------:R-:W-:Y:S01]  /*19330*/  @!UPT UIADD3 URZ, URZ, URZ, URZ ;  /* 0x0000003f3f3ff290 */ /* 0x000fe2000fffe03f */
[----:B------:R0:W-:Y:S04]  /*19340*/  STL.64 [R1+0x180], R4 ;  /* 0x0001800401007387 */ /* 0x0001e80000100a00 */
[----:B------:R1:W-:Y:S04]  /*19350*/  STL.64 [R1+0x188], R6 ;  /* 0x0001880601007387 */ /* 0x0003e80000100a00 */
[----:B0-----:R-:W2:Y:S04]  /*19360*/  LDL.LU.64 R4, [R1+0x2f0] ;  /* 0x0002f00001047983 */ /* 0x001ea80000300a00 */
[----:B-1----:R-:W2:Y:S01]  /*19370*/  LDL.LU.64 R6, [R1+0x2f8] ;  /* 0x0002f80001067983 */ /* 0x002ea20000300a00 */
[C---:B----4-:R-:W-:Y:S08]  /*19380*/  HMMA.16816.F32.BF16 R24, R8.reuse, R40, R24 ;  /* 0x000000280818723c */ /* 0x050ff00000041818 */
[C---:B---3--:R-:W-:Y:S08]  /*19390*/  HMMA.16816.F32.BF16 R16, R8.reuse, R44, R16 ;  /* 0x0000002c0810723c */ /* 0x048ff00000041810 */
[C---:B------:R-:W-:Y:S07]  /*193a0*/  HMMA.16816.F32.BF16 R52, R8.reuse, R48, R52 ;  /* 0x000000300834723c */ /* 0x040fee0000041834 */
[----:B------:R0:W-:Y:S04]  /*193b0*/  STL.64 [R1+0x170], R24 ;  /* 0x0001701801007387 */ /* 0x0001e80000100a00 */
[----:B------:R1:W-:Y:S04]  /*193c0*/  STL.64 [R1+0x178], R26 ;  /* 0x0001781a01007387 */ /* 0x0003e80000100a00 */
[----:B0-----:R-:W3:Y:S04]  /*193d0*/  LDL.LU.64 R24, [R1+0x2e0] ;  /* 0x0002e00001187983 */ /* 0x001ee80000300a00 */
[----:B-1----:R-:W3:Y:S04]  /*193e0*/  LDL.LU.64 R26, [R1+0x2e8] ;  /* 0x0002e800011a7983 */ /* 0x002ee80000300a00 */
[----:B------:R0:W-:Y:S04]  /*193f0*/  STL.64 [R1+0x160], R16 ;  /* 0x0001601001007387 */ /* 0x0001e80000100a00 */
[----:B------:R1:W-:Y:S04]  /*19400*/  STL.64 [R1+0x168], R18 ;  /* 0x0001681201007387 */ /* 0x0003e80000100a00 */
[----:B0-----:R-:W4:Y:S04]  /*19410*/  LDL.LU.64 R16, [R1+0x2d0] ;  /* 0x0002d00001107983 */ /* 0x001f280000300a00 */
[----:B-1----:R-:W4:Y:S04]  /*19420*/  LDL.LU.64 R18, [R1+0x2d8] ;  /* 0x0002d80001127983 */ /* 0x002f280000300a00 */
        /* <DEDUP_REMOVED lines=15> */
[----:B------:R0:W-:Y:S02]  /*19520*/  STL.64 [R1+0x130], R8 ;  /* 0x0001300801007387 */ /* 0x0001e40000100a00 */
[----:B0-----:R-:W-:Y:S02]  /*19530*/  IMAD.MOV.U32 R8, RZ, RZ, R60 ;  /* 0x000000ffff087224 */ /* 0x001fe400078e003c */
[----:B------:R-:W-:Y:S01]  /*19540*/  IMAD.MOV.U32 R9, RZ, RZ, R2 ;  /* 0x000000ffff097224 */ /* 0x000fe200078e0002 */
[----:B------:R0:W-:Y:S01]  /*19550*/  STL.64 [R1+0x138], R10 ;  /* 0x0001380a01007387 */ /* 0x0001e20000100a00 */
[----:B------:R-:W-:Y:S02]  /*19560*/  IMAD.MOV.U32 R2, RZ, RZ, R29 ;  /* 0x000000ffff027224 */ /* 0x000fe400078e001d */
[----:B0-----:R-:W-:Y:S01]  /*19570*/  IMAD.MOV.U32 R10, RZ, RZ, R28 ;  /* 0x000000ffff0a7224 */ /* 0x001fe200078e001c */
[C---:B--2---:R-:W-:Y:S08]  /*19580*/  HMMA.16816.F32.BF16 R32, R12.reuse, R28, R32 ;  /* 0x0000001c0c20723c */ /* 0x044ff00000041820 */
[C---:B------:R-:W-:Y:S11]  /*19590*/  HMMA.16816.F32.BF16 R20, R12.reuse, R8, R20 ;  /* 0x000000080c14723c */ /* 0x040ff60000041814 */
[----:B------:R-:W-:Y:S04]  /*195a0*/  @!UPT UIADD3 URZ, URZ, URZ, URZ ;  /* 0x0000003f3f3ff290 */ /* 0x000fe8000fffe03f */
[----:B------:R-:W-:Y:S04]  /*195b0*/  STL.64 [R1+0x310], R32 ;  /* 0x0003102001007387 */ /* 0x000fe80000100a00 */
[----:B------:R0:W-:Y:S04]  /*195c0*/  STL.64 [R1+0x318], R34 ;  /* 0x0003182201007387 */ /* 0x0001e80000100a00 */
[----:B0-----:R-:W2:Y:S04]  /*195d0*/  LDL.LU.64 R34, [R1+0x1060] ;  /* 0x0010600001227983 */ /* 0x001ea80000300a00 */
[----:B------:R-:W2:Y:S04]  /*195e0*/  LDL.LU.64 R32, [R1+0x1058] ;  /* 0x0010580001207983 */ /* 0x000ea80000300a00 */
[----:B------:R-:W2:Y:S04]  /*195f0*/  LDL.LU.64 R30, [R1+0x1050] ;  /* 0x00105000011e7983 */ /* 0x000ea80000300a00 */
[----:B------:R-:W2:Y:S04]  /*19600*/  LDL.LU.64 R28, [R1+0x1048] ;  /* 0x00104800011c7983 */ /* 0x000ea80000300a00 */
[----:B------:R0:W-:Y:S04]  /*19610*/  STL.64 [R1+0x300], R20 ;  /* 0x0003001401007387 */ /* 0x0001e80000100a00 */
[----:B------:R1:W-:Y:S04]  /*19620*/  STL.64 [R1+0x308], R22 ;  /* 0x0003081601007387 */ /* 0x0003e80000100a00 */
[----:B0-----:R-:W2:Y:S04]  /*19630*/  LDL.LU.64 R20, [R1+0x1040] ;  /* 0x0010400001147983 */ /* 0x001ea80000300a00 */
[----:B------:R-:W-:Y:S01]  /*19640*/  STL.64 [R1+0xff8], R8 ;  /* 0x000ff80801007387 */ /* 0x000fe20000100a00 */
[----:B--2---:R-:W-:Y:S11]  /*19650*/  HMMA.16816.F32.BF16 R4, R12, R20, R4 ;  /* 0x000000140c04723c */ /* 0x004ff60000041804 */
[----:B------:R-:W-:Y:S11]  /*19660*/  @!UPT UIADD3 URZ, URZ, URZ, URZ ;  /* 0x0000003f3f3ff290 */ /* 0x000ff6000fffe03f */
[----:B------:R-:W-:Y:S01]  /*19670*/  @!UPT UIADD3 URZ, URZ, URZ, URZ ;  /* 0x0000003f3f3ff290 */ /* 0x000fe2000fffe03f */
[----:B------:R0:W-:Y:S04]  /*19680*/  STL.64 [R1+0x2f0], R4 ;  /* 0x0002f00401007387 */ /* 0x0001e80000100a00 */
[----:B------:R-:W-:Y:S04]  /*19690*/  STL.64 [R1+0x2f8], R6 ;  /* 0x0002f80601007387 */ /* 0x000fe80000100a00 */
[----:B-1----:R-:W2:Y:S01]  /*196a0*/  LDL.LU.64 R22, [R1+0x1038] ;  /* 0x0010380001167983 */ /* 0x002ea20000300a00 */
[----:B0-----:R-:W-:Y:S02]  /*196b0*/  IMAD.MOV.U32 R5, RZ, RZ, R20 ;  /* 0x000000ffff057224 */ /* 0x001fe400078e0014 */
[----:B------:R-:W-:-:S02]  /*196c0*/  IMAD.MOV.U32 R4, RZ, RZ, R21 ;  /* 0x000000ffff047224 */ /* 0x000fc400078e0015 */
[----:B------:R-:W3:Y:S02]  /*196d0*/  LDL.LU.64 R20, [R1+0x1030] ;  /* 0x0010300001147983 */ /* 0x000ee40000300a00 */
[----:B---3--:R-:W-:Y:S11]  /*196e0*/  HMMA.16816.F32.BF16 R24, R12, R20, R24 ;  /* 0x000000140c18723c */ /* 0x008ff60000041818 */
[----:B------:R-:W-:Y:S11]  /*196f0*/  @!UPT UIADD3 URZ, URZ, URZ, URZ ;  /* 0x0000003f3f3ff290 */ /* 0x000ff6000fffe03f */
[----:B------:R-:W-:Y:S01]  /*19700*/  @!UPT UIADD3 URZ, URZ, URZ, URZ ;  /* 0x0000003f3f3ff290 */ /* 0x000fe2000fffe03f */
[----:B------:R-:W-:Y:S04]  /*19710*/  STL.64 [R1+0x2e0], R24 ;  /* 0x0002e01801007387 */ /* 0x000fe80000100a00 */
[----:B------:R0:W-:Y:S04]  /*19720*/  STL.64 [R1+0x2e8], R26 ;  /* 0x0002e81a01007387 */ /* 0x0001e80000100a00 */
[----:B0-----:R-:W3:Y:S04]  /*19730*/  LDL.LU.64 R26, [R1+0x1028] ;  /* 0x00102800011a7983 */ /* 0x001ee80000300a00 */
[----:B------:R-:W4:Y:S04]  /*19740*/  LDL.LU.64 R24, [R1+0x1020] ;  /* 0x0010200001187983 */ /* 0x000f280000300a00 */
[----:B--2---:R-:W-:Y:S04]  /*19750*/  STL.64 [R1+0xfd8], R22 ;  /* 0x000fd81601007387 */ /* 0x004fe80000100a00 */
[----:B------:R0:W-:Y:S02]  /*19760*/  STL.64 [R1+0xfd0], R20 ;  /* 0x000fd01401007387 */ /* 0x0001e40000100a00 */
[----:B0-----:R-:W-:-:S02]  /*19770*/  IMAD.MOV.U32 R20, RZ, RZ, R5 ;  /* 0x000000ffff147224 */ /* 0x001fc400078e0005 */
[----:B------:R-:W-:Y:S01]  /*19780*/  IMAD.MOV.U32 R21, RZ, RZ, R4 ;  /* 0x000000ffff157224 */ /* 0x000fe200078e0004 */
[C---:B----4-:R-:W-:Y:S11]  /*19790*/  HMMA.16816.F32.BF16 R16, R12.reuse, R24, R16 ;  /* 0x000000180c10723c */ /* 0x050ff60000041810 */
[----:B------:R-:W-:Y:S11]  /*197a0*/  @!UPT UIADD3 URZ, URZ, URZ, URZ ;  /* 0x0000003f3f3ff290 */ /* 0x000ff6000fffe03f */
[----:B------:R-:W-:Y:S01]  /*197b0*/  @!UPT UIADD3 URZ, URZ, URZ, URZ ;  /* 0x0000003f3f3ff290 */ /* 0x000fe2000fffe03f */
[----:B------:R0:W-:Y:S04]  /*197c0*/  STL.64 [R1+0x2d0], R16 ;  /* 0x0002d01001007387 */ /* 0x0001e80000100a00 */
[----:B------:R1:W-:Y:S04]  /*197d0*/  STL.64 [R1+0x2d8], R18 ;  /* 0x0002d81201007387 */ /* 0x0003e80000100a00 */
[----:B0-----:R-:W2:Y:S04]  /*197e0*/  LDL.LU.64 R16, [R1+0x2b0] ;  /* 0x0002b00001107983 */ /* 0x001ea80000300a00 */
[----:B-1----:R-:W2:Y:S04]  /*197f0*/  LDL.LU.64 R18, [R1+0x2b8] ;  /* 0x0002b80001127983 */ /* 0x002ea80000300a00 */
[----:B------:R-:W4:Y:S04]  /*19800*/  LDL.LU.64 R4, [R1+0x2a0] ;  /* 0x0002a00001047983 */ /* 0x000f280000300a00 */
[----:B------:R-:W4:Y:S04]  /*19810*/  LDL.LU.64 R6, [R1+0x2a8] ;  /* 0x0002a80001067983 */ /* 0x000f280000300a00 */
[----:B------:R0:W-:Y:S04]  /*19820*/  STL.64 [R1+0xff0], R20 ;  /* 0x000ff01401007387 */ /* 0x0001e80000100a00 */
[----:B0-----:R-:W2:Y:S04]  /*19830*/  LDL.LU.64 R20, [R1+0x2c0] ;  /* 0x0002c00001147983 */ /* 0x001ea80000300a00 */
[----:B------:R-:W2:Y:S04]  /*19840*/  LDL.LU.64 R22, [R1+0x2c8] ;  /* 0x0002c80001167983 */ /* 0x000ea80000300a00 */
[----:B---3--:R-:W-:Y:S04]  /*19850*/  STL.64 [R1+0xfc8], R26 ;  /* 0x000fc81a01007387 */ /* 0x008fe80000100a00 */
[----:B------:R0:W-:Y:S04]  /*19860*/  STL.64 [R1+0xfc0], R24 ;  /* 0x000fc01801007387 */ /* 0x0001e80000100a00 */
[----:B0-----:R-:W3:Y:S04]  /*19870*/  LDL.LU.64 R24, [R1+0x280] ;  /* 0x0002800001187983 */ /* 0x001ee80000300a00 */
[----:B------:R-:W3:Y:S01]  /*19880*/  LDL.LU.64 R26, [R1+0x288] ;  /* 0x00028800011a7983 */ /* 0x000ee20000300a00 */
[C---:B--2---:R-:W-:Y:S11]  /*19890*/  HMMA.16816.F32.BF16 R20, R12.reuse, R28, R20 ;  /* 0x0000001c0c14723c */ /* 0x044ff60000041814 */
[----:B------:R-:W-:Y:S11]  /*198a0*/  @!UPT UIADD3 URZ, URZ, URZ, URZ ;  /* 0x0000003f3f3ff290 */ /* 0x000ff6000fffe03f */
[----:B------:R-:W-:Y:S01]  /*198b0*/  @!UPT UIADD3 URZ, URZ, URZ, URZ ;  /* 0x0000003f3f3ff290 */ /* 0x000fe2000fffe03f */
[----:B------:R0:W-:Y:S04]  /*198c0*/  STL.64 [R1+0x2c0], R20 ;  /* 0x0002c01401007387 */ /* 0x0001e80000100a00 */
[----:B------:R1:W-:Y:S04]  /*198d0*/  STL.64 [R1+0x2c8], R22 ;  /* 0x0002c81601007387 */ /* 0x0003e80000100a00 */
[----:B0-----:R-:W2:Y:S04]  /*198e0*/  LDL.LU.64 R20, [R1+0x270] ;  /* 0x0002700001147983 */ /* 0x001ea80000300a00 */
[----:B-1----:R-:W2:Y:S04]  /*198f0*/  LDL.LU.64 R22, [R1+0x278] ;  /* 0x0002780001167983 */ /* 0x002ea80000300a00 */
[----:B------:R-:W-:Y:S04]  /*19900*/  STL.64 [R1+0xfb8], R30 ;  /* 0x000fb81e01007387 */ /* 0x000fe80000100a00 */
[----:B------:R0:W-:Y:S04]  /*19910*/  STL.64 [R1+0xfb0], R28 ;  /* 0x000fb01c01007387 */ /* 0x0001e80000100a00 */
[----:B0-----:R-:W2:Y:S04]  /*19920*/  LDL.LU.64 R28, [R1+0x290] ;  /* 0x00029000011c7983 */ /* 0x001ea80000300a00 */
[----:B------:R-:W2:Y:S01]  /*19930*/  LDL.LU.64 R30, [R1+0x298] ;  /* 0x00029800011e7983 */ /* 0x000ea20000300a00 */
[C---:B------:R-:W-:Y:S11]  /*19940*/  HMMA.16816.F32.BF16 R16, R12.reuse, R32, R16 ;  /* 0x000000200c10723c */ /* 0x040ff60000041810 */
[----:B------:R-:W-:Y:S11]  /*19950*/  @!UPT UIADD3 URZ, URZ, URZ, URZ ;  /* 0x0000003f3f3ff290 */ /* 0x000ff6000fffe03f */
[----:B------:R-:W-:Y:S01]  /*19960*/  @!UPT UIADD3 URZ, URZ, URZ, URZ ;  /* 0x0000003f3f3ff290 */ /* 0x000fe2000fffe03f */
[----:B------:R-:W-:Y:S04]  /*19970*/  STL.64 [R1+0x2b0], R16 ;  /* 0x0002b01001007387 */ /* 0x000fe80000100a00 */
[----:B------:R0:W-:Y:S04]  /*19980*/  STL.64 [R1+0x2b8], R18 ;  /* 0x0002b81201007387 */ /* 0x0001e80000100a00 */
[----:B0-----:R-:W2:Y:S04]  /*19990*/  LDL.LU.64 R18, [R1+0x1018] ;  /* 0x0010180001127983 */ /* 0x001ea80000300a00 */
[----:B------:R-:W2:Y:S04]  /*199a0*/  LDL.LU.64 R16, [R1+0x1010] ;  /* 0x0010100001107983 */ /* 0x000ea80000300a00 */
[----:B------:R-:W-:Y:S04]  /*199b0*/  STL.64 [R1+0xfe8], R34 ;  /* 0x000fe82201007387 */ /* 0x000fe80000100a00 */
[----:B------:R4:W-:Y:S02]  /*199c0*/  STL.64 [R1+0xfe0], R32 ;  /* 0x000fe02001007387 */ /* 0x0009e40000100a00 */
[C---:B----4-:R-:W-:Y:S02]  /*199d0*/  HMMA.16816.F32.BF16 R32, R12.reuse, R36, R4 ;  /* 0x000000240c20723c */ /* 0x050fe40000041804 */
[----:B------:R-:W4:Y:S04]  /*199e0*/  LDL.LU.64 R4, [R1+0x450] ;  /* 0x0004500001047983 */ /* 0x000f280000300a00 */
[----:B------:R-:W4:Y:S02]  /*199f0*/  LDL.LU.64 R6, [R1+0x458] ;  /* 0x0004580001067983 */ /* 0x000f240000300a00 */
[C---:B---3--:R-:W-:Y:S11]  /*19a00*/  HMMA.16816.F32.BF16 R24, R12.reuse, R44, R24 ;  /* 0x0000002c0c18723c */ /* 0x048ff60000041818 */
[----:B------:R-:W-:Y:S04]  /*19a10*/  @!UPT UIADD3 URZ, URZ, URZ, URZ ;  /* 0x0000003f3f3ff290 */ /* 0x000fe8000fffe03f */
[----:B------:R-:W-:Y:S04]  /*19a20*/  STL.64 [R1+0x2a0], R32 ;  /* 0x0002a02001007387 */ /* 0x000fe80000100a00 */
[----:B------:R-:W-:Y:S04]  /*19a30*/  STL.64 [R1+0x2a8], R34 ;  /* 0x0002a82201007387 */ /* 0x000fe80000100a00 */
[----:B------:R-:W-:Y:S04]  /*19a40*/  STL.64 [R1+0xfa8], R38 ;  /* 0x000fa82601007387 */ /* 0x000fe80000100a00 */
[----:B------:R0:W-:Y:S04]  /*19a50*/  STL.64 [R1+0xfa0], R36 ;  /* 0x000fa02401007387 */ /* 0x0001e80000100a00 */
[----:B0-----:R-:W3:Y:S04]  /*19a60*/  LDL.LU.64 R36, [R1+0x260] ;  /* 0x0002600001247983 */ /* 0x001ee80000300a00 */
[----:B------:R-:W3:Y:S04]  /*19a70*/  LDL.LU.64 R38, [R1+0x268] ;  /* 0x0002680001267983 */ /* 0x000ee80000300a00 */
[----:B------:R-:W-:Y:S04]  /*19a80*/  STL.64 [R1+0x1008], R42 ;  /* 0x0010082a01007387 */ /* 0x000fe80000100a00 */
[----:B------:R0:W-:Y:S01]  /*19a90*/  STL.64 [R1+0x1000], R40 ;  /* 0x0010002801007387 */ /* 0x0001e20000100a00 */
[C---:B--2---:R-:W-:Y:S11]  /*19aa0*/  HMMA.16816.F32.BF16 R28, R12.reuse, R40, R28 ;  /* 0x000000280c1c723c */ /* 0x044ff6000004181c */
[----:B------:R-:W-:Y:S11]  /*19ab0*/  @!UPT UIADD3 URZ, URZ, URZ, URZ ;  /* 0x0000003f3f3ff290 */ /* 0x000ff6000fffe03f */
[----:B------:R-:W-:Y:S01]  /*19ac0*/  @!UPT UIADD3 URZ, URZ, URZ, URZ ;  /* 0x0000003f3f3ff290 */ /* 0x000fe2000fffe03f */
[----:B------:R-:W-:Y:S04]  /*19ad0*/  STL.64 [R1+0x290], R28 ;  /* 0x0002901c01007387 */ /* 0x000fe80000100a00 */
[----:B------:R-:W-:Y:S04]  /*19ae0*/  STL.64 [R1+0x298], R30 ;  /* 0x0002981e01007387 */ /* 0x000fe80000100a00 */
[----:B0-----:R-:W2:Y:S04]  /*19af0*/  LDL.LU.64 R40, [R1+0x3c0] ;  /* 0x0003c00001287983 */ /* 0x001ea80000300a00 */
[----:B------:R-:W-:Y:S04]  /*19b00*/  STL.64 [R1+0x280], R24 ;  /* 0x0002801801007387 */ /* 0x000fe80000100a00 */
[----:B------:R-:W-:Y:S04]  /*19b10*/  STL.64 [R1+0x288], R26 ;  /* 0x0002881a01007387 */ /* 0x000fe80000100a00 */
[----:B------:R-:W2:Y:S01]  /*19b20*/  LDL.LU.64 R42, [R1+0x3c8] ;  /* 0x0003c800012a7983 */ /* 0x000ea20000300a00 */
[----:B------:R-:W-:Y:S01]  /*19b30*/  HMMA.16816.F32.BF16 R20, R12, R48, R20 ;  /* 0x000000300c14723c */ /* 0x000fe20000041814 */
[----:B------:R-:W-:-:S02]  /*19b40*/  IMAD.MOV.U32 R8, RZ, RZ, R10 ;  /* 0x000000ffff087224 */ /* 0x000fc400078e000a */
[----:B------:R-:W-:Y:S11]  /*19b50*/  IMAD.MOV.U32 R9, RZ, RZ, R2 ;  /* 0x000000ffff097224 */ /* 0x000ff600078e0002 */
[----:B------:R-:W-:Y:S09]  /*19b60*/  @!UPT UIADD3 URZ, URZ, URZ, URZ ;  /* 0x0000003f3f3ff290 */ /* 0x000ff2000fffe03f */
[----:B------:R0:W-:Y:S04]  /*19b70*/  STL.64 [R1+0x270], R20 ;  /* 0x0002701401007387 */ /* 0x0001e80000100a00 */
[----:B------:R1:W-:Y:S04]  /*19b80*/  STL.64 [R1+0x278], R22 ;  /* 0x0002781601007387 */ /* 0x0003e80000100a00 */
[----:B0-----:R-:W2:Y:S04]  /*19b90*/  LDL.LU.64 R20, [R1+0x3b0] ;  /* 0x0003b00001147983 */ /* 0x001ea80000300a00 */
[----:B-1----:R-:W2:Y:S04]  /*19ba0*/  LDL.LU.64 R22, [R1+0x3b8] ;  /* 0x0003b80001167983 */ /* 0x002ea80000300a00 */
[----:B------:R-:W2:Y:S04]  /*19bb0*/  LDL.LU.64 R32, [R1+0x3a0] ;  /* 0x0003a00001207983 */ /* 0x000ea80000300a00 */
[----:B------:R-:W2:Y:S04]  /*19bc0*/  LDL.LU.64 R34, [R1+0x3a8] ;  /* 0x0003a80001227983 */ /* 0x000ea80000300a00 */
[----:B------:R-:W2:Y:S04]  /*19bd0*/  LDL.LU.64 R24, [R1+0x390] ;  /* 0x0003900001187983 */ /* 0x000ea80000300a00 */
[----:B------:R-:W2:Y:S04]  /*19be0*/  LDL.LU.64 R26, [R1+0x398] ;  /* 0x00039800011a7983 */ /* 0x000ea80000300a00 */
[----:B------:R-:W2:Y:S04]  /*19bf0*/  LDL.LU.64 R28, [R1+0x380] ;  /* 0x00038000011c7983 */ /* 0x000ea80000300a00 */
[----:B------:R-:W2:Y:S01]  /*19c00*/  LDL.LU.64 R30, [R1+0x388] ;  /* 0x00038800011e7983 */ /* 0x000ea20000300a00 */
[C---:B---3--:R-:W-:Y:S08]  /*19c10*/  HMMA.16816.F32.BF16 R36, R12.reuse, R52, R36 ;  /* 0x000000340c24723c */ /* 0x048ff00000041824 */
[----:B----4-:R-:W-:Y:S11]  /*19c20*/  HMMA.16816.F32.BF16 R12, R12, R56, R4 ;  /* 0x000000380c0c723c */ /* 0x010ff60000041804 */
[----:B------:R-:W-:Y:S04]  /*19c30*/  @!UPT UIADD3 URZ, URZ, URZ, URZ ;  /* 0x0000003f3f3ff290 */ /* 0x000fe8000fffe03f */
[----:B------:R0:W-:Y:S04]  /*19c40*/  STL.64 [R1+0x260], R36 ;  /* 0x0002602401007387 */ /* 0x0001e80000100a00 */
[----:B------:R1:W-:Y:S04]  /*19c50*/  STL.64 [R1+0x268], R38 ;  /* 0x0002682601007387 */ /* 0x0003e80000100a00 */
[----:B0-----:R-:W3:Y:S04]  /*19c60*/  LDL.LU.64 R36, [R1+0x360] ;  /* 0x0003600001247983 */ /* 0x001ee80000300a00 */
[----:B-1----:R-:W3:Y:S04]  /*19c70*/  LDL.LU.64 R38, [R1+0x368] ;  /* 0x0003680001267983 */ /* 0x002ee80000300a00 */
[----:B------:R-:W4:Y:S04]  /*19c80*/  LDL.LU.64 R4, [R1+0x340] ;  /* 0x0003400001047983 */ /* 0x000f280000300a00 */
[----:B------:R-:W4:Y:S04]  /*19c90*/  LDL.LU.64 R6, [R1+0x348] ;  /* 0x0003480001067983 */ /* 0x000f280000300a00 */
[----:B------:R-:W-:Y:S04]  /*19ca0*/  STL.64 [R1+0xe10], R14 ;  /* 0x000e100e01007387 */ /* 0x000fe80000100a00 */
[----:B------:R0:W-:Y:S04]  /*19cb0*/  STL.64 [R1+0xe08], R12 ;  /* 0x000e080c01007387 */ /* 0x0001e80000100a00 */
[----:B0-----:R-:W3:Y:S04]  /*19cc0*/  LDL.LU.64 R12, [R1+0x370] ;  /* 0x00037000010c7983 */ /* 0x001ee80000300a00 */
[----:B------:R-:W3:Y:S01]  /*19cd0*/  LDL.LU.64 R14, [R1+0x378] ;  /* 0x00037800010e7983 */ /* 0x000ee20000300a00 */
[C---:B--2---:R-:W-:Y:S03]  /*19ce0*/  HMMA.16816.F32.BF16 R8, R16.reuse, R8, R40 ;  /* 0x000000081008723c */ /* 0x044fe60000041828 */
[----:B------:R-:W2:Y:S04]  /*19cf0*/  LDL.LU.64 R42, [R1+0x1008] ;  /* 0x00100800012a7983 */ /* 0x000ea80000300a00 */
[----:B------:R-:W4:Y:S11]  /*19d00*/  LDL.LU.64 R40, [R1+0x1000] ;  /* 0x0010000001287983 */ /* 0x000f360000300a00 */
[----:B------:R-:W-:Y:S05]  /*19d10*/  @!UPT UIADD3 URZ, URZ, URZ, URZ ;  /* 0x0000003f3f3ff290 */ /* 0x000fea000fffe03f */
[----:B------:R0:W-:Y:S04]  /*19d20*/  STL.64 [R1+0x3c0], R8 ;  /* 0x0003c00801007387 */ /* 0x0001e80000100a00 */
[----:B------:R1:W-:Y:S04]  /*19d30*/  STL.64 [R1+0x3c8], R10 ;  /* 0x0003c80a01007387 */ /* 0x0003e80000100a00 */
[----:B0-----:R-:W1:Y:S02]  /*19d40*/  LDL.LU.64 R8, [R1+0xff8] ;  /* 0x000ff80001087983 */ /* 0x001e640000300a00 */
[C---:B-1----:R-:W-:Y:S02]  /*19d50*/  HMMA.16816.F32.BF16 R8, R16.reuse, R8, R20 ;  /* 0x000000081008723c */ /* 0x042fe40000041814 */
[----:B------:R-:W2:Y:S11]  /*19d60*/  LDL.LU.64 R20, [R1+0xff0] ;  /* 0x000ff00001147983 */ /* 0x000eb60000300a00 */
[----:B------:R-:W-:Y:S10]  /*19d70*/  @!UPT UIADD3 URZ, URZ, URZ, URZ ;  /* 0x0000003f3f3ff290 */ /* 0x000ff4000fffe03f */
[----:B------:R0:W-:Y:S04]  /*19d80*/  STL.64 [R1+0x3b0], R8 ;  /* 0x0003b00801007387 */ /* 0x0001e80000100a00 */
[----:B------:R1:W-:Y:S04]  /*19d90*/  STL.64 [R1+0x3b8], R10 ;  /* 0x0003b80a01007387 */ /* 0x0003e80000100a00 */
[----:B0-----:R-:W3:Y:S04]  /*19da0*/  LDL.LU.64 R8, [R1+0x250] ;  /* 0x0002500001087983 */ /* 0x001ee80000300a00 */
[----:B-1----:R-:W3:Y:S01]  /*19db0*/  LDL.LU.64 R10, [R1+0x258] ;  /* 0x00025800010a7983 */ /* 0x002ee20000300a00 */
[C---:B--2---:R-:W-:Y:S03]  /*19dc0*/  HMMA.16816.F32.BF16 R20, R16.reuse, R20, R32 ;  /* 0x000000141014723c */ /* 0x044fe60000041820 */
[----:B------:R-:W2:Y:S04]  /*19dd0*/  LDL.LU.64 R34, [R1+0xfe8] ;  /* 0x000fe80001227983 */ /* 0x000ea80000300a00 */
[----:B------:R-:W3:Y:S11]  /*19de0*/  LDL.LU.64 R32, [R1+0xfe0] ;  /* 0x000fe00001207983 */ /* 0x000ef60000300a00 */
[----:B------:R-:W-:Y:S05]  /*19df0*/  @!UPT UIADD3 URZ, URZ, URZ, URZ ;  /* 0x0000003f3f3ff290 */ /* 0x000fea000fffe03f */
        /* <DEDUP_REMOVED lines=18> */
[C---:B---3--:R-:W-:Y:S08]  /*19f20*/  HMMA.16816.F32.BF16 R36, R16.reuse, R32, R36 ;  /* 0x000000201024723c */ /* 0x048ff00000041824 */
[C---:B--2---:R-:W-:Y:S11]  /*19f30*/  HMMA.16816.F32.BF16 R12, R16.reuse, R28, R12 ;  /* 0x0000001c100c723c */ /* 0x044ff6000004180c */
[----:B------:R-:W-:Y:S11]  /*19f40*/  @!UPT UIADD3 URZ, URZ, URZ, URZ ;  /* 0x0000003f3f3ff290 */ /* 0x000ff6000fffe03f */
[----:B------:R-:W-:Y:S01]  /*19f50*/  @!UPT UIADD3 URZ, URZ, URZ, URZ ;  /* 0x0000003f3f3ff290 */ /* 0x000fe2000fffe03f */
[----:B------:R0:W-:Y:S04]  /*19f60*/  STL.64 [R1+0x370], R12 ;  /* 0x0003700c01007387 */ /* 0x0001e80000100a00 */
[----:B------:R1:W-:Y:S04]  /*19f70*/  STL.64 [R1+0x378], R14 ;  /* 0x0003780e01007387 */ /* 0x0003e80000100a00 */
[----:B0-----:R-:W2:Y:S04]  /*19f80*/  LDL.LU.64 R12, [R1+0x240] ;  /* 0x00024000010c7983 */ /* 0x001ea80000300a00 */
[----:B-1----:R-:W2:Y:S04]  /*19f90*/  LDL.LU.64 R14, [R1+0x248] ;  /* 0x00024800010e7983 */ /* 0x002ea80000300a00 */
[----:B------:R0:W-:Y:S04]  /*19fa0*/  STL.64 [R1+0xf58], R30 ;  /* 0x000f581e01007387 */ /* 0x0001e80000100a00 */
[----:B------:R-:W3:Y:S04]  /*19fb0*/  LDL.LU.64 R28, [R1+0x350] ;  /* 0x00035000011c7983 */ /* 0x000ee80000300a00 */
[----:B0-----:R-:W3:Y:S04]  /*19fc0*/  LDL.LU.64 R30, [R1+0x358] ;  /* 0x00035800011e7983 */ /* 0x001ee80000300a00 */
[----:B------:R-:W-:Y:S04]  /*19fd0*/  STL.64 [R1+0x360], R36 ;  /* 0x0003602401007387 */ /* 0x000fe80000100a00 */
[----:B------:R0:W-:Y:S04]  /*19fe0*/  STL.64 [R1+0x368], R38 ;  /* 0x0003682601007387 */ /* 0x0001e80000100a00 */
[----:B0-----:R-:W2:Y:S04]  /*19ff0*/  LDL.LU.64 R38, [R1+0xfa8] ;  /* 0x000fa80001267983 */ /* 0x001ea80000300a00 */
[----:B------:R-:W3:Y:S01]  /*1a000*/  LDL.LU.64 R36, [R1+0xfa0] ;  /* 0x000fa00001247983 */ /* 0x000ee20000300a00 */
[C---:B----4-:R-:W-:Y:S03]  /*1a010*/  HMMA.16816.F32.BF16 R4, R16.reuse, R40, R4 ;  /* 0x000000281004723c */ /* 0x050fe60000041804 */
[----:B------:R-:W-:Y:S11]  /*1a020*/  STL.64 [R1+0xf98], R34 ;  /* 0x000f982201007387 */ /* 0x000ff60000100a00 */
[----:B------:R-:W-:Y:S10]  /*1a030*/  @!UPT UIADD3 URZ, URZ, URZ, URZ ;  /* 0x0000003f3f3ff290 */ /* 0x000ff4000fffe03f */
[----:B------:R-:W-:Y:S01]  /*1a040*/  IMAD.MOV.U32 R60, RZ, RZ, R7 ;  /* 0x000000ffff3c7224 */ /* 0x000fe200078e0007 */
[C---:B---3--:R-:W-:Y:S01]  /*1a050*/  HMMA.16816.F32.BF16 R28, R16.reuse, R36, R28 ;  /* 0x00000024101c723c */ /* 0x048fe2000004181c */
[----:B--2---:R-:W-:Y:S11]  /*1a060*/  STL.64 [R1+0xf80], R38 ;  /* 0x000f802601007387 */ /* 0x004ff60000100a00 */
[----:B------:R-:W-:Y:S11]  /*1a070*/  @!UPT UIADD3 URZ, URZ, URZ, URZ ;  /* 0x0000003f3f3ff290 */ /* 0x000ff6000fffe03f */
[----:B------:R-:W-:Y:S04]  /*1a080*/  STL.64 [R1+0x350], R28 ;  /* 0x0003501c01007387 */ /* 0x000fe80000100a00 */
[----:B------:R0:W-:Y:S02]  /*1a090*/  STL.64 [R1+0x358], R30 ;  /* 0x0003581e01007387 */ /* 0x0001e40000100a00 */
[C---:B0-----:R-:W-:Y:S02]  /*1a0a0*/  HMMA.16816.F32.BF16 R28, R16.reuse, R44, R8 ;  /* 0x0000002c101c723c */ /* 0x041fe40000041808 */
[----:B------:R-:W-:Y:S04]  /*1a0b0*/  STL.64 [R1+0x340], R4 ;  /* 0x0003400401007387 */ /* 0x000fe80000100a00 */
[----:B------:R-:W-:Y:S04]  /*1a0c0*/  STL [R1+0x348], R6 ;  /* 0x0003480601007387 */ /* 0x000fe80000100800 */
[----:B------:R-:W2:Y:S04]  /*1a0d0*/  LDL R7, [R1+0xaf8] ;  /* 0x000af80001077983 */ /* 0x000ea80000100800 */
[----:B------:R-:W-:Y:S04]  /*1a0e0*/  STL.64 [R1+0xf38], R42 ;  /* 0x000f382a01007387 */ /* 0x000fe80000100a00 */
[----:B------:R-:W-:Y:S04]  /*1a0f0*/  STL [R1+0xdc0], R60 ;  /* 0x000dc03c01007387 */ /* 0x000fe80000100800 */
[----:B------:R-:W3:Y:S04]  /*1a100*/  LDL R11, [R1+0xb04] ;  /* 0x000b0400010b7983 */ /* 0x000ee80000100800 */
[----:B------:R-:W-:Y:S04]  /*1a110*/  STL.64 [R1+0xf30], R46 ;  /* 0x000f302e01007387 */ /* 0x000fe80000100a00 */
[----:B------:R0:W-:Y:S04]  /*1a120*/  STL.64 [R1+0x250], R28 ;  /* 0x0002501c01007387 */ /* 0x0001e80000100a00 */
[----:B------:R1:W-:Y:S04]  /*1a130*/  STL.64 [R1+0x258], R30 ;  /* 0x0002581e01007387 */ /* 0x0003e80000100a00 */
[----:B------:R-:W4:Y:S04]  /*1a140*/  LDL.LU R44, [R1+0x400] ;  /* 0x00040000012c7983 */ /* 0x000f280000300800 */
[----:B------:R-:W4:Y:S04]  /*1a150*/  LDL.LU.64 R32, [R1+0x230] ;  /* 0x0002300001207983 */ /* 0x000f280000300a00 */
[----:B------:R-:W4:Y:S04]  /*1a160*/  LDL.LU.64 R34, [R1+0x238] ;  /* 0x0002380001227983 */ /* 0x000f280000300a00 */
[----:B0-----:R-:W4:Y:S04]  /*1a170*/  LDL.LU.64 R28, [R1+0x210] ;  /* 0x00021000011c7983 */ /* 0x001f280000300a00 */
[----:B-1----:R-:W4:Y:S01]  /*1a180*/  LDL.LU.64 R30, [R1+0x218] ;  /* 0x00021800011e7983 */ /* 0x002f220000300a00 */
[----:B------:R-:W-:Y:S03]  /*1a190*/  HMMA.16816.F32.BF16 R12, R16, R48, R12 ;  /* 0x00000030100c723c */ /* 0x000fe6000004180c */
[----:B------:R-:W4:Y:S04]  /*1a1a0*/  LDL.LU R40, [R1+0x330] ;  /* 0x0003300001287983 */ /* 0x000f280000300800 */
[----:B------:R-:W4:Y:S04]  /*1a1b0*/  LDL.LU R41, [R1+0x334] ;  /* 0x0003340001297983 */ /* 0x000f280000300800 */
[----:B------:R-:W4:Y:S01]  /*1a1c0*/  LDL.LU R42, [R1+0x338] ;  /* 0x00033800012a7983 */ /* 0x000f220000300800 */
[----:B------:R-:W-:-:S03]  /*1a1d0*/  IMAD.MOV.U32 R47, RZ, RZ, R0 ;  /* 0x000000ffff2f7224 */ /* 0x000fc600078e0000 */
[----:B------:R-:W4:Y:S04]  /*1a1e0*/  LDL.LU R43, [R1+0x33c] ;  /* 0x00033c00012b7983 */ /* 0x000f280000300800 */
[----:B------:R-:W4:Y:S04]  /*1a1f0*/  LDL.LU R36, [R1+0x200] ;  /* 0x0002000001247983 */ /* 0x000f280000300800 */
[----:B------:R-:W4:Y:S01]  /*1a200*/  LDL.LU R37, [R1+0x204] ;  /* 0x0002040001257983 */ /* 0x000f220000300800 */
[----:B------:R-:W-:Y:S02]  /*1a210*/  IMAD.MOV.U32 R2, RZ, RZ, R14 ;  /* 0x000000ffff027224 */ /* 0x000fe400078e000e */
[----:B------:R-:W-:Y:S01]  /*1a220*/  IMAD.MOV.U32 R0, RZ, RZ, R15 ;  /* 0x000000ffff007224 */ /* 0x000fe200078e000f */
[----:B------:R-:W4:Y:S04]  /*1a230*/  LDL.LU R38, [R1+0x208] ;  /* 0x0002080001267983 */ /* 0x000f280000300800 */
[----:B------:R-:W4:Y:S04]  /*1a240*/  LDL.LU R39, [R1+0x20c] ;  /* 0x00020c0001277983 */ /* 0x000f280000300800 */
[----:B------:R-:W4:Y:S04]  /*1a250*/  LDL.64 R14, [R1+0x38] ;  /* 0x00003800010e7983 */ /* 0x000f280000100a00 */
[----:B------:R0:W-:Y:S04]  /*1a260*/  STL.64 [R1+0xf20], R50 ;  /* 0x000f203201007387 */ /* 0x0001e80000100a00 */
[----:B0-----:R-:W4:Y:S01]  /*1a270*/  LDL.64 R50, [R1+0x58] ;  /* 0x0000580001327983 */ /* 0x001f220000100a00 */
[----:B------:R-:W-:-:S03]  /*1a280*/  IMAD.MOV.U32 R45, RZ, RZ, R61 ;  /* 0x000000ffff2d7224 */ /* 0x000fc600078e003d */
[----:B--2---:R-:W0:Y:S04]  /*1a290*/  LDSM.16.MT88.4 R4, [R7+0x2800] ;  /* 0x002800000704783b */ /* 0x004e280000004200 */
[----:B---3--:R-:W1:Y:S01]  /*1a2a0*/  LDSM.16.MT88.4 R8, [R11+0x2800] ;  /* 0x002800000b08783b */ /* 0x008e620000004200 */
[C---:B----4-:R-:W-:Y:S08]  /*1a2b0*/  HMMA.16816.F32.BF16 R32, R16.reuse, R52, R32 ;  /* 0x000000341020723c */ /* 0x050ff00000041820 */
[----:B------:R-:W-:Y:S11]  /*1a2c0*/  HMMA.16816.F32.BF16 R16, R16, R56, R28 ;  /* 0x000000381010723c */ /* 0x000ff6000004181c */
[----:B------:R-:W-:Y:S04]  /*1a2d0*/  @!UPT UIADD3 URZ, URZ, URZ, URZ ;  /* 0x0000003f3f3ff290 */ /* 0x000fe8000fffe03f */
[----:B------:R-:W-:Y:S04]  /*1a2e0*/  STL.64 [R1+0x230], R32 ;  /* 0x0002302001007387 */ /* 0x000fe80000100a00 */
[----:B------:R-:W-:Y:S04]  /*1a2f0*/  STL [R1+0x238], R34 ;  /* 0x0002382201007387 */ /* 0x000fe80000100800 */
[----:B------:R2:W-:Y:S04]  /*1a300*/  STL.64 [R1+0xd58], R18 ;  /* 0x000d581201007387 */ /* 0x0005e80000100a00 */
[----:B------:R3:W-:Y:S04]  /*1a310*/  STL.64 [R1+0xd50], R16 ;  /* 0x000d501001007387 */ /* 0x0007e80000100a00 */
[----:B--2---:R-:W2:Y:S01]  /*1a320*/  LDL.LU.64 R18, [R1+0x48] ;  /* 0x0000480001127983 */ /* 0x004ea20000300a00 */
[----:B------:R-:W-:-:S03]  /*1a330*/  IMAD.MOV.U32 R46, RZ, RZ, R3 ;  /* 0x000000ffff2e7224 */ /* 0x000fc600078e0003 */
[----:B------:R-:W4:Y:S01]  /*1a340*/  LDL.LU R32, [R1+0x120] ;  /* 0x0001200001207983 */ /* 0x000f220000300800 */
[----:B------:R-:W-:-:S03]  /*1a350*/  IMAD.MOV.U32 R60, RZ, RZ, R35 ;  /* 0x000000ffff3c7224 */ /* 0x000fc600078e0023 */
[----:B------:R-:W4:Y:S04]  /*1a360*/  LDL.LU R33, [R1+0x124] ;  /* 0x0001240001217983 */ /* 0x000f280000300800 */
[----:B------:R-:W4:Y:S04]  /*1a370*/  LDL.LU R34, [R1+0x128] ;  /* 0x0001280001227983 */ /* 0x000f280000300800 */
[----:B------:R-:W4:Y:S01]  /*1a380*/  LDL.LU R35, [R1+0x12c] ;  /* 0x00012c0001237983 */ /* 0x000f220000300800 */
[----:B0-----:R-:W-:Y:S03]  /*1a390*/  HMMA.16816.F32.BF16 R44, R4, R50, R44 ;  /* 0x00000032042c723c */ /* 0x001fe6000004182c */
[----:B------:R-:W4:Y:S04]  /*1a3a0*/  LDL.64 R30, [R1+0x28] ;  /* 0x00002800011e7983 */ /* 0x000f280000100a00 */
[----:B-1----:R-:W-:Y:S04]  /*1a3b0*/  STL.64 [R1+0xf10], R10 ;  /* 0x000f100a01007387 */ /* 0x002fe80000100a00 */
[----:B------:R2:W-:Y:S01]  /*1a3c0*/  STL.64 [R1+0xf08], R8 ;  /* 0x000f080801007387 */ /* 0x0005e20000100a00 */
[----:B------:R-:W-:-:S02]  /*1a3d0*/  IMAD.MOV.U32 R25, RZ, RZ, R50 ;  /* 0x000000ffff197224 */ /* 0x000fc400078e0032 */
[----:B------:R-:W-:-:S09]  /*1a3e0*/  IMAD.MOV.U32 R24, RZ, RZ, R51 ;  /* 0x000000ffff187224 */ /* 0x000fd200078e0033 */
[----:B------:R-:W-:Y:S01]  /*1a3f0*/  STL.64 [R1+0x400], R44 ;  /* 0x0004002c01007387 */ /* 0x000fe20000100a00 */
[----:B------:R-:W-:Y:S02]  /*1a400*/  IMAD.MOV.U32 R56, RZ, RZ, R44 ;  /* 0x000000ffff387224 */ /* 0x000fe400078e002c */
[----:B------:R-:W-:Y:S01]  /*1a410*/  IMAD.MOV.U32 R52, RZ, RZ, R46 ;  /* 0x000000ffff347224 */ /* 0x000fe200078e002e */
[----:B------:R-:W-:Y:S04]  /*1a420*/  STL.64 [R1+0x408], R46 ;  /* 0x0004082e01007387 */ /* 0x000fe80000100a00 */
[----:B------:R-:W-:Y:S04]  /*1a430*/  STL.64 [R1+0xf68], R26 ;  /* 0x000f681a01007387 */ /* 0x000fe80000100a00 */
[----:B------:R-:W-:Y:S04]  /*1a440*/  STL.64 [R1+0xf60], R24 ;  /* 0x000f601801007387 */ /* 0x000fe80000100a00 */
[----:B------:R-:W-:Y:S04]  /*1a450*/  STL [R1+0xd20], R56 ;  /* 0x000d203801007387 */ /* 0x000fe80000100800 */
[----:B------:R-:W-:Y:S01]  /*1a460*/  STL [R1+0xd1c], R52 ;  /* 0x000d1c3401007387 */ /* 0x000fe20000100800 */
[----:B---3--:R-:W-:-:S02]  /*1a470*/  IMAD.MOV.U32 R17, RZ, RZ, R14 ;  /* 0x000000ffff117224 */ /* 0x008fc400078e000e */
[----:B------:R-:W-:Y:S02]  /*1a480*/  IMAD.MOV.U32 R16, RZ, RZ, R15 ;  /* 0x000000ffff107224 */ /* 0x000fe400078e000f */
[----:B------:R-:W-:Y:S02]  /*1a490*/  IMAD.MOV.U32 R61, RZ, RZ, R12 ;  /* 0x000000ffff3d7224 */ /* 0x000fe400078e000c */
[----:B------:R-:W-:Y:S01]  /*1a4a0*/  IMAD.MOV.U32 R3, RZ, RZ, R13 ;  /* 0x000000ffff037224 */ /* 0x000fe200078e000d */
[C---:B--2---:R-:W-:Y:S11]  /*1a4b0*/  HMMA.16816.F32.BF16 R8, R4.reuse, R18, R40 ;  /* 0x000000120408723c */ /* 0x044ff60000041828 */
[----:B------:R-:W-:Y:S11]  /*1a4c0*/  @!UPT UIADD3 URZ, URZ, URZ, URZ ;  /* 0x0000003f3f3ff290 */ /* 0x000ff6000fffe03f */
[----:B------:R-:W-:Y:S01]  /*1a4d0*/  @!UPT UIADD3 URZ, URZ, URZ, URZ ;  /* 0x0000003f3f3ff290 */ /* 0x000fe2000fffe03f */
[----:B------:R-:W-:Y:S01]  /*1a4e0*/  STL.64 [R1+0x330], R8 ;  /* 0x0003300801007387 */ /* 0x000fe20000100a00 */
[----:B------:R-:W-:Y:S02]  /*1a4f0*/  IMAD.MOV.U32 R53, RZ, RZ, R10 ;  /* 0x000000ffff357224 */ /* 0x000fe400078e000a */
[----:B------:R-:W-:Y:S01]  /*1a500*/  IMAD.MOV.U32 R57, RZ, RZ, R8 ;  /* 0x000000ffff397224 */ /* 0x000fe200078e0008 */
[----:B------:R0:W-:Y:S02]  /*1a510*/  STL.64 [R1+0x338], R10 ;  /* 0x0003380a01007387 */ /* 0x0001e40000100a00 */
[C---:B0-----:R-:W-:Y:S02]  /*1a520*/  HMMA.16816.F32.BF16 R8, R4.reuse, R14, R36 ;  /* 0x0000000e0408723c */ /* 0x041fe40000041824 */
[----:B------:R-:W-:Y:S04]  /*1a530*/  STL [R1+0xd28], R57 ;  /* 0x000d283901007387 */ /* 0x000fe80000100800 */
[----:B------:R-:W-:Y:S04]  /*1a540*/  STL.64 [R1+0xf18], R58 ;  /* 0x000f183a01007387 */ /* 0x000fe80000100a00 */
[----:B------:R-:W-:Y:S04]  /*1a550*/  STL [R1+0xd24], R53 ;  /* 0x000d243501007387 */ /* 0x000fe80000100800 */
[----:B------:R-:W-:Y:S09]  /*1a560*/  STL.64 [R1+0xf40], R54 ;  /* 0x000f403601007387 */ /* 0x000ff20000100a00 */
[----:B------:R-:W-:Y:S04]  /*1a570*/  STL.64 [R1+0x200], R8 ;  /* 0x0002000801007387 */ /* 0x000fe80000100a00 */
[----:B------:R4:W-:Y:S04]  /*1a580*/  STL.64 [R1+0x208], R10 ;  /* 0x0002080a01007387 */ /* 0x0009e80000100a00 */
[----:B------:R-:W-:Y:S04]  /*1a590*/  STL.64 [R1+0xf50], R18 ;  /* 0x000f501201007387 */ /* 0x000fe80000100a00 */
[----:B------:R-:W-:Y:S04]  /*1a5a0*/  STL.64 [R1+0xf48], R16 ;  /* 0x000f481001007387 */ /* 0x000fe80000100a00 */
[----:B------:R-:W2:Y:S04]  /*1a5b0*/  LDL.LU R12, [R1+0x320] ;  /* 0x00032000010c7983 */ /* 0x000ea80000300800 */
[----:B------:R-:W2:Y:S04]  /*1a5c0*/  LDL.LU R13, [R1+0x324] ;  /* 0x00032400010d7983 */ /* 0x000ea80000300800 */
[----:B------:R-:W3:Y:S04]  /*1a5d0*/  LDL.LU R14, [R1+0x328] ;  /* 0x00032800010e7983 */ /* 0x000ee80000300800 */
[----:B------:R-:W3:Y:S01]  /*1a5e0*/  LDL.LU R15, [R1+0x32c] ;  /* 0x00032c00010f7983 */ /* 0x000ee20000300800 */
[----:B----4-:R-:W-:Y:S01]  /*1a5f0*/  HMMA.16816.F32.BF16 R8, R4, R30, R32 ;  /* 0x0000001e0408723c */ /* 0x010fe20000041820 */
[----:B------:R-:W-:-:S02]  /*1a600*/  IMAD.MOV.U32 R21, RZ, RZ, R30 ;  /* 0x000000ffff157224 */ /* 0x000fc400078e001e */
[----:B------:R-:W-:Y:S01]  /*1a610*/  IMAD.MOV.U32 R20, RZ, RZ, R31 ;  /* 0x000000ffff147224 */ /* 0x000fe200078e001f */
[----:B---3--:R-:W-:Y:S04]  /*1a620*/  STL.64 [R1+0xf78], R14 ;  /* 0x000f780e01007387 */ /* 0x008fe80000100a00 */
[----:B--2---:R-:W-:Y:S11]  /*1a630*/  STL.64 [R1+0xf70], R12 ;  /* 0x000f700c01007387 */ /* 0x004ff60000100a00 */
[----:B------:R-:W-:Y:S04]  /*1a640*/  @!UPT UIADD3 URZ, URZ, URZ, URZ ;  /* 0x0000003f3f3ff290 */ /* 0x000fe8000fffe03f */
[----:B------:R-:W-:Y:S04]  /*1a650*/  STL.64 [R1+0x120], R8 ;  /* 0x0001200801007387 */ /* 0x000fe80000100a00 */
[----:B------:R-:W-:Y:S04]  /*1a660*/  STL.64 [R1+0x128], R10 ;  /* 0x0001280a01007387 */ /* 0x000fe80000100a00 */
[----:B------:R0:W-:Y:S04]  /*1a670*/  STL.64 [R1+0xf90], R22 ;  /* 0x000f901601007387 */ /* 0x0001e80000100a00 */
[----:B------:R-:W-:Y:S04]  /*1a680*/  STL.64 [R1+0xf88], R20 ;  /* 0x000f881401007387 */ /* 0x000fe80000100a00 */
[----:B------:R-:W2:Y:S04]  /*1a690*/  LDL.LU R56, [R1+0x80] ;  /* 0x0000800001387983 */ /* 0x000ea80000300800 */
[----:B------:R-:W2:Y:S04]  /*1a6a0*/  LDL.LU R57, [R1+0x84] ;  /* 0x0000840001397983 */ /* 0x000ea80000300800 */
[----:B------:R-:W2:Y:S04]  /*1a6b0*/  LDL.LU R58, [R1+0x88] ;  /* 0x00008800013a7983 */ /* 0x000ea80000300800 */
[----:B------:R-:W2:Y:S04]  /*1a6c0*/  LDL.LU R59, [R1+0x8c] ;  /* 0x00008c00013b7983 */ /* 0x000ea80000300800 */
[----:B------:R-:W3:Y:S04]  /*1a6d0*/  LDL.LU R28, [R1+0xe0] ;  /* 0x0000e000011c7983 */ /* 0x000ee80000300800 */
[----:B------:R-:W3:Y:S04]  /*1a6e0*/  LDL.LU R29, [R1+0xe4] ;  /* 0x0000e400011d7983 */ /* 0x000ee80000300800 */
[----:B------:R-:W3:Y:S04]  /*1a6f0*/  LDL.LU R30, [R1+0xe8] ;  /* 0x0000e800011e7983 */ /* 0x000ee80000300800 */
[----:B------:R-:W3:Y:S04]  /*1a700*/  LDL.LU R31, [R1+0xec] ;  /* 0x0000ec00011f7983 */ /* 0x000ee80000300800 */
[----:B------:R-:W4:Y:S04]  /*1a710*/  LDL.LU R32, [R1+0x110] ;  /* 0x0001100001207983 */ /* 0x000f280000300800 */
[----:B------:R-:W4:Y:S04]  /*1a720*/  LDL.LU R33, [R1+0x114] ;  /* 0x0001140001217983 */ /* 0x000f280000300800 */
[----:B------:R-:W4:Y:S04]  /*1a730*/  LDL.LU R34, [R1+0x118] ;  /* 0x0001180001227983 */ /* 0x000f280000300800 */
[----:B------:R-:W4:Y:S04]  /*1a740*/  LDL.LU R35, [R1+0x11c] ;  /* 0x00011c0001237983 */ /* 0x000f280000300800 */
[----:B0-----:R-:W4:Y:S04]  /*1a750*/  LDL.64 R22, [R1+0x18] ;  /* 0x0000180001167983 */ /* 0x001f280000100a00 */
[----:B------:R-:W2:Y:S04]  /*1a760*/  LDL.LU R36, [R1+0x100] ;  /* 0x0001000001247983 */ /* 0x000ea80000300800 */
[----:B------:R-:W2:Y:S04]  /*1a770*/  LDL.LU R37, [R1+0x104] ;  /* 0x0001040001257983 */ /* 0x000ea80000300800 */
[----:B------:R-:W2:Y:S04]  /*1a780*/  LDL.LU R38, [R1+0x108] ;  /* 0x0001080001267983 */ /* 0x000ea80000300800 */
[----:B------:R-:W2:Y:S04]  /*1a790*/  LDL.LU R39, [R1+0x10c] ;  /* 0x00010c0001277983 */ /* 0x000ea80000300800 */
[----:B------:R-:W2:Y:S04]  /*1a7a0*/  LDL.64 R14, [R1+0x8] ;  /* 0x00000800010e7983 */ /* 0x000ea80000100a00 */
[----:B------:R-:W2:Y:S04]  /*1a7b0*/  LDL.LU R24, [R1+0xf0] ;  /* 0x0000f00001187983 */ /* 0x000ea80000300800 */
[----:B------:R-:W2:Y:S04]  /*1a7c0*/  LDL.LU R25, [R1+0xf4] ;  /* 0x0000f40001197983 */ /* 0x000ea80000300800 */
        /* <DEDUP_REMOVED lines=25> */
[----:B------:R-:W3:Y:S01]  /*1a960*/  LDL.LU R11, [R1+0x7c] ;  /* 0x00007c00010b7983 */ /* 0x000ee20000300800 */
[C---:B----4-:R-:W-:Y:S11]  /*1a970*/  HMMA.16816.F32.BF16 R32, R4.reuse, R22, R32 ;  /* 0x000000160420723c */ /* 0x050ff60000041820 */
[----:B------:R-:W-:Y:S11]  /*1a980*/  @!UPT UIADD3 URZ, URZ, URZ, URZ ;  /* 0x0000003f3f3ff290 */ /* 0x000ff6000fffe03f */
[----:B------:R-:W-:Y:S01]  /*1a990*/  @!UPT UIADD3 URZ, URZ, URZ, URZ ;  /* 0x0000003f3f3ff290 */ /* 0x000fe2000fffe03f */
[----:B------:R0:W-:Y:S04]  /*1a9a0*/  STL.64 [R1+0x110], R32 ;  /* 0x0001102001007387 */ /* 0x0001e80000100a00 */
[----:B------:R1:W-:Y:S01]  /*1a9b0*/  STL.64 [R1+0x118], R34 ;  /* 0x0001182201007387 */ /* 0x0003e20000100a00 */
[----:B0-----:R-:W-:Y:S02]  /*1a9c0*/  IMAD.MOV.U32 R33, RZ, RZ, R22 ;  /* 0x000000ffff217224 */ /* 0x001fe400078e0016 */
[----:B------:R-:W-:Y:S01]  /*1a9d0*/  IMAD.MOV.U32 R32, RZ, RZ, R23 ;  /* 0x000000ffff207224 */ /* 0x000fe200078e0017 */
[----:B-1----:R-:W4:Y:S04]  /*1a9e0*/  LDL.LU.64 R34, [R1+0xf98] ;  /* 0x000f980001227983 */ /* 0x002f280000300a00 */
[----:B------:R-:W3:Y:S01]  /*1a9f0*/  LDL.LU.64 R22, [R1+0xf90] ;  /* 0x000f900001167983 */ /* 0x000ee20000300a00 */
[C---:B--2---:R-:W-:Y:S03]  /*1aa00*/  HMMA.16816.F32.BF16 R36, R4.reuse, R14, R36 ;  /* 0x0000000e0424723c */ /* 0x044fe60000041824 */
[----:B------:R-:W2:Y:S11]  /*1aa10*/  LDL.LU.64 R20, [R1+0xf88] ;  /* 0x000f880001147983 */ /* 0x000eb60000300a00 */
[----:B------:R-:W-:Y:S09]  /*1aa20*/  @!UPT UIADD3 URZ, URZ, URZ, URZ ;  /* 0x0000003f3f3ff290 */ /* 0x000ff2000fffe03f */
[----:B------:R0:W-:Y:S04]  /*1aa30*/  STL.64 [R1+0x100], R36 ;  /* 0x0001002401007387 */ /* 0x0001e80000100a00 */
[----:B------:R1:W-:Y:S01]  /*1aa40*/  STL.64 [R1+0x108], R38 ;  /* 0x0001082601007387 */ /* 0x0003e20000100a00 */
[----:B0-----:R-:W-:Y:S02]  /*1aa50*/  IMAD.MOV.U32 R37, RZ, RZ, R14 ;  /* 0x000000ffff257224 */ /* 0x001fe400078e000e */
[----:B------:R-:W-:Y:S01]  /*1aa60*/  IMAD.MOV.U32 R36, RZ, RZ, R15 ;  /* 0x000000ffff247224 */ /* 0x000fe200078e000f */
[----:B-1----:R-:W2:Y:S04]  /*1aa70*/  LDL.LU.64 R38, [R1+0xf80] ;  /* 0x000f800001267983 */ /* 0x002ea80000300a00 */
[----:B------:R-:W2:Y:S04]  /*1aa80*/  LDL.LU.64 R14, [R1+0xf78] ;  /* 0x000f7800010e7983 */ /* 0x000ea80000300a00 */
[----:B------:R-:W2:Y:S01]  /*1aa90*/  LDL.LU.64 R12, [R1+0xf70] ;  /* 0x000f7000010c7983 */ /* 0x000ea20000300a00 */
[C---:B---3--:R-:W-:Y:S11]  /*1aaa0*/  HMMA.16816.F32.BF16 R24, R4.reuse, R22, R24 ;  /* 0x000000160418723c */ /* 0x048ff60000041818 */
[----:B------:R-:W-:Y:S11]  /*1aab0*/  @!UPT UIADD3 URZ, URZ, URZ, URZ ;  /* 0x0000003f3f3ff290 */ /* 0x000ff6000fffe03f */
[----:B------:R-:W-:Y:S01]  /*1aac0*/  @!UPT UIADD3 URZ, URZ, URZ, URZ ;  /* 0x0000003f3f3ff290 */ /* 0x000fe2000fffe03f */
[----:B------:R-:W-:Y:S04]  /*1aad0*/  STL.64 [R1+0xf0], R24 ;  /* 0x0000f01801007387 */ /* 0x000fe80000100a00 */
[----:B------:R0:W-:Y:S04]  /*1aae0*/  STL.64 [R1+0xf8], R26 ;  /* 0x0000f81a01007387 */ /* 0x0001e80000100a00 */
[----:B0-----:R-:W3:Y:S04]  /*1aaf0*/  LDL.LU.64 R26, [R1+0xf68] ;  /* 0x000f6800011a7983 */ /* 0x001ee80000300a00 */
[----:B------:R-:W2:Y:S04]  /*1ab00*/  LDL.LU.64 R24, [R1+0xf60] ;  /* 0x000f600001187983 */ /* 0x000ea80000300a00 */
[----:B------:R-:W-:Y:S01]  /*1ab10*/  STL.64 [R1+0xef8], R22 ;  /* 0x000ef81601007387 */ /* 0x000fe20000100a00 */
[C---:B---3--:R-:W-:Y:S11]  /*1ab20*/  HMMA.16816.F32.BF16 R28, R4.reuse, R26, R28 ;  /* 0x0000001a041c723c */ /* 0x048ff6000004181c */
[----:B------:R-:W-:Y:S11]  /*1ab30*/  @!UPT UIADD3 URZ, URZ, URZ, URZ ;  /* 0x0000003f3f3ff290 */ /* 0x000ff6000fffe03f */
[----:B------:R-:W-:Y:S01]  /*1ab40*/  @!UPT UIADD3 URZ, URZ, URZ, URZ ;  /* 0x0000003f3f3ff290 */ /* 0x000fe2000fffe03f */
[----:B------:R-:W-:Y:S04]  /*1ab50*/  STL.64 [R1+0x4e0], R28 ;  /* 0x0004e01c01007387 */ /* 0x000fe80000100a00 */
[----:B------:R0:W-:Y:S04]  /*1ab60*/  STL.64 [R1+0x4e8], R30 ;  /* 0x0004e81e01007387 */ /* 0x0001e80000100a00 */
[----:B0-----:R-:W3:Y:S01]  /*1ab70*/  LDL.LU.64 R30, [R1+0xf58] ;  /* 0x000f5800011e7983 */ /* 0x001ee20000300a00 */
[C---:B----4-:R-:W-:Y:S08]  /*1ab80*/  HMMA.16816.F32.BF16 R52, R4.reuse, R34, R52 ;  /* 0x000000220434723c */ /* 0x050ff00000041834 */
[C---:B--2---:R-:W-:Y:S01]  /*1ab90*/  HMMA.16816.F32.BF16 R40, R4.reuse, R38, R40 ;  /* 0x000000260428723c */ /* 0x044fe20000041828 */
[----:B------:R-:W-:Y:S07]  /*1aba0*/  STL.64 [R1+0xea0], R26 ;  /* 0x000ea01a01007387 */ /* 0x000fee0000100a00 */
[C---:B---3--:R-:W-:Y:S11]  /*1abb0*/  HMMA.16816.F32.BF16 R16, R4.reuse, R30, R16 ;  /* 0x0000001e0410723c */ /* 0x048ff60000041810 */
[----:B------:R-:W-:Y:S11]  /*1abc0*/  @!UPT UIADD3 URZ, URZ, URZ, URZ ;  /* 0x0000003f3f3ff290 */ /* 0x000ff6000fffe03f */
[----:B------:R-:W-:Y:S01]  /*1abd0*/  @!UPT UIADD3 URZ, URZ, URZ, URZ ;  /* 0x0000003f3f3ff290 */ /* 0x000fe2000fffe03f */
[----:B------:R-:W-:Y:S04]  /*1abe0*/  STL.64 [R1+0x4d0], R16 ;  /* 0x0004d01001007387 */ /* 0x000fe80000100a00 */
[----:B------:R0:W-:Y:S04]  /*1abf0*/  STL.64 [R1+0x4d8], R18 ;  /* 0x0004d81201007387 */ /* 0x0001e80000100a00 */
[----:B0-----:R-:W2:Y:S04]  /*1ac00*/  LDL.LU.64 R18, [R1+0xf50] ;  /* 0x000f500001127983 */ /* 0x001ea80000300a00 */
[----:B------:R-:W3:Y:S04]  /*1ac10*/  LDL.LU.64 R16, [R1+0xf48] ;  /* 0x000f480001107983 */ /* 0x000ee80000300a00 */
[----:B------:R0:W-:Y:S04]  /*1ac20*/  STL.64 [R1+0xe98], R30 ;  /* 0x000e981e01007387 */ /* 0x0001e80000100a00 */
[----:B------:R-:W4:Y:S04]  /*1ac30*/  LDL.LU R28, [R1+0x3e0] ;  /* 0x0003e000011c7983 */ /* 0x000f280000300800 */
[----:B------:R-:W4:Y:S04]  /*1ac40*/  LDL.LU R29, [R1+0x3e4] ;  /* 0x0003e400011d7983 */ /* 0x000f280000300800 */
[----:B0-----:R-:W4:Y:S04]  /*1ac50*/  LDL.LU R30, [R1+0x3e8] ;  /* 0x0003e800011e7983 */ /* 0x001f280000300800 */
[----:B------:R-:W4:Y:S04]  /*1ac60*/  LDL.LU R31, [R1+0x3ec] ;  /* 0x0003ec00011f7983 */ /* 0x000f280000300800 */
[----:B------:R-:W-:Y:S04]  /*1ac70*/  STL.64 [R1+0x4c0], R52 ;  /* 0x0004c03401007387 */ /* 0x000fe80000100a00 */
[----:B------:R0:W-:Y:S04]  /*1ac80*/  STL.64 [R1+0x4c8], R54 ;  /* 0x0004c83601007387 */ /* 0x0001e80000100a00 */
[----:B0-----:R-:W2:Y:S04]  /*1ac90*/  LDL.LU.64 R54, [R1+0xf40] ;  /* 0x000f400001367983 */ /* 0x001ea80000300a00 */
[----:B------:R-:W-:Y:S04]  /*1aca0*/  STL.64 [R1+0xe90], R34 ;  /* 0x000e902201007387 */ /* 0x000fe80000100a00 */
[----:B------:R-:W-:Y:S04]  /*1acb0*/  STL.64 [R1+0x4b0], R40 ;  /* 0x0004b02801007387 */ /* 0x000fe80000100a00 */
[----:B------:R0:W-:Y:S04]  /*1acc0*/  STL.64 [R1+0x4b8], R42 ;  /* 0x0004b82a01007387 */ /* 0x0001e80000100a00 */
[----:B0-----:R-:W2:Y:S04]  /*1acd0*/  LDL.LU.64 R42, [R1+0xf38] ;  /* 0x000f3800012a7983 */ /* 0x001ea80000300a00 */
[----:B------:R-:W-:Y:S01]  /*1ace0*/  STL.64 [R1+0xe88], R38 ;  /* 0x000e882601007387 */ /* 0x000fe20000100a00 */
[----:B--2---:R-:W-:Y:S11]  /*1acf0*/  HMMA.16816.F32.BF16 R44, R4, R42, R44 ;  /* 0x0000002a042c723c */ /* 0x004ff6000004182c */
[----:B------:R-:W-:Y:S11]  /*1ad00*/  @!UPT UIADD3 URZ, URZ, URZ, URZ ;  /* 0x0000003f3f3ff290 */ /* 0x000ff6000fffe03f */
[----:B------:R-:W-:Y:S01]  /*1ad10*/  @!UPT UIADD3 URZ, URZ, URZ, URZ ;  /* 0x0000003f3f3ff290 */ /* 0x000fe2000fffe03f */
[----:B------:R-:W-:Y:S04]  /*1ad20*/  STL.64 [R1+0x4a0], R44 ;  /* 0x0004a02c01007387 */ /* 0x000fe80000100a00 */
[----:B------:R0:W-:Y:S04]  /*1ad30*/  STL.64 [R1+0x4a8], R46 ;  /* 0x0004a82e01007387 */ /* 0x0001e80000100a00 */
[----:B0-----:R-:W2:Y:S01]  /*1ad40*/  LDL.LU.64 R46, [R1+0xf30] ;  /* 0x000f3000012e7983 */ /* 0x001ea20000300a00 */
[----:B------:R-:W-:-:S03]  /*1ad50*/  IMAD.MOV.U32 R41, RZ, RZ, R54 ;  /* 0x000000ffff297224 */ /* 0x000fc600078e0036 */
[----:B------:R0:W-:Y:S04]  /*1ad60*/  STL.64 [R1+0xe80], R42 ;  /* 0x000e802a01007387 */ /* 0x0001e80000100a00 */
[----:B------:R-:W3:Y:S04]  /*1ad70*/  LDL.LU R40, [R1+0x60] ;  /* 0x0000600001287983 */ /* 0x000ee80000300800 */
[----:B------:R-:W3:Y:S01]  /*1ad80*/  LDL.LU R54, [R1+0xf2c] ;  /* 0x000f2c0001367983 */ /* 0x000ee20000300800 */
[----:B0-----:R-:W-:-:S03]  /*1ad90*/  IMAD.MOV.U32 R42, RZ, RZ, R55 ;  /* 0x000000ffff2a7224 */ /* 0x001fc600078e0037 */
[----:B------:R-:W3:Y:S04]  /*1ada0*/  LDL.LU R55, [R1+0xf28] ;  /* 0x000f280001377983 */ /* 0x000ee80000300800 */
[----:B------:R-:W3:Y:S01]  /*1adb0*/  LDL.LU R43, [R1+0x6c] ;  /* 0x00006c00012b7983 */ /* 0x000ee20000300800 */
[C---:B--2---:R-:W-:Y:S11]  /*1adc0*/  HMMA.16816.F32.BF16 R48, R4.reuse, R46, R48 ;  /* 0x0000002e0430723c */ /* 0x044ff60000041830 */
[----:B------:R-:W-:Y:S11]  /*1add0*/  @!UPT UIADD3 URZ, URZ, URZ, URZ ;  /* 0x0000003f3f3ff290 */ /* 0x000ff6000fffe03f */
[----:B------:R-:W-:Y:S01]  /*1ade0*/  @!UPT UIADD3 URZ, URZ, URZ, URZ ;  /* 0x0000003f3f3ff290 */ /* 0x000fe2000fffe03f */
[----:B------:R-:W-:Y:S04]  /*1adf0*/  STL.64 [R1+0x490], R48 ;  /* 0x0004903001007387 */ /* 0x000fe80000100a00 */
[----:B------:R0:W-:Y:S04]  /*1ae00*/  STL.64 [R1+0x498], R50 ;  /* 0x0004983201007387 */ /* 0x0001e80000100a00 */
[----:B0-----:R-:W2:Y:S01]  /*1ae10*/  LDL.LU.64 R50, [R1+0xf20] ;  /* 0x000f200001327983 */ /* 0x001ea20000300a00 */
[C---:B---3--:R-:W-:Y:S08]  /*1ae20*/  HMMA.16816.F32.BF16 R8, R4.reuse, R54, R8 ;  /* 0x000000360408723c */ /* 0x048ff00000041808 */
[----:B--2---:R-:W-:Y:S11]  /*1ae30*/  HMMA.16816.F32.BF16 R56, R4, R50, R56 ;  /* 0x000000320438723c */ /* 0x004ff60000041838 */
[----:B------:R-:W-:Y:S11]  /*1ae40*/  @!UPT UIADD3 URZ, URZ, URZ, URZ ;  /* 0x0000003f3f3ff290 */ /* 0x000ff6000fffe03f */
[----:B------:R-:W-:Y:S01]  /*1ae50*/  @!UPT UIADD3 URZ, URZ, URZ, URZ ;  /* 0x0000003f3f3ff290 */ /* 0x000fe2000fffe03f */
[----:B------:R-:W-:Y:S04]  /*1ae60*/  STL.64 [R1+0x480], R56 ;  /* 0x0004803801007387 */ /* 0x000fe80000100a00 */
[----:B------:R0:W-:Y:S04]  /*1ae70*/  STL.64 [R1+0x488], R58 ;  /* 0x0004883a01007387 */ /* 0x0001e80000100a00 */
[----:B0-----:R-:W2:Y:S04]  /*1ae80*/  LDL.LU.64 R58, [R1+0xf18] ;  /* 0x000f1800013a7983 */ /* 0x001ea80000300a00 */
[----:B------:R-:W-:Y:S04]  /*1ae90*/  STL.64 [R1+0x470], R8 ;  /* 0x0004700801007387 */ /* 0x000fe80000100a00 */
[----:B------:R0:W-:Y:S04]  /*1aea0*/  STL.64 [R1+0x478], R10 ;  /* 0x0004780a01007387 */ /* 0x0001e80000100a00 */
[----:B0-----:R-:W4:Y:S04]  /*1aeb0*/  LDL.LU.64 R10, [R1+0xf10] ;  /* 0x000f1000010a7983 */ /* 0x001f280000300a00 */
[----:B------:R-:W4:Y:S01]  /*1aec0*/  LDL.LU.64 R8, [R1+0xf08] ;  /* 0x000f080001087983 */ /* 0x000f220000300a00 */
[----:B------:R-:W-:-:S02]  /*1aed0*/  IMAD.MOV.U32 R26, RZ, RZ, R25 ;  /* 0x000000ffff1a7224 */ /* 0x000fc400078e0019 */
[----:B------:R-:W-:Y:S01]  /*1aee0*/  IMAD.MOV.U32 R27, RZ, RZ, R24 ;  /* 0x000000ffff1b7224 */ /* 0x000fe200078e0018 */
[----:B------:R-:W-:Y:S01]  /*1aef0*/  STL.64 [R1+0xe70], R54 ;  /* 0x000e703601007387 */ /* 0x000fe20000100a00 */
[----:B--2---:R-:W-:Y:S03]  /*1af00*/  HMMA.16816.F32.BF16 R4, R4, R58, R40 ;  /* 0x0000003a0404723c */ /* 0x004fe60000041828 */
[----:B------:R-:W-:Y:S05]  /*1af10*/  STL.64 [R1+0xe78], R58 ;  /* 0x000e783a01007387 */ /* 0x000fea0000100a00 */
[C---:B----4-:R-:W-:Y:S11]  /*1af20*/  HMMA.16816.F32.BF16 R24, R8.reuse, R26, R28 ;  /* 0x0000001a0818723c */ /* 0x050ff6000004181c */
[----:B------:R-:W-:Y:S04]  /*1af30*/  @!UPT UIADD3 URZ, URZ, URZ, URZ ;  /* 0x0000003f3f3ff290 */ /* 0x000fe8000fffe03f */
[----:B------:R-:W-:Y:S04]  /*1af40*/  STL.64 [R1+0x460], R4 ;  /* 0x0004600401007387 */ /* 0x000fe80000100a00 */
[----:B------:R0:W-:Y:S02]  /*1af50*/  STL.64 [R1+0x468], R6 ;  /* 0x0004680601007387 */ /* 0x0001e40000100a00 */
[----:B0-----:R-:W-:Y:S03]  /*1af60*/  HMMA.16816.F32.BF16 R4, R8, R18, R12 ;  /* 0x000000120804723c */ /* 0x001fe6000004180c */
[----:B------:R-:W-:Y:S02]  /*1af70*/  IMAD.MOV.U32 R48, RZ, RZ, R24 ;  /* 0x000000ffff307224 */ /* 0x000fe400078e0018 */
[----:B------:R-:W-:Y:S01]  /*1af80*/  IMAD.MOV.U32 R44, RZ, RZ, R26 ;  /* 0x000000ffff2c7224 */ /* 0x000fe200078e001a */
[----:B------:R0:W-:Y:S04]  /*1af90*/  STL.64 [R1+0xe0], R24 ;  /* 0x0000e01801007387 */ /* 0x0001e80000100a00 */
[----:B------:R1:W-:Y:S04]  /*1afa0*/  STL.64 [R1+0xe8], R26 ;  /* 0x0000e81a01007387 */ /* 0x0003e80000100a00 */
[----:B------:R-:W-:Y:S04]  /*1afb0*/  STL [R1+0xd30], R48 ;  /* 0x000d303001007387 */ /* 0x000fe80000100800 */
[----:B------:R-:W-:Y:S05]  /*1afc0*/  STL [R1+0xd2c], R44 ;  /* 0x000d2c2c01007387 */ /* 0x000fea0000100800 */
[----:B------:R-:W-:Y:S04]  /*1afd0*/  STL.64 [R1+0xd0], R4 ;  /* 0x0000d00401007387 */ /* 0x000fe80000100a00 */
[----:B------:R-:W-:Y:S04]  /*1afe0*/  STL.64 [R1+0xd8], R6 ;  /* 0x0000d80601007387 */ /* 0x000fe80000100a00 */
[----:B------:R2:W-:Y:S04]  /*1aff0*/  STL.64 [R1+0xea8], R18 ;  /* 0x000ea81201007387 */ /* 0x0005e80000100a00 */
[----:B------:R-:W3:Y:S04]  /*1b000*/  LDL.LU R12, [R1+0x140] ;  /* 0x00014000010c7983 */ /* 0x000ee80000300800 */
[----:B------:R-:W3:Y:S04]  /*1b010*/  LDL.LU R13, [R1+0x144] ;  /* 0x00014400010d7983 */ /* 0x000ee80000300800 */
[----:B------:R-:W4:Y:S04]  /*1b020*/  LDL.LU R14, [R1+0x148] ;  /* 0x00014800010e7983 */ /* 0x000f280000300800 */
[----:B------:R-:W4:Y:S04]  /*1b030*/  LDL.LU R15, [R1+0x14c] ;  /* 0x00014c00010f7983 */ /* 0x000f280000300800 */
[----:B----4-:R-:W-:Y:S04]  /*1b040*/  STL.64 [R1+0xeb8], R14 ;  /* 0x000eb80e01007387 */ /* 0x010fe80000100a00 */
[----:B---3--:R3:W-:Y:S04]  /*1b050*/  STL.64 [R1+0xeb0], R12 ;  /* 0x000eb00c01007387 */ /* 0x0087e80000100a00 */
[----:B------:R-:W4:Y:S04]  /*1b060*/  LDL.LU R28, [R1+0x1b0] ;  /* 0x0001b000011c7983 */ /* 0x000f280000300800 */
[----:B------:R-:W4:Y:S04]  /*1b070*/  LDL.LU R29, [R1+0x1b4] ;  /* 0x0001b400011d7983 */ /* 0x000f280000300800 */
[----:B------:R-:W2:Y:S04]  /*1b080*/  LDL.LU R30, [R1+0x1b8] ;  /* 0x0001b800011e7983 */ /* 0x000ea80000300800 */
[----:B------:R-:W2:Y:S04]  /*1b090*/  LDL.LU R31, [R1+0x1bc] ;  /* 0x0001bc00011f7983 */ /* 0x000ea80000300800 */
[----:B--2---:R2:W-:Y:S04]  /*1b0a0*/  STL.64 [R1+0xec8], R30 ;  /* 0x000ec81e01007387 */ /* 0x0045e80000100a00 */
[----:B----4-:R-:W-:Y:S04]  /*1b0b0*/  STL.64 [R1+0xec0], R28 ;  /* 0x000ec01c01007387 */ /* 0x010fe80000100a00 */
[----:B0-----:R-:W4:Y:S04]  /*1b0c0*/  LDL.LU R24, [R1+0x1c0] ;  /* 0x0001c00001187983 */ /* 0x001f280000300800 */
[----:B------:R-:W4:Y:S04]  /*1b0d0*/  LDL.LU R25, [R1+0x1c4] ;  /* 0x0001c40001197983 */ /* 0x000f280000300800 */
[----:B-1----:R-:W2:Y:S04]  /*1b0e0*/  LDL.LU R26, [R1+0x1c8] ;  /* 0x0001c800011a7983 */ /* 0x002ea80000300800 */
[----:B------:R-:W2:Y:S01]  /*1b0f0*/  LDL.LU R27, [R1+0x1cc] ;  /* 0x0001cc00011b7983 */ /* 0x000ea20000300800 */
[----:B------:R-:W-:-:S02]  /*1b100*/  IMAD.MOV.U32 R18, RZ, RZ, R37 ;  /* 0x000000ffff127224 */ /* 0x000fc400078e0025 */
[----:B------:R-:W-:Y:S01]  /*1b110*/  IMAD.MOV.U32 R19, RZ, RZ, R36 ;  /* 0x000000ffff137224 */ /* 0x000fe200078e0024 */
[----:B--2---:R-:W-:Y:S04]  /*1b120*/  STL.64 [R1+0xed8], R26 ;  /* 0x000ed81a01007387 */ /* 0x004fe80000100a00 */
[----:B----4-:R-:W-:Y:S04]  /*1b130*/  STL.64 [R1+0xed0], R24 ;  /* 0x000ed01801007387 */ /* 0x010fe80000100a00 */
[----:B------:R-:W-:Y:S04]  /*1b140*/  STL.64 [R1+0xee0], R18 ;  /* 0x000ee01201007387 */ /* 0x000fe80000100a00 */
[----:B---3--:R-:W2:Y:S04]  /*1b150*/  LDL.LU R12, [R1+0x1d0] ;  /* 0x0001d000010c7983 */ /* 0x008ea80000300800 */
[----:B------:R-:W2:Y:S04]  /*1b160*/  LDL.LU R13, [R1+0x1d4] ;  /* 0x0001d400010d7983 */ /* 0x000ea80000300800 */
[----:B------:R-:W3:Y:S04]  /*1b170*/  LDL.LU R14, [R1+0x1d8] ;  /* 0x0001d800010e7983 */ /* 0x000ee80000300800 */
[----:B------:R-:W3:Y:S01]  /*1b180*/  LDL.LU R15, [R1+0x1dc] ;  /* 0x0001dc00010f7983 */ /* 0x000ee20000300800 */
[----:B------:R-:W-:-:S02]  /*1b190*/  IMAD.MOV.U32 R30, RZ, RZ, R33 ;  /* 0x000000ffff1e7224 */ /* 0x000fc400078e0021 */
[----:B------:R-:W-:Y:S01]  /*1b1a0*/  IMAD.MOV.U32 R31, RZ, RZ, R32 ;  /* 0x000000ffff1f7224 */ /* 0x000fe200078e0020 */
[----:B---3--:R-:W-:Y:S04]  /*1b1b0*/  STL.64 [R1+0xef0], R14 ;  /* 0x000ef00e01007387 */ /* 0x008fe80000100a00 */
[----:B--2---:R0:W-:Y:S04]  /*1b1c0*/  STL.64 [R1+0xee8], R12 ;  /* 0x000ee80c01007387 */ /* 0x0041e80000100a00 */
[----:B------:R1:W-:Y:S04]  /*1b1d0*/  STL.64 [R1+0xf00], R30 ;  /* 0x000f001e01007387 */ /* 0x0003e80000100a00 */
[----:B0-----:R-:W2:Y:S04]  /*1b1e0*/  LDL.LU R12, [R1+0x1f0] ;  /* 0x0001f000010c7983 */ /* 0x001ea80000300800 */
[----:B------:R-:W2:Y:S04]  /*1b1f0*/  LDL.LU R13, [R1+0x1f4] ;  /* 0x0001f400010d7983 */ /* 0x000ea80000300800 */
[----:B------:R-:W2:Y:S04]  /*1b200*/  LDL.LU R14, [R1+0x1f8] ;  /* 0x0001f800010e7983 */ /* 0x000ea80000300800 */
[----:B------:R-:W2:Y:S04]  /*1b210*/  LDL.LU R15, [R1+0x1fc] ;  /* 0x0001fc00010f7983 */ /* 0x000ea80000300800 */
[----:B------:R-:W3:Y:S04]  /*1b220*/  LDL.LU R28, [R1+0x220] ;  /* 0x00022000011c7983 */ /* 0x000ee80000300800 */
[----:B------:R-:W3:Y:S04]  /*1b230*/  LDL.LU R29, [R1+0x224] ;  /* 0x00022400011d7983 */ /* 0x000ee80000300800 */
[----:B-1----:R-:W3:Y:S04]  /*1b240*/  LDL.LU R30, [R1+0x228] ;  /* 0x00022800011e7983 */ /* 0x002ee80000300800 */
[----:B------:R-:W3:Y:S04]  /*1b250*/  LDL.LU R31, [R1+0x22c] ;  /* 0x00022c00011f7983 */ /* 0x000ee80000300800 */
        /* <DEDUP_REMOVED lines=18> */
[----:B------:R-:W4:Y:S01]  /*1b380*/  LDL.LU R58, [R1+0x178] ;  /* 0x00017800013a7983 */ /* 0x000f220000300800 */
[----:B------:R-:W-:-:S03]  /*1b390*/  IMAD.MOV.U32 R22, RZ, RZ, R17 ;  /* 0x000000ffff167224 */ /* 0x000fc600078e0011 */
[----:B------:R-:W4:Y:S01]  /*1b3a0*/  LDL.LU R59, [R1+0x17c] ;  /* 0x00017c00013b7983 */ /* 0x000f220000300800 */
[----:B------:R-:W-:-:S03]  /*1b3b0*/  IMAD.MOV.U32 R23, RZ, RZ, R16 ;  /* 0x000000ffff177224 */ /* 0x000fc600078e0010 */
[----:B------:R-:W4:Y:S01]  /*1b3c0*/  LDL.LU R52, [R1+0x160] ;  /* 0x0001600001347983 */ /* 0x000f220000300800 */
[----:B------:R-:W-:-:S03]  /*1b3d0*/  IMAD.MOV.U32 R49, RZ, RZ, R4 ;  /* 0x000000ffff317224 */ /* 0x000fc600078e0004 */
[----:B------:R-:W4:Y:S01]  /*1b3e0*/  LDL.LU R53, [R1+0x164] ;  /* 0x0001640001357983 */ /* 0x000f220000300800 */
[----:B------:R-:W-:-:S03]  /*1b3f0*/  IMAD.MOV.U32 R45, RZ, RZ, R6 ;  /* 0x000000ffff2d7224 */ /* 0x000fc600078e0006 */
[----:B------:R-:W4:Y:S04]  /*1b400*/  LDL.LU R54, [R1+0x168] ;  /* 0x0001680001367983 */ /* 0x000f280000300800 */
[----:B------:R-:W4:Y:S04]  /*1b410*/  LDL.LU R55, [R1+0x16c] ;  /* 0x00016c0001377983 */ /* 0x000f280000300800 */
[----:B------:R-:W4:Y:S01]  /*1b420*/  LDL.LU R4, [R1+0x130] ;  /* 0x0001300001047983 */ /* 0x000f220000300800 */
[----:B------:R-:W-:-:S03]  /*1b430*/  IMAD.MOV.U32 R18, RZ, RZ, R21 ;  /* 0x000000ffff127224 */ /* 0x000fc600078e0015 */
[----:B------:R-:W4:Y:S01]  /*1b440*/  LDL.LU R5, [R1+0x134] ;  /* 0x0001340001057983 */ /* 0x000f220000300800 */
[----:B------:R-:W-:-:S03]  /*1b450*/  IMAD.MOV.U32 R19, RZ, RZ, R20 ;  /* 0x000000ffff137224 */ /* 0x000fc600078e0014 */
[----:B------:R-:W4:Y:S04]  /*1b460*/  LDL.LU R6, [R1+0x138] ;  /* 0x0001380001067983 */ /* 0x000f280000300800 */
[----:B------:R-:W4:Y:S04]  /*1b470*/  LDL.LU R7, [R1+0x13c] ;  /* 0x00013c0001077983 */ /* 0x000f280000300800 */
[----:B------:R-:W-:Y:S04]  /*1b480*/  STL [R1+0xd38], R49 ;  /* 0x000d383101007387 */ /* 0x000fe80000100800 */
[----:B------:R-:W-:Y:S01]  /*1b490*/  STL [R1+0xd34], R45 ;  /* 0x000d342d01007387 */ /* 0x000fe20000100800 */
[C---:B---3--:R-:W-:Y:S03]  /*1b4a0*/  HMMA.16816.F32.BF16 R20, R8.reuse, R22, R28 ;  /* 0x000000160814723c */ /* 0x048fe6000004181c */
[----:B------:R-:W4:Y:S05]  /*1b4b0*/  LDL.LU.64 R30, [R1+0xf00] ;  /* 0x000f0000011e7983 */ /* 0x000f2a0000300a00 */
[C---:B--2---:R-:W-:Y:S11]  /*1b4c0*/  HMMA.16816.F32.BF16 R16, R8.reuse, R18, R12 ;  /* 0x000000120810723c */ /* 0x044ff6000004180c */
[----:B------:R-:W-:Y:S04]  /*1b4d0*/  @!UPT UIADD3 URZ, URZ, URZ, URZ ;  /* 0x0000003f3f3ff290 */ /* 0x000fe8000fffe03f */
[----:B------:R-:W-:Y:S04]  /*1b4e0*/  STL.64 [R1+0xc0], R20 ;  /* 0x0000c01401007387 */ /* 0x000fe80000100a00 */
[----:B------:R0:W-:Y:S04]  /*1b4f0*/  STL.64 [R1+0xc8], R22 ;  /* 0x0000c81601007387 */ /* 0x0001e80000100a00 */
[----:B0-----:R-:W2:Y:S04]  /*1b500*/  LDL.LU.64 R22, [R1+0xef8] ;  /* 0x000ef80001167983 */ /* 0x001ea80000300a00 */
[----:B------:R-:W3:Y:S04]  /*1b510*/  LDL R20, [R1+0xb00] ;  /* 0x000b000001147983 */ /* 0x000ee80000100800 */
[----:B------:R-:W2:Y:S04]  /*1b520*/  LDL R21, [R1+0xafc] ;  /* 0x000afc0001157983 */ /* 0x000ea80000100800 */
[----:B------:R-:W2:Y:S04]  /*1b530*/  LDL.LU.64 R14, [R1+0xef0] ;  /* 0x000ef000010e7983 */ /* 0x000ea80000300a00 */
[----:B------:R-:W2:Y:S04]  /*1b540*/  LDL.LU.64 R12, [R1+0xee8] ;  /* 0x000ee800010c7983 */ /* 0x000ea80000300a00 */
[----:B------:R-:W-:Y:S04]  /*1b550*/  STL.64 [R1+0x1f0], R16 ;  /* 0x0001f01001007387 */ /* 0x000fe80000100a00 */
[----:B------:R0:W-:Y:S04]  /*1b560*/  STL.64 [R1+0x1f8], R18 ;  /* 0x0001f81201007387 */ /* 0x0001e80000100a00 */
[----:B0-----:R-:W2:Y:S01]  /*1b570*/  LDL.LU.64 R18, [R1+0xee0] ;  /* 0x000ee00001127983 */ /* 0x001ea20000300a00 */
[C---:B----4-:R-:W-:Y:S03]  /*1b580*/  HMMA.16816.F32.BF16 R28, R8.reuse, R30, R24 ;  /* 0x0000001e081c723c */ /* 0x050fe60000041818 */
[----:B------:R-:W4:Y:S04]  /*1b590*/  LDL.LU.64 R26, [R1+0xed8] ;  /* 0x000ed800011a7983 */ /* 0x000f280000300a00 */
[----:B------:R-:W4:Y:S11]  /*1b5a0*/  LDL.LU.64 R24, [R1+0xed0] ;  /* 0x000ed00001187983 */ /* 0x000f360000300a00 */
[----:B------:R-:W-:Y:S05]  /*1b5b0*/  @!UPT UIADD3 URZ, URZ, URZ, URZ ;  /* 0x0000003f3f3ff290 */ /* 0x000fea000fffe03f */
[----:B------:R-:W-:Y:S04]  /*1b5c0*/  STL.64 [R1+0x1e0], R28 ;  /* 0x0001e01c01007387 */ /* 0x000fe80000100a00 */
[----:B------:R0:W-:Y:S04]  /*1b5d0*/  STL.64 [R1+0x1e8], R30 ;  /* 0x0001e81e01007387 */ /* 0x0001e80000100a00 */
[----:B0-----:R-:W3:Y:S04]  /*1b5e0*/  LDL.LU.64 R30, [R1+0xec8] ;  /* 0x000ec800011e7983 */ /* 0x001ee80000300a00 */
[----:B------:R-:W3:Y:S01]  /*1b5f0*/  LDL.LU.64 R28, [R1+0xec0] ;  /* 0x000ec000011c7983 */ /* 0x000ee20000300a00 */
[C---:B--2---:R-:W-:Y:S03]  /*1b600*/  HMMA.16816.F32.BF16 R16, R8.reuse, R18, R12 ;  /* 0x000000120810723c */ /* 0x044fe6000004180c */
[----:B------:R-:W2:Y:S04]  /*1b610*/  LDL.LU.64 R14, [R1+0xeb8] ;  /* 0x000eb800010e7983 */ /* 0x000ea80000300a00 */
[----:B------:R-:W2:Y:S11]  /*1b620*/  LDL.LU.64 R12, [R1+0xeb0] ;  /* 0x000eb000010c7983 */ /* 0x000eb60000300a00 */
[----:B------:R-:W-:Y:S05]  /*1b630*/  @!UPT UIADD3 URZ, URZ, URZ, URZ ;  /* 0x0000003f3f3ff290 */ /* 0x000fea000fffe03f */
[----:B------:R-:W-:Y:S04]  /*1b640*/  STL.64 [R1+0x1d0], R16 ;  /* 0x0001d01001007387 */ /* 0x000fe80000100a00 */
[----:B------:R0:W-:Y:S04]  /*1b650*/  STL.64 [R1+0x1d8], R18 ;  /* 0x0001d81201007387 */ /* 0x0001e80000100a00 */
[----:B0-----:R-:W2:Y:S01]  /*1b660*/  LDL.LU.64 R18, [R1+0xea8] ;  /* 0x000ea80001127983 */ /* 0x001ea20000300a00 */
[C---:B----4-:R-:W-:Y:S11]  /*1b670*/  HMMA.16816.F32.BF16 R24, R8.reuse, R22, R24 ;  /* 0x000000160818723c */ /* 0x050ff60000041818 */
[----:B------:R-:W-:Y:S11]  /*1b680*/  @!UPT UIADD3 URZ, URZ, URZ, URZ ;  /* 0x0000003f3f3ff290 */ /* 0x000ff6000fffe03f */
[----:B------:R-:W-:Y:S01]  /*1b690*/  @!UPT UIADD3 URZ, URZ, URZ, URZ ;  /* 0x0000003f3f3ff290 */ /* 0x000fe2000fffe03f */
[----:B------:R-:W-:Y:S04]  /*1b6a0*/  STL.64 [R1+0x1c0], R24 ;  /* 0x0001c01801007387 */ /* 0x000fe80000100a00 */
[----:B------:R0:W-:Y:S04]  /*1b6b0*/  STL.64 [R1+0x1c8], R26 ;  /* 0x0001c81a01007387 */ /* 0x0001e80000100a00 */
[----:B0-----:R-:W3:Y:S02]  /*1b6c0*/  LDL.LU.64 R26, [R1+0xea0] ;  /* 0x000ea000011a7983 */ /* 0x001ee40000300a00 */
[C---:B---3--:R-:W-:Y:S11]  /*1b6d0*/  HMMA.16816.F32.BF16 R28, R8.reuse, R26, R28 ;  /* 0x0000001a081c723c */ /* 0x048ff6000004181c */
[----:B------:R-:W-:Y:S11]  /*1b6e0*/  @!UPT UIADD3 URZ, URZ, URZ, URZ ;  /* 0x0000003f3f3ff290 */ /* 0x000ff6000fffe03f */
[----:B------:R-:W-:Y:S01]  /*1b6f0*/  @!UPT UIADD3 URZ, URZ, URZ, URZ ;  /* 0x0000003f3f3ff290 */ /* 0x000fe2000fffe03f */
[----:B------:R-:W-:Y:S04]  /*1b700*/  STL.64 [R1+0x1b0], R28 ;  /* 0x0001b01c01007387 */ /* 0x000fe80000100a00 */
[----:B------:R0:W-:Y:S04]  /*1b710*/  STL.64 [R1+0x1b8], R30 ;  /* 0x0001b81e01007387 */ /* 0x0001e80000100a00 */
[----:B0-----:R-:W3:Y:S04]  /*1b720*/  LDL.LU.64 R30, [R1+0xe98] ;  /* 0x000e9800011e7983 */ /* 0x001ee80000300a00 */
[----:B------:R0:W-:Y:S04]  /*1b730*/  STL.64 [R1+0xe48], R26 ;  /* 0x000e481a01007387 */ /* 0x0001e80000100a00 */
[----:B------:R-:W4:Y:S04]  /*1b740*/  LDL.LU R24, [R1+0x440] ;  /* 0x0004400001187983 */ /* 0x000f280000300800 */
[----:B------:R-:W4:Y:S04]  /*1b750*/  LDL.LU R25, [R1+0x444] ;  /* 0x0004440001197983 */ /* 0x000f280000300800 */
[----:B0-----:R-:W4:Y:S04]  /*1b760*/  LDL.LU R26, [R1+0x448] ;  /* 0x00044800011a7983 */ /* 0x001f280000300800 */
[----:B------:R-:W4:Y:S01]  /*1b770*/  LDL.LU R27, [R1+0x44c] ;  /* 0x00044c00011b7983 */ /* 0x000f220000300800 */
[C---:B---3--:R-:W-:Y:S11]  /*1b780*/  HMMA.16816.F32.BF16 R32, R8.reuse, R30, R32 ;  /* 0x0000001e0820723c */ /* 0x048ff60000041820 */
[----:B------:R-:W-:Y:S11]  /*1b790*/  @!UPT UIADD3 URZ, URZ, URZ, URZ ;  /* 0x0000003f3f3ff290 */ /* 0x000ff6000fffe03f */
[----:B------:R-:W-:Y:S01]  /*1b7a0*/  @!UPT UIADD3 URZ, URZ, URZ, URZ ;  /* 0x0000003f3f3ff290 */ /* 0x000fe2000fffe03f */
[----:B------:R-:W-:Y:S04]  /*1b7b0*/  STL.64 [R1+0x1a0], R32 ;  /* 0x0001a02001007387 */ /* 0x000fe80000100a00 */
[----:B------:R0:W-:Y:S04]  /*1b7c0*/  STL.64 [R1+0x1a8], R34 ;  /* 0x0001a82201007387 */ /* 0x0001e80000100a00 */
[----:B0-----:R-:W3:Y:S04]  /*1b7d0*/  LDL.LU.64 R34, [R1+0xe90] ;  /* 0x000e900001227983 */ /* 0x001ee80000300a00 */
[----:B------:R0:W-:Y:S04]  /*1b7e0*/  STL.64 [R1+0xe68], R30 ;  /* 0x000e681e01007387 */ /* 0x0001e80000100a00 */
[----:B0-----:R-:W4:Y:S01]  /*1b7f0*/  LDL.LU.64 R30, [R1+0x58] ;  /* 0x00005800011e7983 */ /* 0x001f220000300a00 */
[C---:B---3--:R-:W-:Y:S11]  /*1b800*/  HMMA.16816.F32.BF16 R36, R8.reuse, R34, R36 ;  /* 0x000000220824723c */ /* 0x048ff60000041824 */
        /* <DEDUP_REMOVED lines=10> */
[----:B0-----:R-:W3:Y:S01]  /*1b8b0*/  LDL.LU.64 R42, [R1+0xe80] ;  /* 0x000e8000012a7983 */ /* 0x001ee20000300a00 */
[C---:B------:R-:W-:Y:S03]  /*1b8c0*/  HMMA.16816.F32.BF16 R52, R8.reuse, R46, R52 ;  /* 0x0000002e0834723c */ /* 0x040fe60000041834 */
[----:B------:R0:W-:Y:S04]  /*1b8d0*/  STL.64 [R1+0xe50], R38 ;  /* 0x000e502601007387 */ /* 0x0001e80000100a00 */
[----:B------:R-:W2:Y:S04]  /*1b8e0*/  LDL.LU R36, [R1+0x150] ;  /* 0x0001500001247983 */ /* 0x000ea80000300800 */
[----:B------:R-:W2:Y:S04]  /*1b8f0*/  LDL.LU R37, [R1+0x154] ;  /* 0x0001540001257983 */ /* 0x000ea80000300800 */
[----:B0-----:R-:W2:Y:S04]  /*1b900*/  LDL.LU R38, [R1+0x158] ;  /* 0x0001580001267983 */ /* 0x001ea80000300800 */
[----:B------:R-:W2:Y:S01]  /*1b910*/  LDL.LU R39, [R1+0x15c] ;  /* 0x00015c0001277983 */ /* 0x000ea20000300800 */
[C---:B---3--:R-:W-:Y:S11]  /*1b920*/  HMMA.16816.F32.BF16 R56, R8.reuse, R42, R56 ;  /* 0x0000002a0838723c */ /* 0x048ff60000041838 */
[----:B------:R-:W-:Y:S11]  /*1b930*/  @!UPT UIADD3 URZ, URZ, URZ, URZ ;  /* 0x0000003f3f3ff290 */ /* 0x000ff6000fffe03f */
[----:B------:R-:W-:Y:S01]  /*1b940*/  @!UPT UIADD3 URZ, URZ, URZ, URZ ;  /* 0x0000003f3f3ff290 */ /* 0x000fe2000fffe03f */
[----:B------:R-:W-:Y:S04]  /*1b950*/  STL.64 [R1+0x170], R56 ;  /* 0x0001703801007387 */ /* 0x000fe80000100a00 */
[----:B------:R0:W-:Y:S04]  /*1b960*/  STL.64 [R1+0x178], R58 ;  /* 0x0001783a01007387 */ /* 0x0001e80000100a00 */
[----:B0-----:R-:W3:Y:S04]  /*1b970*/  LDL.LU.64 R58, [R1+0xe78] ;  /* 0x000e7800013a7983 */ /* 0x001ee80000300a00 */
[----:B------:R-:W-:Y:S04]  /*1b980*/  STL.64 [R1+0x160], R52 ;  /* 0x0001603401007387 */ /* 0x000fe80000100a00 */
[----:B------:R0:W-:Y:S04]  /*1b990*/  STL.64 [R1+0x168], R54 ;  /* 0x0001683601007387 */ /* 0x0001e80000100a00 */
[----:B0-----:R-:W3:Y:S04]  /*1b9a0*/  LDL.LU.64 R54, [R1+0xe70] ;  /* 0x000e700001367983 */ /* 0x001ee80000300a00 */
[----:B------:R2:W-:Y:S02]  /*1b9b0*/  STL.64 [R1+0xe28], R46 ;  /* 0x000e282e01007387 */ /* 0x0005e40000100a00 */
[C---:B--2---:R-:W-:Y:S02]  /*1b9c0*/  HMMA.16816.F32.BF16 R44, R8.reuse, R50, R36 ;  /* 0x00000032082c723c */ /* 0x044fe40000041824 */
[----:B------:R-:W-:Y:S11]  /*1b9d0*/  STL.64 [R1+0xe20], R50 ;  /* 0x000e203201007387 */ /* 0x000ff60000100a00 */
[----:B------:R-:W-:Y:S10]  /*1b9e0*/  @!UPT UIADD3 URZ, URZ, URZ, URZ ;  /* 0x0000003f3f3ff290 */ /* 0x000ff4000fffe03f */
[----:B------:R-:W-:Y:S04]  /*1b9f0*/  STL.64 [R1+0x150], R44 ;  /* 0x0001502c01007387 */ /* 0x000fe80000100a00 */
[----:B------:R-:W-:Y:S01]  /*1ba00*/  STL.64 [R1+0x158], R46 ;  /* 0x0001582e01007387 */ /* 0x000fe20000100a00 */
[C---:B---3--:R-:W-:Y:S03]  /*1ba10*/  HMMA.16816.F32.BF16 R36, R8.reuse, R54, R12 ;  /* 0x000000360824723c */ /* 0x048fe6000004180c */
[----:B------:R-:W2:Y:S05]  /*1ba20*/  LDL.LU R12, [R1+0x3f0] ;  /* 0x0003f000010c7983 */ /* 0x000eaa0000300800 */
[----:B------:R-:W-:Y:S01]  /*1ba30*/  HMMA.16816.F32.BF16 R8, R8, R58, R4 ;  /* 0x0000003a0808723c */ /* 0x000fe20000041804 */
[----:B------:R-:W4:Y:S11]  /*1ba40*/  LDSM.16.MT88.4 R4, [R20+0x2800] ;  /* 0x002800001404783b */ /* 0x000f360000004200 */
[----:B------:R-:W-:Y:S03]  /*1ba50*/  @!UPT UIADD3 URZ, URZ, URZ, URZ ;  /* 0x0000003f3f3ff290 */ /* 0x000fe6000fffe03f */
[----:B------:R-:W-:Y:S04]  /*1ba60*/  STL.64 [R1+0x140], R36 ;  /* 0x0001402401007387 */ /* 0x000fe80000100a00 */
[----:B------:R-:W-:Y:S04]  /*1ba70*/  STL.64 [R1+0x148], R38 ;  /* 0x0001482601007387 */ /* 0x000fe80000100a00 */
[----:B------:R-:W2:Y:S04]  /*1ba80*/  LDL.LU R13, [R1+0x3f4] ;  /* 0x0003f400010d7983 */ /* 0x000ea80000300800 */
[----:B------:R-:W2:Y:S04]  /*1ba90*/  LDL.LU R14, [R1+0x3f8] ;  /* 0x0003f800010e7983 */ /* 0x000ea80000300800 */
[----:B------:R-:W2:Y:S04]  /*1baa0*/  LDL.LU R15, [R1+0x3fc] ;  /* 0x0003fc00010f7983 */ /* 0x000ea80000300800 */
[----:B------:R-:W-:Y:S04]  /*1bab0*/  STL.64 [R1+0xe18], R54 ;  /* 0x000e183601007387 */ /* 0x000fe80000100a00 */
[----:B------:R-:W-:Y:S04]  /*1bac0*/  STL.64 [R1+0xe30], R58 ;  /* 0x000e303a01007387 */ /* 0x000fe80000100a00 */
[----:B------:R-:W-:Y:S04]  /*1bad0*/  STL.64 [R1+0x130], R8 ;  /* 0x0001300801007387 */ /* 0x000fe80000100a00 */
[----:B------:R-:W-:Y:S04]  /*1bae0*/  STL.64 [R1+0x138], R10 ;  /* 0x0001380a01007387 */ /* 0x000fe80000100a00 */
[----:B------:R0:W1:Y:S01]  /*1baf0*/  LDSM.16.MT88.4 R8, [R21+0x2800] ;  /* 0x002800001508783b */ /* 0x0000620000004200 */
[----:B----4-:R-:W-:Y:S01]  /*1bb00*/  HMMA.16816.F32.BF16 R24, R4, R30, R24 ;  /* 0x0000001e0418723c */ /* 0x010fe20000041818 */
[----:B------:R-:W-:-:S02]  /*1bb10*/  IMAD.MOV.U32 R20, RZ, RZ, R31 ;  /* 0x000000ffff147224 */ /* 0x000fc400078e001f */
[----:B0-----:R-:W-:Y:S11]  /*1bb20*/  IMAD.MOV.U32 R21, RZ, RZ, R30 ;  /* 0x000000ffff157224 */ /* 0x001ff600078e001e */
[----:B------:R-:W-:Y:S10]  /*1bb30*/  @!UPT UIADD3 URZ, URZ, URZ, URZ ;  /* 0x0000003f3f3ff290 */ /* 0x000ff4000fffe03f */
[----:B------:R-:W-:Y:S01]  /*1bb40*/  IMAD.MOV.U32 R40, RZ, RZ, R24 ;  /* 0x000000ffff287224 */ /* 0x000fe200078e0018 */
[----:B-1----:R-:W-:Y:S04]  /*1bb50*/  STL.64 [R1+0xe40], R10 ;  /* 0x000e400a01007387 */ /* 0x002fe80000100a00 */
[----:B------:R-:W-:Y:S04]  /*1bb60*/  STL.64 [R1+0xe38], R8 ;  /* 0x000e380801007387 */ /* 0x000fe80000100a00 */
[----:B------:R0:W-:Y:S04]  /*1bb70*/  STL.64 [R1+0xb0], R24 ;  /* 0x0000b01801007387 */ /* 0x0001e80000100a00 */
[----:B------:R1:W-:Y:S04]  /*1bb80*/  STL.64 [R1+0xb8], R26 ;  /* 0x0000b81a01007387 */ /* 0x0003e80000100a00 */
[----:B------:R-:W3:Y:S04]  /*1bb90*/  LDL.LU R48, [R1+0x3d0] ;  /* 0x0003d00001307983 */ /* 0x000ee80000300800 */
[----:B------:R-:W3:Y:S04]  /*1bba0*/  LDL.LU R49, [R1+0x3d4] ;  /* 0x0003d40001317983 */ /* 0x000ee80000300800 */
[----:B------:R-:W3:Y:S04]  /*1bbb0*/  LDL.LU R50, [R1+0x3d8] ;  /* 0x0003d80001327983 */ /* 0x000ee80000300800 */
[----:B------:R-:W3:Y:S04]  /*1bbc0*/  LDL.LU R51, [R1+0x3dc] ;  /* 0x0003dc0001337983 */ /* 0x000ee80000300800 */
[----:B------:R-:W3:Y:S01]  /*1bbd0*/  LDL.LU.64 R46, [R1+0x38] ;  /* 0x00003800012e7983 */ /* 0x000ee20000300a00 */
[----:B------:R-:W-:-:S03]  /*1bbe0*/  IMAD.MOV.U32 R32, RZ, RZ, R26 ;  /* 0x000000ffff207224 */ /* 0x000fc600078e001a */
[----:B------:R4:W-:Y:S04]  /*1bbf0*/  STL.64 [R1+0xe60], R22 ;  /* 0x000e601601007387 */ /* 0x0009e80000100a00 */
[----:B------:R-:W-:Y:S04]  /*1bc00*/  STL.64 [R1+0xe58], R20 ;  /* 0x000e581401007387 */ /* 0x000fe80000100a00 */
[----:B0-----:R-:W3:Y:S04]  /*1bc10*/  LDL.LU R24, [R1+0x300] ;  /* 0x0003000001187983 */ /* 0x001ee80000300800 */
[----:B------:R-:W3:Y:S04]  /*1bc20*/  LDL.LU R25, [R1+0x304] ;  /* 0x0003040001197983 */ /* 0x000ee80000300800 */
[----:B-1----:R-:W3:Y:S04]  /*1bc30*/  LDL.LU R26, [R1+0x308] ;  /* 0x00030800011a7983 */ /* 0x002ee80000300800 */
[----:B------:R-:W3:Y:S04]  /*1bc40*/  LDL.LU R27, [R1+0x30c] ;  /* 0x00030c00011b7983 */ /* 0x000ee80000300800 */
[----:B------:R-:W3:Y:S04]  /*1bc50*/  LDL.LU R28, [R1+0x310] ;  /* 0x00031000011c7983 */ /* 0x000ee80000300800 */
[----:B------:R-:W3:Y:S04]  /*1bc60*/  LDL.LU R29, [R1+0x314] ;  /* 0x00031400011d7983 */ /* 0x000ee80000300800 */
[----:B------:R-:W3:Y:S04]  /*1bc70*/  LDL.LU R30, [R1+0x318] ;  /* 0x00031800011e7983 */ /* 0x000ee80000300800 */
[----:B------:R-:W3:Y:S04]  /*1bc80*/  LDL.LU R31, [R1+0x31c] ;  /* 0x00031c00011f7983 */ /* 0x000ee80000300800 */
[----:B----4-:R-:W4:Y:S04]  /*1bc90*/  LDL.LU.64 R22, [R1+0x28] ;  /* 0x0000280001167983 */ /* 0x010f280000300a00 */
[----:B------:R-:W4:Y:S04]  /*1bca0*/  LDL.LU.64 R38, [R1+0x18] ;  /* 0x0000180001267983 */ /* 0x000f280000300a00 */
[----:B------:R-:W-:Y:S04]  /*1bcb0*/  STL [R1+0xd40], R40 ;  /* 0x000d402801007387 */ /* 0x000fe80000100800 */
[----:B------:R-:W-:Y:S01]  /*1bcc0*/  STL [R1+0xd3c], R32 ;  /* 0x000d3c2001007387 */ /* 0x000fe20000100800 */
[----:B--2---:R-:W-:Y:S07]  /*1bcd0*/  HMMA.16816.F32.BF16 R8, R4, R18, R12 ;  /* 0x000000120408723c */ /* 0x004fee000004180c */
[----:B------:R-:W-:-:S02]  /*1bce0*/  IMAD.MOV.U32 R13, RZ, RZ, R18 ;  /* 0x000000ffff0d7224 */ /* 0x000fc400078e0012 */
[----:B------:R-:W-:Y:S11]  /*1bcf0*/  IMAD.MOV.U32 R12, RZ, RZ, R19 ;  /* 0x000000ffff0c7224 */ /* 0x000ff600078e0013 */
[----:B------:R-:W-:Y:S03]  /*1bd00*/  @!UPT UIADD3 URZ, URZ, URZ, URZ ;  /* 0x0000003f3f3ff290 */ /* 0x000fe6000fffe03f */
[----:B------:R-:W-:Y:S04]  /*1bd10*/  STL.64 [R1+0xa0], R8 ;  /* 0x0000a00801007387 */ /* 0x000fe80000100a00 */
[----:B------:R0:W-:Y:S01]  /*1bd20*/  STL.64 [R1+0xa8], R10 ;  /* 0x0000a80a01007387 */ /* 0x0001e20000100a00 */
[----:B------:R-:W-:-:S03]  /*1bd30*/  IMAD.MOV.U32 R33, RZ, RZ, R10 ;  /* 0x000000ffff217224 */ /* 0x000fc600078e000a */
[----:B------:R-:W2:Y:S01]  /*1bd40*/  LDL.LU R56, [R1+0x2f0] ;  /* 0x0002f00001387983 */ /* 0x000ea20000300800 */
[----:B------:R-:W-:-:S03]  /*1bd50*/  IMAD.MOV.U32 R41, RZ, RZ, R8 ;  /* 0x000000ffff297224 */ /* 0x000fc600078e0008 */
[----:B------:R-:W2:Y:S04]  /*1bd60*/  LDL.LU R57, [R1+0x2f4] ;  /* 0x0002f40001397983 */ /* 0x000ea80000300800 */
[----:B------:R-:W2:Y:S04]  /*1bd70*/  LDL.LU R58, [R1+0x2f8] ;  /* 0x0002f800013a7983 */ /* 0x000ea80000300800 */
[----:B------:R-:W2:Y:S04]  /*1bd80*/  LDL.LU R59, [R1+0x2fc] ;  /* 0x0002fc00013b7983 */ /* 0x000ea80000300800 */
[----:B0-----:R-:W2:Y:S04]  /*1bd90*/  LDL.LU.64 R10, [R1+0x8] ;  /* 0x00000800010a7983 */ /* 0x001ea80000300a00 */
[----:B------:R-:W2:Y:S04]  /*1bda0*/  LDL.LU R16, [R1+0x2e0] ;  /* 0x0002e00001107983 */ /* 0x000ea80000300800 */
[----:B------:R-:W2:Y:S04]  /*1bdb0*/  LDL.LU R17, [R1+0x2e4] ;  /* 0x0002e40001117983 */ /* 0x000ea80000300800 */
[----:B------:R-:W2:Y:S04]  /*1bdc0*/  LDL.LU R18, [R1+0x2e8] ;  /* 0x0002e80001127983 */ /* 0x000ea80000300800 */
[----:B------:R-:W2:Y:S04]  /*1bdd0*/  LDL.LU R19, [R1+0x2ec] ;  /* 0x0002ec0001137983 */ /* 0x000ea80000300800 */
[----:B------:R-:W-:Y:S01]  /*1bde0*/  STL [R1+0xd48], R41 ;  /* 0x000d482901007387 */ /* 0x000fe20000100800 */
[----:B---3--:R-:W-:Y:S03]  /*1bdf0*/  HMMA.16816.F32.BF16 R48, R4, R46, R48 ;  /* 0x0000002e0430723c */ /* 0x008fe60000041830 */
[----:B------:R-:W-:Y:S01]  /*1be00*/  STL [R1+0xd44], R33 ;  /* 0x000d442101007387 */ /* 0x000fe20000100800 */
[----:B------:R-:W-:-:S02]  /*1be10*/  IMAD.MOV.U32 R15, RZ, RZ, R46 ;  /* 0x000000ffff0f7224 */ /* 0x000fc400078e002e */
[----:B------:R-:W-:Y:S11]  /*1be20*/  IMAD.MOV.U32 R14, RZ, RZ, R47 ;  /* 0x000000ffff0e7224 */ /* 0x000ff600078e002f */
[----:B------:R-:W-:Y:S06]  /*1be30*/  @!UPT UIADD3 URZ, URZ, URZ, URZ ;  /* 0x0000003f3f3ff290 */ /* 0x000fec000fffe03f */
[----:B------:R0:W-:Y:S04]  /*1be40*/  STL.64 [R1+0x90], R48 ;  /* 0x0000903001007387 */ /* 0x0001e80000100a00 */
[----:B------:R1:W-:Y:S04]  /*1be50*/  STL.64 [R1+0x98], R50 ;  /* 0x0000983201007387 */ /* 0x0003e80000100a00 */
[----:B------:R-:W3:Y:S04]  /*1be60*/  LDL.LU R52, [R1+0x2c0] ;  /* 0x0002c00001347983 */ /* 0x000ee80000300800 */
[----:B------:R-:W3:Y:S04]  /*1be70*/  LDL.LU R53, [R1+0x2c4] ;  /* 0x0002c40001357983 */ /* 0x000ee80000300800 */
[----:B------:R-:W3:Y:S04]  /*1be80*/  LDL.LU R54, [R1+0x2c8] ;  /* 0x0002c80001367983 */ /* 0x000ee80000300800 */
[----:B------:R-:W3:Y:S01]  /*1be90*/  LDL.LU R55, [R1+0x2cc] ;  /* 0x0002cc0001377983 */ /* 0x000ee20000300800 */
[----:B----4-:R-:W-:Y:S03]  /*1bea0*/  HMMA.16816.F32.BF16 R28, R4, R22, R28 ;  /* 0x00000016041c723c */ /* 0x010fe6000004181c */
[----:B0-----:R-:W4:Y:S04]  /*1beb0*/  LDL.LU R48, [R1+0x2b0] ;  /* 0x0002b00001307983 */ /* 0x001f280000300800 */
[----:B------:R-:W4:Y:S04]  /*1bec0*/  LDL.LU R49, [R1+0x2b4] ;  /* 0x0002b40001317983 */ /* 0x000f280000300800 */
[----:B-1----:R-:W4:Y:S04]  /*1bed0*/  LDL.LU R50, [R1+0x2b8] ;  /* 0x0002b80001327983 */ /* 0x002f280000300800 */
[----:B------:R-:W4:Y:S04]  /*1bee0*/  LDL.LU R51, [R1+0x2bc] ;  /* 0x0002bc0001337983 */ /* 0x000f280000300800 */
[----:B------:R-:W3:Y:S04]  /*1bef0*/  LDL.LU R44, [R1+0x2a0] ;  /* 0x0002a000012c7983 */ /* 0x000ee80000300800 */
[----:B------:R-:W3:Y:S04]  /*1bf00*/  LDL.LU R45, [R1+0x2a4] ;  /* 0x0002a400012d7983 */ /* 0x000ee80000300800 */
[----:B------:R-:W3:Y:S04]  /*1bf10*/  LDL.LU R46, [R1+0x2a8] ;  /* 0x0002a800012e7983 */ /* 0x000ee80000300800 */
[----:B------:R-:W3:Y:S04]  /*1bf20*/  LDL.LU R47, [R1+0x2ac] ;  /* 0x0002ac00012f7983 */ /* 0x000ee80000300800 */
[----:B------:R0:W-:Y:S04]  /*1bf30*/  STL.64 [R1+0x310], R28 ;  /* 0x0003101c01007387 */ /* 0x0001e80000100a00 */
[----:B------:R1:W-:Y:S01]  /*1bf40*/  STL.64 [R1+0x318], R30 ;  /* 0x0003181e01007387 */ /* 0x0003e20000100a00 */
[----:B0-----:R-:W-:-:S02]  /*1bf50*/  IMAD.MOV.U32 R29, RZ, RZ, R22 ;  /* 0x000000ffff1d7224 */ /* 0x001fc400078e0016 */
[----:B------:R-:W-:Y:S01]  /*1bf60*/  IMAD.MOV.U32 R28, RZ, RZ, R23 ;  /* 0x000000ffff1c7224 */ /* 0x000fe200078e0017 */
[----:B-1----:R-:W3:Y:S04]  /*1bf70*/  LDL.LU.64 R30, [R1+0xe68] ;  /* 0x000e6800011e7983 */ /* 0x002ee80000300a00 */
[----:B------:R-:W3:Y:S01]  /*1bf80*/  LDL.LU.64 R22, [R1+0xe60] ;  /* 0x000e600001167983 */ /* 0x000ee20000300a00 */
[----:B------:R-:W-:Y:S01]  /*1bf90*/  HMMA.16816.F32.BF16 R24, R4, R38, R24 ;  /* 0x000000260418723c */ /* 0x000fe20000041818 */
[----:B------:R-:W-:Y:S02]  /*1bfa0*/  IMAD.MOV.U32 R33, RZ, RZ, R38 ;  /* 0x000000ffff217224 */ /* 0x000fe400078e0026 */
[----:B------:R-:W4:Y:S01]  /*1bfb0*/  LDL.LU.64 R20, [R1+0xe58] ;  /* 0x000e580001147983 */ /* 0x000f220000300a00 */
[----:B------:R-:W-:-:S03]  /*1bfc0*/  IMAD.MOV.U32 R32, RZ, RZ, R39 ;  /* 0x000000ffff207224 */ /* 0x000fc600078e0027 */
[----:B------:R-:W4:Y:S11]  /*1bfd0*/  LDL.LU.64 R38, [R1+0xe50] ;  /* 0x000e500001267983 */ /* 0x000f360000300a00 */
[----:B------:R-:W-:Y:S06]  /*1bfe0*/  @!UPT UIADD3 URZ, URZ, URZ, URZ ;  /* 0x0000003f3f3ff290 */ /* 0x000fec000fffe03f */
[----:B------:R-:W-:Y:S01]  /*1bff0*/  IMAD.MOV.U32 R36, RZ, RZ, R26 ;  /* 0x000000ffff247224 */ /* 0x000fe200078e001a */
[----:B------:R-:W-:Y:S04]  /*1c000*/  STL.64 [R1+0x300], R24 ;  /* 0x0003001801007387 */ /* 0x000fe80000100a00 */
[----:B------:R0:W-:Y:S04]  /*1c010*/  STL.64 [R1+0x308], R26 ;  /* 0x0003081a01007387 */ /* 0x0001e80000100a00 */
[----:B0-----:R-:W4:Y:S04]  /*1c020*/  LDL.LU.64 R26, [R1+0xe48] ;  /* 0x000e4800011a7983 */ /* 0x001f280000300a00 */
[----:B------:R0:W-:Y:S01]  /*1c030*/  STL [R1+0xd4c], R36 ;  /* 0x000d4c2401007387 */ /* 0x0001e20000100800 */
[----:B--2---:R-:W-:Y:S01]  /*1c040*/  HMMA.16816.F32.BF16 R56, R4, R10, R56 ;  /* 0x0000000a0438723c */ /* 0x004fe20000041838 */
[----:B------:R-:W-:-:S02]  /*1c050*/  IMAD.MOV.U32 R40, RZ, RZ, R10 ;  /* 0x000000ffff287224 */ /* 0x000fc400078e000a */
[----:B0-----:R-:W-:Y:S02]  /*1c060*/  IMAD.MOV.U32 R36, RZ, RZ, R11 ;  /* 0x000000ffff247224 */ /* 0x001fe400078e000b */
[----:B------:R-:W2:Y:S04]  /*1c070*/  LDL.LU.64 R10, [R1+0xe40] ;  /* 0x000e4000010a7983 */ /* 0x000ea80000300a00 */
[----:B------:R-:W2:Y:S11]  /*1c080*/  LDL.LU.64 R8, [R1+0xe38] ;  /* 0x000e380001087983 */ /* 0x000eb60000300a00 */
[----:B------:R-:W-:Y:S03]  /*1c090*/  @!UPT UIADD3 URZ, URZ, URZ, URZ ;  /* 0x0000003f3f3ff290 */ /* 0x000fe6000fffe03f */
[----:B------:R-:W-:Y:S01]  /*1c0a0*/  STL.64 [R1+0x2f0], R56 ;  /* 0x0002f03801007387 */ /* 0x000fe20000100a00 */
[----:B------:R-:W-:-:S03]  /*1c0b0*/  IMAD.MOV.U32 R37, RZ, RZ, R58 ;  /* 0x000000ffff257224 */ /* 0x000fc600078e003a */
[----:B------:R0:W-:Y:S04]  /*1c0c0*/  STL.64 [R1+0x2f8], R58 ;  /* 0x0002f83a01007387 */ /* 0x0001e80000100a00 */
[----:B0-----:R-:W2:Y:S01]  /*1c0d0*/  LDL.LU.64 R58, [R1+0xe30] ;  /* 0x000e3000013a7983 */ /* 0x001ea20000300a00 */
[----:B---3--:R-:W-:Y:S03]  /*1c0e0*/  HMMA.16816.F32.BF16 R16, R4, R22, R16 ;  /* 0x000000160410723c */ /* 0x008fe60000041810 */
[----:B------:R-:W-:Y:S11]  /*1c0f0*/  STL.64 [R1+0xe00], R22 ;  /* 0x000e001601007387 */ /* 0x000ff60000100a00 */
[----:B------:R-:W-:Y:S09]  /*1c100*/  @!UPT UIADD3 URZ, URZ, URZ, URZ ;  /* 0x0000003f3f3ff290 */ /* 0x000ff2000fffe03f */
[----:B------:R0:W-:Y:S04]  /*1c110*/  STL.64 [R1+0x2e0], R16 ;  /* 0x0002e01001007387 */ /* 0x0001e80000100a00 */
[----:B------:R1:W-:Y:S04]  /*1c120*/  STL.64 [R1+0x2e8], R18 ;  /* 0x0002e81201007387 */ /* 0x0003e80000100a00 */
[----:B0-----:R-:W3:Y:S04]  /*1c130*/  LDL.LU R16, [R1+0x390] ;  /* 0x0003900001107983 */ /* 0x001ee80000300800 */
[----:B------:R-:W3:Y:S04]  /*1c140*/  LDL.LU R17, [R1+0x394] ;  /* 0x0003940001117983 */ /* 0x000ee80000300800 */
[----:B-1----:R-:W2:Y:S04]  /*1c150*/  LDL.LU R18, [R1+0x398] ;  /* 0x0003980001127983 */ /* 0x002ea80000300800 */
[----:B------:R-:W2:Y:S04]  /*1c160*/  LDL.LU R19, [R1+0x39c] ;  /* 0x00039c0001137983 */ /* 0x000ea80000300800 */
[----:B--2---:R-:W-:Y:S04]  /*1c170*/  STL.64 [R1+0xdd0], R18 ;  /* 0x000dd01201007387 */ /* 0x004fe80000100a00 */
[----:B---3--:R0:W-:Y:S04]  /*1c180*/  STL.64 [R1+0xdc8], R16 ;  /* 0x000dc81001007387 */ /* 0x0081e80000100a00 */
[----:B0-----:R-:W2:Y:S04]  /*1c190*/  LDL.LU R16, [R1+0x2d0] ;  /* 0x0002d00001107983 */ /* 0x001ea80000300800 */
[----:B------:R-:W2:Y:S04]  /*1c1a0*/  LDL.LU R17, [R1+0x2d4] ;  /* 0x0002d40001117983 */ /* 0x000ea80000300800 */
[----:B------:R-:W2:Y:S04]  /*1c1b0*/  LDL.LU R18, [R1+0x2d8] ;  /* 0x0002d80001127983 */ /* 0x000ea80000300800 */
[----:B------:R-:W2:Y:S01]  /*1c1c0*/  LDL.LU R19, [R1+0x2dc] ;  /* 0x0002dc0001137983 */ /* 0x000ea20000300800 */
[----:B------:R-:W-:-:S03]  /*1c1d0*/  IMAD.MOV.U32 R25, RZ, RZ, R56 ;  /* 0x000000ffff197224 */ /* 0x000fc600078e0038 */
[----:B----4-:R-:W-:Y:S04]  /*1c1e0*/  STL.64 [R1+0xde0], R26 ;  /* 0x000de01a01007387 */ /* 0x010fe80000100a00 */
[----:B------:R0:W-:Y:S01]  /*1c1f0*/  STL.64 [R1+0xdd8], R24 ;  /* 0x000dd81801007387 */ /* 0x0001e20000100a00 */
[C---:B--2---:R-:W-:Y:S08]  /*1c200*/  HMMA.16816.F32.BF16 R16, R4.reuse, R26, R16 ;  /* 0x0000001a0410723c */ /* 0x044ff00000041810 */
[C---:B0-----:R-:W-:Y:S11]  /*1c210*/  HMMA.16816.F32.BF16 R24, R4.reuse, R30, R52 ;  /* 0x0000001e0418723c */ /* 0x041ff60000041834 */
[----:B------:R-:W-:Y:S04]  /*1c220*/  @!UPT UIADD3 URZ, URZ, URZ, URZ ;  /* 0x0000003f3f3ff290 */ /* 0x000fe8000fffe03f */
[----:B------:R-:W-:Y:S04]  /*1c230*/  STL.64 [R1+0x2d0], R16 ;  /* 0x0002d01001007387 */ /* 0x000fe80000100a00 */
[----:B------:R0:W-:Y:S04]  /*1c240*/  STL.64 [R1+0x2d8], R18 ;  /* 0x0002d81201007387 */ /* 0x0001e80000100a00 */
[----:B------:R-:W-:Y:S04]  /*1c250*/  STL.64 [R1+0xdf8], R30 ;  /* 0x000df81e01007387 */ /* 0x000fe80000100a00 */
[----:B------:R-:W-:Y:S01]  /*1c260*/  STL.64 [R1+0x2c0], R24 ;  /* 0x0002c01801007387 */ /* 0x000fe20000100a00 */
[C---:B0-----:R-:W-:Y:S03]  /*1c270*/  HMMA.16816.F32.BF16 R16, R4.reuse, R34, R48 ;  /* 0x000000220410723c */ /* 0x041fe60000041830 */
[----:B------:R0:W-:Y:S05]  /*1c280*/  STL.64 [R1+0x2c8], R26 ;  /* 0x0002c81a01007387 */ /* 0x0001ea0000100a00 */
[----:B0-----:R-:W-:Y:S01]  /*1c290*/  HMMA.16816.F32.BF16 R24, R4, R38, R44 ;  /* 0x000000260418723c */ /* 0x001fe2000004182c */
[----:B------:R0:W-:Y:S11]  /*1c2a0*/  STL.64 [R1+0xda8], R34 ;  /* 0x000da82201007387 */ /* 0x0001f60000100a00 */
[----:B------:R-:W-:Y:S03]  /*1c2b0*/  @!UPT UIADD3 URZ, URZ, URZ, URZ ;  /* 0x0000003f3f3ff290 */ /* 0x000fe6000fffe03f */
[----:B------:R-:W-:Y:S01]  /*1c2c0*/  STL.64 [R1+0x2b0], R16 ;  /* 0x0002b01001007387 */ /* 0x000fe20000100a00 */
[----:B0-----:R-:W-:Y:S02]  /*1c2d0*/  IMAD.MOV.U32 R34, RZ, RZ, R40 ;  /* 0x000000ffff227224 */ /* 0x001fe400078e0028 */
[----:B------:R-:W-:Y:S01]  /*1c2e0*/  IMAD.MOV.U32 R35, RZ, RZ, R36 ;  /* 0x000000ffff237224 */ /* 0x000fe200078e0024 */
[----:B------:R0:W-:Y:S04]  /*1c2f0*/  STL.64 [R1+0x2b8], R18 ;  /* 0x0002b81201007387 */ /* 0x0001e80000100a00 */
[----:B------:R1:W-:Y:S04]  /*1c300*/  STL.64 [R1+0xde8], R34 ;  /* 0x000de82201007387 */ /* 0x0003e80000100a00 */
[----:B------:R-:W-:Y:S04]  /*1c310*/  STL.64 [R1+0x2a0], R24 ;  /* 0x0002a01801007387 */ /* 0x000fe80000100a00 */
        /* <DEDUP_REMOVED lines=8> */
[----:B------:R-:W3:Y:S01]  /*1c3a0*/  LDL.LU R47, [R1+0x29c] ;  /* 0x00029c00012f7983 */ /* 0x000ee20000300800 */
[----:B0-----:R-:W-:-:S02]  /*1c3b0*/  IMAD.MOV.U32 R18, RZ, RZ, R15 ;  /* 0x000000ffff127224 */ /* 0x001fc400078e000f */
[----:B------:R-:W-:Y:S01]  /*1c3c0*/  IMAD.MOV.U32 R19, RZ, RZ, R14 ;  /* 0x000000ffff137224 */ /* 0x000fe200078e000e */
[----:B------:R-:W4:Y:S01]  /*1c3d0*/  LDL.LU R48, [R1+0x280] ;  /* 0x0002800001307983 */ /* 0x000f220000300800 */
[----:B-1----:R-:W-:-:S03]  /*1c3e0*/  IMAD.MOV.U32 R35, RZ, RZ, R12 ;  /* 0x000000ffff237224 */ /* 0x002fc600078e000c */
[----:B------:R-:W4:Y:S01]  /*1c3f0*/  LDL.LU R49, [R1+0x284] ;  /* 0x0002840001317983 */ /* 0x000f220000300800 */
[----:B------:R-:W-:-:S03]  /*1c400*/  IMAD.MOV.U32 R34, RZ, RZ, R13 ;  /* 0x000000ffff227224 */ /* 0x000fc600078e000d */
[----:B------:R-:W4:Y:S04]  /*1c410*/  LDL.LU R50, [R1+0x288] ;  /* 0x0002880001327983 */ /* 0x000f280000300800 */
[----:B------:R-:W4:Y:S04]  /*1c420*/  LDL.LU R51, [R1+0x28c] ;  /* 0x00028c0001337983 */ /* 0x000f280000300800 */
[----:B------:R0:W-:Y:S01]  /*1c430*/  STL.64 [R1+0xdf0], R18 ;  /* 0x000df01201007387 */ /* 0x0001e20000100a00 */
[----:B------:R-:W-:-:S03]  /*1c440*/  IMAD.MOV.U32 R31, RZ, RZ, R20 ;  /* 0x000000ffff1f7224 */ /* 0x000fc600078e0014 */
[----:B------:R-:W2:Y:S01]  /*1c450*/  LDL.LU R12, [R1+0x260] ;  /* 0x00026000010c7983 */ /* 0x000ea20000300800 */
[----:B------:R-:W-:-:S03]  /*1c460*/  IMAD.MOV.U32 R30, RZ, RZ, R21 ;  /* 0x000000ffff1e7224 */ /* 0x000fc600078e0015 */
[----:B------:R-:W2:Y:S04]  /*1c470*/  LDL.LU R13, [R1+0x264] ;  /* 0x00026400010d7983 */ /* 0x000ea80000300800 */
        /* <DEDUP_REMOVED lines=8> */
[----:B0-----:R-:W2:Y:S04]  /*1c500*/  LDL.LU R18, [R1+0x428] ;  /* 0x0004280001127983 */ /* 0x001ea80000300800 */
[----:B------:R-:W2:Y:S04]  /*1c510*/  LDL.LU R19, [R1+0x42c] ;  /* 0x00042c0001137983 */ /* 0x000ea80000300800 */
[----:B------:R-:W2:Y:S04]  /*1c520*/  LDL.LU R24, [R1+0x410] ;  /* 0x0004100001187983 */ /* 0x000ea80000300800 */
[----:B------:R-:W2:Y:S04]  /*1c530*/  LDL.LU R25, [R1+0x414] ;  /* 0x0004140001197983 */ /* 0x000ea80000300800 */
[----:B------:R-:W2:Y:S04]  /*1c540*/  LDL.LU R26, [R1+0x418] ;  /* 0x00041800011a7983 */ /* 0x000ea80000300800 */
[----:B------:R-:W2:Y:S04]  /*1c550*/  LDL.LU R27, [R1+0x41c] ;  /* 0x00041c00011b7983 */ /* 0x000ea80000300800 */
[----:B------:R-:W-:Y:S04]  /*1c560*/  STL.64 [R1+0xda0], R38 ;  /* 0x000da02601007387 */ /* 0x000fe80000100a00 */
[----:B------:R0:W-:Y:S04]  /*1c570*/  STL [R1+0xd98], R37 ;  /* 0x000d982501007387 */ /* 0x0001e80000100800 */
[----:B------:R-:W2:Y:S04]  /*1c580*/  LDL.LU R36, [R1+0x3a0] ;  /* 0x0003a00001247983 */ /* 0x000ea80000300800 */
[----:B0-----:R-:W2:Y:S04]  /*1c590*/  LDL.LU R37, [R1+0x3a4] ;  /* 0x0003a40001257983 */ /* 0x001ea80000300800 */
[----:B------:R-:W2:Y:S04]  /*1c5a0*/  LDL.LU R38, [R1+0x3a8] ;  /* 0x0003a80001267983 */ /* 0x000ea80000300800 */
[----:B------:R-:W2:Y:S01]  /*1c5b0*/  LDL.LU R39, [R1+0x3ac] ;  /* 0x0003ac0001277983 */ /* 0x000ea20000300800 */
[C---:B---3--:R-:W-:Y:S11]  /*1c5c0*/  HMMA.16816.F32.BF16 R44, R4.reuse, R42, R44 ;  /* 0x0000002a042c723c */ /* 0x048ff6000004182c */
[----:B------:R-:W-:Y:S11]  /*1c5d0*/  @!UPT UIADD3 URZ, URZ, URZ, URZ ;  /* 0x0000003f3f3ff290 */ /* 0x000ff6000fffe03f */
[----:B------:R-:W-:Y:S01]  /*1c5e0*/  @!UPT UIADD3 URZ, URZ, URZ, URZ ;  /* 0x0000003f3f3ff290 */ /* 0x000fe2000fffe03f */
[----:B------:R-:W-:Y:S04]  /*1c5f0*/  STL.64 [R1+0x290], R44 ;  /* 0x0002902c01007387 */ /* 0x000fe80000100a00 */
[----:B------:R0:W-:Y:S04]  /*1c600*/  STL.64 [R1+0x298], R46 ;  /* 0x0002982e01007387 */ /* 0x0001e80000100a00 */
[----:B0-----:R-:W4:Y:S04]  /*1c610*/  LDL.LU.64 R46, [R1+0xe28] ;  /* 0x000e2800012e7983 */ /* 0x001f280000300a00 */
[----:B------:R-:W-:Y:S01]  /*1c620*/  STL.64 [R1+0xd90], R42 ;  /* 0x000d902a01007387 */ /* 0x000fe20000100a00 */
[C---:B----4-:R-:W-:Y:S11]  /*1c630*/  HMMA.16816.F32.BF16 R48, R4.reuse, R46, R48 ;  /* 0x0000002e0430723c */ /* 0x050ff60000041830 */
[----:B------:R-:W-:Y:S11]  /*1c640*/  @!UPT UIADD3 URZ, URZ, URZ, URZ ;  /* 0x0000003f3f3ff290 */ /* 0x000ff6000fffe03f */
[----:B------:R-:W-:Y:S01]  /*1c650*/  @!UPT UIADD3 URZ, URZ, URZ, URZ ;  /* 0x0000003f3f3ff290 */ /* 0x000fe2000fffe03f */
[----:B------:R-:W-:Y:S04]  /*1c660*/  STL.64 [R1+0x280], R48 ;  /* 0x0002803001007387 */ /* 0x000fe80000100a00 */
[----:B------:R0:W-:Y:S04]  /*1c670*/  STL.64 [R1+0x288], R50 ;  /* 0x0002883201007387 */ /* 0x0001e80000100a00 */
[----:B0-----:R-:W2:Y:S02]  /*1c680*/  LDL.LU.64 R50, [R1+0xe20] ;  /* 0x000e200001327983 */ /* 0x001ea40000300a00 */
[C---:B--2---:R-:W-:Y:S11]  /*1c690*/  HMMA.16816.F32.BF16 R52, R4.reuse, R50, R52 ;  /* 0x000000320434723c */ /* 0x044ff60000041834 */
[----:B------:R-:W-:Y:S11]  /*1c6a0*/  @!UPT UIADD3 URZ, URZ, URZ, URZ ;  /* 0x0000003f3f3ff290 */ /* 0x000ff6000fffe03f */
[----:B------:R-:W-:Y:S01]  /*1c6b0*/  @!UPT UIADD3 URZ, URZ, URZ, URZ ;  /* 0x0000003f3f3ff290 */ /* 0x000fe2000fffe03f */
[----:B------:R-:W-:Y:S04]  /*1c6c0*/  STL.64 [R1+0x270], R52 ;  /* 0x0002703401007387 */ /* 0x000fe80000100a00 */
[----:B------:R0:W-:Y:S04]  /*1c6d0*/  STL.64 [R1+0x278], R54 ;  /* 0x0002783601007387 */ /* 0x0001e80000100a00 */
[----:B0-----:R-:W2:Y:S04]  /*1c6e0*/  LDL.LU.64 R54, [R1+0xe18] ;  /* 0x000e180001367983 */ /* 0x001ea80000300a00 */
[----:B------:R0:W-:Y:S04]  /*1c6f0*/  STL.64 [R1+0xdb0], R50 ;  /* 0x000db03201007387 */ /* 0x0001e80000100a00 */
[----:B------:R-:W3:Y:S04]  /*1c700*/  LDL.LU R48, [R1+0x3b0] ;  /* 0x0003b00001307983 */ /* 0x000ee80000300800 */
[----:B------:R-:W3:Y:S04]  /*1c710*/  LDL.LU R49, [R1+0x3b4] ;  /* 0x0003b40001317983 */ /* 0x000ee80000300800 */
[----:B0-----:R-:W3:Y:S04]  /*1c720*/  LDL.LU R50, [R1+0x3b8] ;  /* 0x0003b80001327983 */ /* 0x001ee80000300800 */
[----:B------:R-:W3:Y:S01]  /*1c730*/  LDL.LU R51, [R1+0x3bc] ;  /* 0x0003bc0001337983 */ /* 0x000ee20000300800 */
[----:B--2---:R-:W-:Y:S11]  /*1c740*/  HMMA.16816.F32.BF16 R12, R4, R54, R12 ;  /* 0x00000036040c723c */ /* 0x004ff6000004180c */
[----:B------:R-:W-:Y:S11]  /*1c750*/  @!UPT UIADD3 URZ, URZ, URZ, URZ ;  /* 0x0000003f3f3ff290 */ /* 0x000ff6000fffe03f */
[----:B------:R-:W-:Y:S01]  /*1c760*/  @!UPT UIADD3 URZ, URZ, URZ, URZ ;  /* 0x0000003f3f3ff290 */ /* 0x000fe2000fffe03f */
[----:B------:R-:W-:Y:S04]  /*1c770*/  STL.64 [R1+0x260], R12 ;  /* 0x0002600c01007387 */ /* 0x000fe80000100a00 */
[----:B------:R0:W-:Y:S04]  /*1c780*/  STL.64 [R1+0x268], R14 ;  /* 0x0002680e01007387 */ /* 0x0001e80000100a00 */
[----:B0-----:R-:W2:Y:S04]  /*1c790*/  LDL.LU.64 R14, [R1+0xe10] ;  /* 0x000e1000010e7983 */ /* 0x001ea80000300a00 */
[----:B------:R-:W2:Y:S01]  /*1c7a0*/  LDL.LU.64 R12, [R1+0xe08] ;  /* 0x000e0800010c7983 */ /* 0x000ea20000300a00 */
[----:B------:R-:W-:-:S02]  /*1c7b0*/  IMAD.MOV.U32 R42, RZ, RZ, R33 ;  /* 0x000000ffff2a7224 */ /* 0x000fc400078e0021 */
[----:B------:R-:W-:Y:S02]  /*1c7c0*/  IMAD.MOV.U32 R43, RZ, RZ, R32 ;  /* 0x000000ffff2b7224 */ /* 0x000fe400078e0020 */
[----:B------:R-:W-:Y:S08]  /*1c7d0*/  HMMA.16816.F32.BF16 R32, R8, R34, R16 ;  /* 0x000000220820723c */ /* 0x000ff00000041810 */
[----:B--2---:R-:W-:Y:S01]  /*1c7e0*/  HMMA.16816.F32.BF16 R12, R4, R58, R12 ;  /* 0x0000003a040c723c */ /* 0x004fe2000004180c */
[----:B------:R-:W2:Y:S11]  /*1c7f0*/  LDL.LU R4, [R1+0x3c0] ;  /* 0x0003c00001047983 */ /* 0x000eb60000300800 */
[----:B------:R-:W-:Y:S11]  /*1c800*/  @!UPT UIADD3 URZ, URZ, URZ, URZ ;  /* 0x0000003f3f3ff290 */ /* 0x000ff6000fffe03f */
[----:B------:R-:W-:Y:S04]  /*1c810*/  STL.64 [R1+0x450], R12 ;  /* 0x0004500c01007387 */ /* 0x000fe80000100a00 */
[----:B------:R0:W-:Y:S04]  /*1c820*/  STL.64 [R1+0x458], R14 ;  /* 0x0004580e01007387 */ /* 0x0001e80000100a00 */
[----:B------:R-:W2:Y:S04]  /*1c830*/  LDL.LU R5, [R1+0x3c4] ;  /* 0x0003c40001057983 */ /* 0x000ea80000300800 */
[----:B------:R-:W2:Y:S01]  /*1c840*/  LDL.LU R6, [R1+0x3c8] ;  /* 0x0003c80001067983 */ /* 0x000ea20000300800 */
[----:B0-----:R-:W-:-:S03]  /*1c850*/  IMAD.MOV.U32 R14, RZ, RZ, R29 ;  /* 0x000000ffff0e7224 */ /* 0x001fc600078e001d */
[----:B------:R-:W2:Y:S01]  /*1c860*/  LDL.LU R7, [R1+0x3cc] ;  /* 0x0003cc0001077983 */ /* 0x000ea20000300800 */
[----:B------:R-:W-:Y:S02]  /*1c870*/  IMAD.MOV.U32 R15, RZ, RZ, R28 ;  /* 0x000000ffff0f7224 */ /* 0x000fe400078e001c */
[----:B------:R-:W-:Y:S01]  /*1c880*/  HMMA.16816.F32.BF16 R28, R8, R30, R20 ;  /* 0x0000001e081c723c */ /* 0x000fe20000041814 */
[----:B------:R-:W4:Y:S11]  /*1c890*/  LDL.LU.64 R22, [R1+0xe00] ;  /* 0x000e000001167983 */ /* 0x000f360000300a00 */
[----:B------:R-:W-:Y:S11]  /*1c8a0*/  @!UPT UIADD3 URZ, URZ, URZ, URZ ;  /* 0x0000003f3f3ff290 */ /* 0x000ff6000fffe03f */
[----:B------:R-:W-:Y:S01]  /*1c8b0*/  STL.64 [R1+0x80], R28 ;  /* 0x0000801c01007387 */ /* 0x000fe20000100a00 */
[----:B------:R-:W-:-:S03]  /*1c8c0*/  IMAD.MOV.U32 R20, RZ, RZ, R30 ;  /* 0x000000ffff147224 */ /* 0x000fc600078e001e */
[----:B------:R0:W-:Y:S04]  /*1c8d0*/  STL.64 [R1+0x88], R30 ;  /* 0x0000881e01007387 */ /* 0x0001e80000100a00 */
[----:B0-----:R-:W2:Y:S04]  /*1c8e0*/  LDL.LU.64 R30, [R1+0xdf8] ;  /* 0x000df800011e7983 */ /* 0x001ea80000300a00 */
[----:B------:R-:W2:Y:S01]  /*1c8f0*/  LDL.LU.64 R18, [R1+0xdf0] ;  /* 0x000df00001127983 */ /* 0x000ea20000300a00 */
[----:B------:R-:W-:-:S03]  /*1c900*/  IMAD.MOV.U32 R21, RZ, RZ, R34 ;  /* 0x000000ffff157224 */ /* 0x000fc600078e0022 */
[----:B------:R-:W-:Y:S04]  /*1c910*/  STL.64 [R1+0x70], R32 ;  /* 0x0000702001007387 */ /* 0x000fe80000100a00 */
[----:B------:R0:W-:Y:S04]  /*1c920*/  STL.64 [R1+0x78], R34 ;  /* 0x0000782201007387 */ /* 0x0001e80000100a00 */
[----:B0-----:R-:W3:Y:S01]  /*1c930*/  LDL.LU.64 R34, [R1+0xde8] ;  /* 0x000de80001227983 */ /* 0x001ee20000300a00 */
[C---:B--2---:R-:W-:Y:S03]  /*1c940*/  HMMA.16816.F32.BF16 R16, R8.reuse, R18, R24 ;  /* 0x000000120810723c */ /* 0x044fe60000041818 */
[----:B------:R-:W2:Y:S04]  /*1c950*/  LDL.LU.64 R26, [R1+0xde0] ;  /* 0x000de000011a7983 */ /* 0x000ea80000300a00 */
[----:B------:R0:W5:Y:S11]  /*1c960*/  LDL.LU.64 R24, [R1+0xdd8] ;  /* 0x000dd80001187983 */ /* 0x0001760000300a00 */
[----:B------:R-:W-:Y:S05]  /*1c970*/  @!UPT UIADD3 URZ, URZ, URZ, URZ ;  /* 0x0000003f3f3ff290 */ /* 0x000fea000fffe03f */
[----:B------:R-:W-:Y:S04]  /*1c980*/  STL.64 [R1+0x60], R16 ;  /* 0x0000601001007387 */ /* 0x000fe80000100a00 */
[----:B------:R1:W-:Y:S04]  /*1c990*/  STL.64 [R1+0x68], R18 ;  /* 0x0000681201007387 */ /* 0x0003e80000100a00 */
[----:B-1----:R-:W4:Y:S04]  /*1c9a0*/  LDL.LU.64 R18, [R1+0xdd0] ;  /* 0x000dd00001127983 */ /* 0x002f280000300a00 */
[----:B------:R-:W4:Y:S01]  /*1c9b0*/  LDL.LU.64 R16, [R1+0xdc8] ;  /* 0x000dc80001107983 */ /* 0x000f220000300a00 */
[C---:B------:R-:W-:Y:S08]  /*1c9c0*/  HMMA.16816.F32.BF16 R4, R8.reuse, R14, R4 ;  /* 0x0000000e0804723c */ /* 0x040ff00000041804 */
[----:B---3--:R-:W-:Y:S11]  /*1c9d0*/  HMMA.16816.F32.BF16 R12, R8, R42, R48 ;  /* 0x0000002a080c723c */ /* 0x008ff60000041830 */
[----:B------:R-:W-:Y:S04]  /*1c9e0*/  @!UPT UIADD3 URZ, URZ, URZ, URZ ;  /* 0x0000003f3f3ff290 */ /* 0x000fe8000fffe03f */
[----:B------:R1:W-:Y:S04]  /*1c9f0*/  STL.64 [R1+0x3c0], R4 ;  /* 0x0003c00401007387 */ /* 0x0003e80000100a00 */
[----:B------:R-:W-:Y:S04]  /*1ca00*/  STL.64 [R1+0x3c8], R6 ;  /* 0x0003c80601007387 */ /* 0x000fe80000100a00 */
[----:B------:R-:W-:Y:S01]  /*1ca10*/  STL.64 [R1+0x3b0], R12 ;  /* 0x0003b00c01007387 */ /* 0x000fe20000100a00 */
[----:B-1----:R-:W-:-:S03]  /*1ca20*/  IMAD.MOV.U32 R5, RZ, RZ, R13 ;  /* 0x000000ffff057224 */ /* 0x002fc600078e000d */
[----:B------:R1:W-:Y:S01]  /*1ca30*/  STL.64 [R1+0x3b8], R14 ;  /* 0x0003b80e01007387 */ /* 0x0003e20000100a00 */
[----:B------:R-:W-:Y:S02]  /*1ca40*/  IMAD.MOV.U32 R4, RZ, RZ, R12 ;  /* 0x000000ffff047224 */ /* 0x000fe400078e000c */
[C---:B-1----:R-:W-:Y:S01]  /*1ca50*/  HMMA.16816.F32.BF16 R12, R8.reuse, R34, R36 ;  /* 0x00000022080c723c */ /* 0x042fe20000041824 */
[----:B------:R-:W-:Y:S11]  /*1ca60*/  IMAD.MOV.U32 R29, RZ, RZ, R32 ;  /* 0x000000ffff1d7224 */ /* 0x000ff600078e0020 */
[----:B------:R-:W-:Y:S11]  /*1ca70*/  @!UPT UIADD3 URZ, URZ, URZ, URZ ;  /* 0x0000003f3f3ff290 */ /* 0x000ff6000fffe03f */
[----:B------:R-:W-:Y:S01]  /*1ca80*/  @!UPT UIADD3 URZ, URZ, URZ, URZ ;  /* 0x0000003f3f3ff290 */ /* 0x000fe2000fffe03f */
[----:B------:R-:W-:Y:S02]  /*1ca90*/  IMAD.MOV.U32 R7, RZ, RZ, R13 ;  /* 0x000000ffff077224 */ /* 0x000fe400078e000d */
[----:B------:R-:W-:Y:S01]  /*1caa0*/  IMAD.MOV.U32 R6, RZ, RZ, R12 ;  /* 0x000000ffff067224 */ /* 0x000fe200078e000c */
[----:B------:R1:W-:Y:S04]  /*1cab0*/  STL.64 [R1+0x3a0], R12 ;  /* 0x0003a00c01007387 */ /* 0x0003e80000100a00 */
[----:B------:R-:W-:Y:S04]  /*1cac0*/  STL.64 [R1+0x3a8], R14 ;  /* 0x0003a80e01007387 */ /* 0x000fe80000100a00 */
[----:B------:R-:W-:Y:S04]  /*1cad0*/  STL.64 [R1+0xd68], R6 ;  /* 0x000d680601007387 */ /* 0x000fe80000100a00 */
[----:B------:R-:W-:Y:S01]  /*1cae0*/  STL.64 [R1+0xd60], R4 ;  /* 0x000d600401007387 */ /* 0x000fe20000100a00 */
[----:B----4-:R-:W-:Y:S11]  /*1caf0*/  HMMA.16816.F32.BF16 R16, R8, R22, R16 ;  /* 0x000000160810723c */ /* 0x010ff60000041810 */
[----:B------:R-:W-:Y:S11]  /*1cb00*/  @!UPT UIADD3 URZ, URZ, URZ, URZ ;  /* 0x0000003f3f3ff290 */ /* 0x000ff6000fffe03f */
[----:B------:R-:W-:Y:S01]  /*1cb10*/  @!UPT UIADD3 URZ, URZ, URZ, URZ ;  /* 0x0000003f3f3ff290 */ /* 0x000fe2000fffe03f */
[----:B------:R3:W-:Y:S04]  /*1cb20*/  STL.64 [R1+0x390], R16 ;  /* 0x0003901001007387 */ /* 0x0007e80000100a00 */
[----:B------:R4:W-:Y:S04]  /*1cb30*/  STL.64 [R1+0x398], R18 ;  /* 0x0003981201007387 */ /* 0x0009e80000100a00 */
[----:B------:R-:W2:Y:S04]  /*1cb40*/  LDL.LU R48, [R1+0x380] ;  /* 0x0003800001307983 */ /* 0x000ea80000300800 */
[----:B------:R-:W2:Y:S04]  /*1cb50*/  LDL.LU R49, [R1+0x384] ;  /* 0x0003840001317983 */ /* 0x000ea80000300800 */
[----:B------:R-:W2:Y:S04]  /*1cb60*/  LDL.LU R50, [R1+0x388] ;  /* 0x0003880001327983 */ /* 0x000ea80000300800 */
[----:B------:R-:W2:Y:S01]  /*1cb70*/  LDL.LU R51, [R1+0x38c] ;  /* 0x00038c0001337983 */ /* 0x000ea20000300800 */
[----:B-1----:R-:W-:-:S03]  /*1cb80*/  IMAD.MOV.U32 R12, RZ, RZ, R16 ;  /* 0x000000ffff0c7224 */ /* 0x002fc600078e0010 */
[----:B------:R-:W2:Y:S01]  /*1cb90*/  LDL.LU R32, [R1+0x370] ;  /* 0x0003700001207983 */ /* 0x000ea20000300800 */
[----:B------:R-:W-:-:S03]  /*1cba0*/  IMAD.MOV.U32 R13, RZ, RZ, R17 ;  /* 0x000000ffff0d7224 */ /* 0x000fc600078e0011 */
[----:B------:R-:W2:Y:S04]  /*1cbb0*/  LDL.LU R33, [R1+0x374] ;  /* 0x0003740001217983 */ /* 0x000ea80000300800 */
[----:B------:R-:W2:Y:S04]  /*1cbc0*/  LDL.LU R34, [R1+0x378] ;  /* 0x0003780001227983 */ /* 0x000ea80000300800 */
[----:B------:R-:W2:Y:S04]  /*1cbd0*/  LDL.LU R35, [R1+0x37c] ;  /* 0x00037c0001237983 */ /* 0x000ea80000300800 */
[----:B---3--:R-:W3:Y:S04]  /*1cbe0*/  LDL.LU R16, [R1+0x230] ;  /* 0x0002300001107983 */ /* 0x008ee80000300800 */
[----:B------:R-:W3:Y:S04]  /*1cbf0*/  LDL.LU R17, [R1+0x234] ;  /* 0x0002340001117983 */ /* 0x000ee80000300800 */
[----:B----4-:R-:W4:Y:S01]  /*1cc00*/  LDL.LU R18, [R1+0x238] ;  /* 0x0002380001127983 */ /* 0x010f220000300800 */
        /* <DEDUP_REMOVED lines=10> */
[----:B----4-:R-:W-:Y:S04]  /*1ccb0*/  STL.64 [R1+0xd78], R18 ;  /* 0x000d781201007387 */ /* 0x010fe80000100a00 */
[----:B---3--:R1:W-:Y:S04]  /*1ccc0*/  STL.64 [R1+0xd70], R16 ;  /* 0x000d701001007387 */ /* 0x0083e80000100a00 */
[----:B-1----:R-:W3:Y:S04]  /*1ccd0*/  LDL.LU R16, [R1+0x250] ;  /* 0x0002500001107983 */ /* 0x002ee80000300800 */
[----:B------:R-:W3:Y:S04]  /*1cce0*/  LDL.LU R17, [R1+0x254] ;  /* 0x0002540001117983 */ /* 0x000ee80000300800 */
[----:B------:R-:W4:Y:S04]  /*1ccf0*/  LDL.LU R18, [R1+0x258] ;  /* 0x0002580001127983 */ /* 0x000f280000300800 */
[----:B------:R-:W4:Y:S01]  /*1cd00*/  LDL.LU R19, [R1+0x25c] ;  /* 0x00025c0001137983 */ /* 0x000f220000300800 */
[C---:B--2---:R-:W-:Y:S08]  /*1cd10*/  HMMA.16816.F32.BF16 R48, R8.reuse, R26, R48 ;  /* 0x0000001a0830723c */ /* 0x044ff00000041830 */
[----:B------:R-:W-:Y:S01]  /*1cd20*/  HMMA.16816.F32.BF16 R32, R8, R30, R32 ;  /* 0x0000001e0820723c */ /* 0x000fe20000041820 */
[----:B------:R-:W-:Y:S11]  /*1cd30*/  IMAD.MOV.U32 R4, RZ, RZ, R61 ;  /* 0x000000ffff047224 */ /* 0x000ff600078e003d */
[----:B------:R-:W-:Y:S11]  /*1cd40*/  @!UPT UIADD3 URZ, URZ, URZ, URZ ;  /* 0x0000003f3f3ff290 */ /* 0x000ff6000fffe03f */
[----:B------:R-:W-:Y:S01]  /*1cd50*/  @!UPT UIADD3 URZ, URZ, URZ, URZ ;  /* 0x0000003f3f3ff290 */ /* 0x000fe2000fffe03f */
[----:B------:R-:W-:Y:S02]  /*1cd60*/  IMAD.MOV.U32 R31, RZ, RZ, R35 ;  /* 0x000000ffff1f7224 */ /* 0x000fe400078e0023 */
[----:B------:R-:W-:Y:S01]  /*1cd70*/  IMAD.MOV.U32 R30, RZ, RZ, R34 ;  /* 0x000000ffff1e7224 */ /* 0x000fe200078e0022 */
[----:B----4-:R1:W-:Y:S04]  /*1cd80*/  STL.64 [R1+0xd88], R18 ;  /* 0x000d881201007387 */ /* 0x0103e80000100a00 */
[----:B---3--:R2:W-:Y:S01]  /*1cd90*/  STL.64 [R1+0xd80], R16 ;  /* 0x000d801001007387 */ /* 0x0085e20000100a00 */
[----:B-1----:R-:W-:-:S03]  /*1cda0*/  IMAD.MOV.U32 R19, RZ, RZ, R60 ;  /* 0x000000ffff137224 */ /* 0x002fc600078e003c */
[----:B--2---:R-:W2:Y:S04]  /*1cdb0*/  LDL.LU R16, [R1+0x340] ;  /* 0x0003400001107983 */ /* 0x004ea80000300800 */
[----:B------:R-:W2:Y:S04]  /*1cdc0*/  LDL.LU R17, [R1+0x344] ;  /* 0x0003440001117983 */ /* 0x000ea80000300800 */
[----:B------:R-:W2:Y:S04]  /*1cdd0*/  LDL.LU R18, [R1+0x348] ;  /* 0x0003480001127983 */ /* 0x000ea80000300800 */
[----:B------:R-:W3:Y:S04]  /*1cde0*/  LDL.LU R60, [R1+0xdbc] ;  /* 0x000dbc00013c7983 */ /* 0x000ee80000300800 */
[----:B------:R-:W4:Y:S04]  /*1cdf0*/  LDL.LU R61, [R1+0xdb8] ;  /* 0x000db800013d7983 */ /* 0x000f280000300800 */
[----:B------:R-:W2:Y:S04]  /*1ce00*/  LDL.LU R45, [R1+0x4fc] ;  /* 0x0004fc00012d7983 */ /* 0x000ea80000300800 */
[----:B------:R-:W-:Y:S04]  /*1ce10*/  STL.64 [R1+0x380], R48 ;  /* 0x0003803001007387 */ /* 0x000fe80000100a00 */
[----:B------:R1:W-:Y:S04]  /*1ce20*/  STL.64 [R1+0x388], R50 ;  /* 0x0003883201007387 */ /* 0x0003e80000100a00 */
[----:B-1----:R-:W2:Y:S04]  /*1ce30*/  LDL.LU.64 R50, [R1+0xdb0] ;  /* 0x000db00001327983 */ /* 0x002ea80000300a00 */
[----:B------:R-:W-:Y:S04]  /*1ce40*/  STL.64 [R1+0x370], R32 ;  /* 0x0003702001007387 */ /* 0x000fe80000100a00 */
[----:B------:R1:W-:Y:S04]  /*1ce50*/  STL.64 [R1+0x378], R34 ;  /* 0x0003782201007387 */ /* 0x0003e80000100a00 */
[----:B-1----:R-:W2:Y:S01]  /*1ce60*/  LDL.LU.64 R34, [R1+0xda8] ;  /* 0x000da80001227983 */ /* 0x002ea20000300a00 */
[----:B------:R-:W-:-:S02]  /*1ce70*/  IMAD.MOV.U32 R15, RZ, RZ, R49 ;  /* 0x000000ffff0f7224 */ /* 0x000fc400078e0031 */
[----:B------:R-:W-:Y:S01]  /*1ce80*/  IMAD.MOV.U32 R14, RZ, RZ, R48 ;  /* 0x000000ffff0e7224 */ /* 0x000fe200078e0030 */
[----:B------:R-:W3:Y:S04]  /*1ce90*/  LDL.LU R49, [R1+0x504] ;  /* 0x0005040001317983 */ /* 0x000ee80000300800 */
[----:B------:R-:W3:Y:S04]  /*1cea0*/  LDL.LU R44, [R1+0x7c8] ;  /* 0x0007c800012c7983 */ /* 0x000ee80000300800 */
[----:B------:R-:W3:Y:S01]  /*1ceb0*/  LDL.LU R48, [R1+0x7c0] ;  /* 0x0007c00001307983 */ /* 0x000ee20000300800 */
[----:B------:R-:W-:-:S03]  /*1cec0*/  IMAD.MOV.U32 R7, RZ, RZ, R0 ;  /* 0x000000ffff077224 */ /* 0x000fc600078e0000 */
[----:B------:R-:W3:Y:S01]  /*1ced0*/  LDL.LU R53, [R1+0x7b8] ;  /* 0x0007b80001357983 */ /* 0x000ee20000300800 */
[----:B------:R-:W-:-:S03]  /*1cee0*/  IMAD.MOV.U32 R6, RZ, RZ, R2 ;  /* 0x000000ffff067224 */ /* 0x000fc600078e0002 */
[----:B------:R-:W3:Y:S04]  /*1cef0*/  LDL.LU R57, [R1+0x7b0] ;  /* 0x0007b00001397983 */ /* 0x000ee80000300800 */
[----:B------:R-:W3:Y:S04]  /*1cf00*/  LDL.LU R52, [R1+0x7a8] ;  /* 0x0007a80001347983 */ /* 0x000ee80000300800 */
[----:B------:R-:W3:Y:S04]  /*1cf10*/  LDL.LU R56, [R1+0x500] ;  /* 0x0005000001387983 */ /* 0x000ee80000300800 */
[----:B------:R-:W3:Y:S04]  /*1cf20*/  LDL.LU R0, [R1+0x7a0] ;  /* 0x0007a00001007983 */ /* 0x000ee80000300800 */
[----:B------:R-:W3:Y:S01]  /*1cf30*/  LDL.LU R2, [R1+0x7c4] ;  /* 0x0007c40001027983 */ /* 0x000ee20000300800 */
[C---:B--2---:R-:W-:Y:S11]  /*1cf40*/  HMMA.16816.F32.BF16 R36, R8.reuse, R34, R36 ;  /* 0x000000220824723c */ /* 0x044ff60000041824 */
[----:B------:R-:W-:Y:S11]  /*1cf50*/  @!UPT UIADD3 URZ, URZ, URZ, URZ ;  /* 0x0000003f3f3ff290 */ /* 0x000ff6000fffe03f */
[----:B------:R-:W-:Y:S01]  /*1cf60*/  @!UPT UIADD3 URZ, URZ, URZ, URZ ;  /* 0x0000003f3f3ff290 */ /* 0x000fe2000fffe03f */
[----:B------:R-:W-:Y:S01]  /*1cf70*/  STL.64 [R1+0x360], R36 ;  /* 0x0003602401007387 */ /* 0x000fe20000100a00 */
[----:B------:R-:W-:Y:S02]  /*1cf80*/  IMAD.MOV.U32 R35, RZ, RZ, R39 ;  /* 0x000000ffff237224 */ /* 0x000fe400078e0027 */
[----:B------:R-:W-:Y:S01]  /*1cf90*/  IMAD.MOV.U32 R34, RZ, RZ, R38 ;  /* 0x000000ffff227224 */ /* 0x000fe200078e0026 */
[----:B------:R1:W-:Y:S04]  /*1cfa0*/  STL.64 [R1+0x368], R38 ;  /* 0x0003682601007387 */ /* 0x0003e80000100a00 */
[----:B-1----:R-:W2:Y:S04]  /*1cfb0*/  LDL.LU.64 R38, [R1+0xda0] ;  /* 0x000da00001267983 */ /* 0x002ea80000300a00 */
[----:B------:R0:W5:Y:S01]  /*1cfc0*/  LDL.LU R37, [R1+0xd98] ;  /* 0x000d980001257983 */ /* 0x0001620000300800 */
[C---:B--2---:R-:W-:Y:S11]  /*1cfd0*/  HMMA.16816.F32.BF16 R40, R8.reuse, R38, R40 ;  /* 0x000000260828723c */ /* 0x044ff60000041828 */
[----:B------:R-:W-:Y:S11]  /*1cfe0*/  @!UPT UIADD3 URZ, URZ, URZ, URZ ;  /* 0x0000003f3f3ff290 */ /* 0x000ff6000fffe03f */
[----:B------:R-:W-:Y:S01]  /*1cff0*/  @!UPT UIADD3 URZ, URZ, URZ, URZ ;  /* 0x0000003f3f3ff290 */ /* 0x000fe2000fffe03f */
[----:B------:R-:W-:Y:S01]  /*1d000*/  STL.64 [R1+0x350], R40 ;  /* 0x0003502801007387 */ /* 0x000fe20000100a00 */
[----:B------:R-:W-:Y:S02]  /*1d010*/  IMAD.MOV.U32 R39, RZ, RZ, R43 ;  /* 0x000000ffff277224 */ /* 0x000fe400078e002b */
[----:B------:R-:W-:Y:S01]  /*1d020*/  IMAD.MOV.U32 R38, RZ, RZ, R42 ;  /* 0x000000ffff267224 */ /* 0x000fe200078e002a */
[----:B------:R1:W-:Y:S04]  /*1d030*/  STL.64 [R1+0x358], R42 ;  /* 0x0003582a01007387 */ /* 0x0003e80000100a00 */
[----:B-1----:R-:W2:Y:S02]  /*1d040*/  LDL.LU.64 R42, [R1+0xd90] ;  /* 0x000d9000012a7983 */ /* 0x002ea40000300a00 */
[C---:B--2---:R-:W-:Y:S11]  /*1d050*/  HMMA.16816.F32.BF16 R16, R8.reuse, R42, R16 ;  /* 0x0000002a0810723c */ /* 0x044ff60000041810 */
[----:B------:R-:W-:Y:S11]  /*1d060*/  @!UPT UIADD3 URZ, URZ, URZ, URZ ;  /* 0x0000003f3f3ff290 */ /* 0x000ff6000fffe03f */
[----:B------:R-:W-:Y:S01]  /*1d070*/  @!UPT UIADD3 URZ, URZ, URZ, URZ ;  /* 0x0000003f3f3ff290 */ /* 0x000fe2000fffe03f */
[----:B------:R-:W-:Y:S01]  /*1d080*/  STL.64 [R1+0x340], R16 ;  /* 0x0003401001007387 */ /* 0x000fe20000100a00 */
[----:B------:R-:W-:Y:S02]  /*1d090*/  IMAD.MOV.U32 R43, RZ, RZ, R19 ;  /* 0x000000ffff2b7224 */ /* 0x000fe400078e0013 */
[----:B------:R-:W-:Y:S01]  /*1d0a0*/  IMAD.MOV.U32 R42, RZ, RZ, R18 ;  /* 0x000000ffff2a7224 */ /* 0x000fe200078e0012 */
[----:B------:R1:W-:Y:S01]  /*1d0b0*/  STL.64 [R1+0x348], R18 ;  /* 0x0003481201007387 */ /* 0x0003e20000100a00 */
[----:B------:R-:W-:Y:S02]  /*1d0c0*/  IMAD.MOV.U32 R27, RZ, RZ, R17 ;  /* 0x000000ffff1b7224 */ /* 0x000fe400078e0011 */
[----:B------:R-:W-:Y:S01]  /*1d0d0*/  IMAD.MOV.U32 R26, RZ, RZ, R16 ;  /* 0x000000ffff1a7224 */ /* 0x000fe200078e0010 */
[----:B-1----:R-:W2:Y:S04]  /*1d0e0*/  LDL.LU.64 R18, [R1+0xd88] ;  /* 0x000d880001127983 */ /* 0x002ea80000300a00 */
[----:B------:R-:W2:Y:S02]  /*1d0f0*/  LDL.LU.64 R16, [R1+0xd80] ;  /* 0x000d800001107983 */ /* 0x000ea40000300a00 */
[----:B--2---:R-:W-:Y:S11]  /*1d100*/  HMMA.16816.F32.BF16 R16, R8, R46, R16 ;  /* 0x0000002e0810723c */ /* 0x004ff60000041810 */
[----:B------:R-:W-:Y:S11]  /*1d110*/  @!UPT UIADD3 URZ, URZ, URZ, URZ ;  /* 0x0000003f3f3ff290 */ /* 0x000ff6000fffe03f */
[----:B------:R-:W-:Y:S01]  /*1d120*/  @!UPT UIADD3 URZ, URZ, URZ, URZ ;  /* 0x0000003f3f3ff290 */ /* 0x000fe2000fffe03f */
[----:B------:R-:W-:Y:S04]  /*1d130*/  STL.64 [R1+0x250], R16 ;  /* 0x0002501001007387 */ /* 0x000fe80000100a00 */
[----:B------:R1:W-:Y:S04]  /*1d140*/  STL.64 [R1+0x258], R18 ;  /* 0x0002581201007387 */ /* 0x0003e80000100a00 */
[----:B-1----:R-:W2:Y:S04]  /*1d150*/  LDL.LU.64 R18, [R1+0xd78] ;  /* 0x000d780001127983 */ /* 0x002ea80000300a00 */
[----:B------:R-:W2:Y:S01]  /*1d160*/  LDL.LU.64 R16, [R1+0xd70] ;  /* 0x000d700001107983 */ /* 0x000ea20000300a00 */
[----:B------:R-:W-:-:S07]  /*1d170*/  IMAD.MOV.U32 R5, RZ, RZ, R3 ;  /* 0x000000ffff057224 */ /* 0x000fce00078e0003 */
[C---:B------:R-:W-:Y:S11]  /*1d180*/  HMMA.16816.F32.BF16 R4, R8.reuse, R50, R4 ;  /* 0x000000320804723c */ /* 0x040ff60000041804 */
[----:B------:R-:W-:Y:S11]  /*1d190*/  @!UPT UIADD3 URZ, URZ, URZ, URZ ;  /* 0x0000003f3f3ff290 */ /* 0x000ff6000fffe03f */
[----:B------:R-:W-:Y:S01]  /*1d1a0*/  @!UPT UIADD3 URZ, URZ, URZ, URZ ;  /* 0x0000003f3f3ff290 */ /* 0x000fe2000fffe03f */
[----:B------:R-:W-:Y:S04]  /*1d1b0*/  STL.64 [R1+0x240], R4 ;  /* 0x0002400401007387 */ /* 0x000fe80000100a00 */
[----:B------:R1:W-:Y:S04]  /*1d1c0*/  STL.64 [R1+0x248], R6 ;  /* 0x0002480601007387 */ /* 0x0003e80000100a00 */
[----:B-1----:R0:W5:Y:S04]  /*1d1d0*/  LDL.LU.64 R6, [R1+0xd68] ;  /* 0x000d680001067983 */ /* 0x0021680000300a00 */
[----:B------:R0:W5:Y:S01]  /*1d1e0*/  LDL.LU.64 R4, [R1+0xd60] ;  /* 0x000d600001047983 */ /* 0x0001620000300a00 */
[----:B--2---:R-:W-:Y:S11]  /*1d1f0*/  HMMA.16816.F32.BF16 R16, R8, R54, R16 ;  /* 0x000000360810723c */ /* 0x004ff60000041810 */
[----:B------:R-:W-:Y:S11]  /*1d200*/  @!UPT UIADD3 URZ, URZ, URZ, URZ ;  /* 0x0000003f3f3ff290 */ /* 0x000ff6000fffe03f */
[----:B------:R-:W-:Y:S01]  /*1d210*/  @!UPT UIADD3 URZ, URZ, URZ, URZ ;  /* 0x0000003f3f3ff290 */ /* 0x000fe2000fffe03f */
[----:B------:R-:W-:Y:S04]  /*1d220*/  STL.64 [R1+0x230], R16 ;  /* 0x0002301001007387 */ /* 0x000fe80000100a00 */
[----:B------:R1:W-:Y:S04]  /*1d230*/  STL.64 [R1+0x238], R18 ;  /* 0x0002381201007387 */ /* 0x0003e80000100a00 */
[----:B-1----:R-:W2:Y:S04]  /*1d240*/  LDL.LU.64 R18, [R1+0xd58] ;  /* 0x000d580001127983 */ /* 0x002ea80000300a00 */
[----:B------:R-:W2:Y:S01]  /*1d250*/  LDL.LU.64 R16, [R1+0xd50] ;  /* 0x000d500001107983 */ /* 0x000ea20000300a00 */
[----:B------:R-:W-:-:S02]  /*1d260*/  IADD3 R45, R45, 0x1, RZ ;  /* 0x000000012d2d7810 */ /* 0x000fc40007ffe0ff */
[----:B---3--:R-:W-:Y:S02]  /*1d270*/  IADD3 R49, P4, R49, UR12, RZ ;  /* 0x0000000c31317c10 */ /* 0x008fe4000ff9e0ff */
[----:B------:R-:W-:Y:S02]  /*1d280*/  IADD3 R44, P3, R44, UR12, RZ ;  /* 0x0000000c2c2c7c10 */ /* 0x000fe4000ff7e0ff */
[----:B------:R-:W-:Y:S02]  /*1d290*/  IADD3 R48, P6, R48, UR12, RZ ;  /* 0x0000000c30307c10 */ /* 0x000fe4000ffde0ff */
[----:B------:R-:W-:Y:S02]  /*1d2a0*/  IADD3 R53, P5, R53, UR12, RZ ;  /* 0x0000000c35357c10 */ /* 0x000fe4000ffbe0ff */
[----:B------:R-:W-:Y:S02]  /*1d2b0*/  IADD3 R57, P2, R57, UR12, RZ ;  /* 0x0000000c39397c10 */ /* 0x000fe4000ff5e0ff */
[----:B------:R-:W-:-:S02]  /*1d2c0*/  IADD3.X R56, R56, UR6, RZ, P4, !PT ;  /* 0x0000000638387c10 */ /* 0x000fc4000a7fe4ff */
[----:B------:R-:W-:Y:S02]  /*1d2d0*/  IADD3 R0, P4, R0, UR12, RZ ;  /* 0x0000000c00007c10 */ /* 0x000fe4000ff9e0ff */
[----:B------:R-:W-:Y:S01]  /*1d2e0*/  IADD3 R52, P1, R52, UR12, RZ ;  /* 0x0000000c34347c10 */ /* 0x000fe2000ff3e0ff */
[----:B--2---:R-:W-:Y:S11]  /*1d2f0*/  HMMA.16816.F32.BF16 R16, R8, R58, R16 ;  /* 0x0000003a0810723c */ /* 0x004ff60000041810 */
[----:B------:R-:W-:Y:S11]  /*1d300*/  @!UPT UIADD3 URZ, URZ, URZ, URZ ;  /* 0x0000003f3f3ff290 */ /* 0x000ff6000fffe03f */
[----:B------:R-:W-:Y:S01]  /*1d310*/  @!UPT UIADD3 URZ, URZ, URZ, URZ ;  /* 0x0000003f3f3ff290 */ /* 0x000fe2000fffe03f */
[----:B------:R-:W-:Y:S04]  /*1d320*/  STL.64 [R1+0x210], R16 ;  /* 0x0002101001007387 */ /* 0x000fe80000100a00 */
[----:B------:R-:W-:Y:S04]  /*1d330*/  STL.64 [R1+0x218], R18 ;  /* 0x0002181201007387 */ /* 0x000fe80000100a00 */
[----:B------:R-:W-:Y:S04]  /*1d340*/  STL [R1+0x4fc], R45 ;  /* 0x0004fc2d01007387 */ /* 0x000fe80000100800 */
[----:B------:R-:W-:Y:S04]  /*1d350*/  STL [R1+0x504], R49 ;  /* 0x0005043101007387 */ /* 0x000fe80000100800 */
[----:B------:R-:W-:Y:S04]  /*1d360*/  STL [R1+0x7c8], R44 ;  /* 0x0007c82c01007387 */ /* 0x000fe80000100800 */
[----:B------:R-:W-:Y:S04]  /*1d370*/  STL [R1+0x7c0], R48 ;  /* 0x0007c03001007387 */ /* 0x000fe80000100800 */
[----:B------:R-:W-:Y:S04]  /*1d380*/  STL [R1+0x7b8], R53 ;  /* 0x0007b83501007387 */ /* 0x000fe80000100800 */
[----:B------:R-:W-:Y:S04]  /*1d390*/  STL [R1+0x7b0], R57 ;  /* 0x0007b03901007387 */ /* 0x000fe80000100800 */
[----:B------:R1:W-:Y:S04]  /*1d3a0*/  STL [R1+0x7a0], R0 ;  /* 0x0007a00001007387 */ /* 0x0003e80000100800 */
[----:B------:R2:W-:Y:S04]  /*1d3b0*/  STL [R1+0x7a8], R52 ;  /* 0x0007a83401007387 */ /* 0x0005e80000100800 */
[----:B-1----:R-:W3:Y:S01]  /*1d3c0*/  LDL.LU R0, [R1+0x798] ;  /* 0x0007980001007983 */ /* 0x002ee20000300800 */
[----:B------:R-:W-:-:S03]  /*1d3d0*/  IADD3.X R2, R2, UR6, RZ, P3, !PT ;  /* 0x0000000602027c10 */ /* 0x000fc60009ffe4ff */
[----:B------:R1:W-:Y:S04]  /*1d3e0*/  STL [R1+0x500], R56 ;  /* 0x0005003801007387 */ /* 0x0003e80000100800 */
[----:B------:R-:W3:Y:S01]  /*1d3f0*/  LDL.LU R10, [R1+0x7bc] ;  /* 0x0007bc00010a7983 */ /* 0x000ee20000300800 */
[----:B------:R-:W-:-:S03]  /*1d400*/  IADD3 R3, P0, R60, UR12, RZ ;  /* 0x0000000c3c037c10 */ /* 0x000fc6000ff1e0ff */
[----:B------:R-:W3:Y:S04]  /*1d410*/  LDL.LU R11, [R1+0x790] ;  /* 0x00079000010b7983 */ /* 0x000ee80000300800 */
[----:B------:R-:W3:Y:S01]  /*1d420*/  LDL.LU R58, [R1+0x7b4] ;  /* 0x0007b400013a7983 */ /* 0x000ee20000300800 */
[----:B------:R-:W-:-:S03]  /*1d430*/  IMAD.MOV.U32 R9, RZ, RZ, R18 ;  /* 0x000000ffff097224 */ /* 0x000fc600078e0012 */
[----:B------:R0:W-:Y:S01]  /*1d440*/  STL [R1+0x7c4], R2 ;  /* 0x0007c40201007387 */ /* 0x0001e20000100800 */
[----:B------:R-:W-:-:S03]  /*1d450*/  IMAD.MOV.U32 R8, RZ, RZ, R19 ;  /* 0x000000ffff087224 */ /* 0x000fc600078e0013 */
[----:B------:R-:W3:Y:S01]  /*1d460*/  LDL.LU R59, [R1+0x788] ;  /* 0x00078800013b7983 */ /* 0x000ee20000300800 */
[----:B----4-:R-:W-:-:S03]  /*1d470*/  IADD3.X R60, R61, UR6, RZ, P0, !PT ;  /* 0x000000063d3c7c10 */ /* 0x010fc600087fe4ff */
        /* <DEDUP_REMOVED lines=10> */
[----:B------:R-:W4:Y:S04]  /*1d520*/  LDL.LU R46, [R1+0x760] ;  /* 0x00076000012e7983 */ /* 0x000f280000300800 */
[----:B------:R-:W4:Y:S01]  /*1d530*/  LDL.LU R47, [R1+0x784] ;  /* 0x00078400012f7983 */ /* 0x000f220000300800 */
[----:B------:R-:W-:-:S03]  /*1d540*/  IMAD.MOV.U32 R23, RZ, RZ, R40 ;  /* 0x000000ffff177224 */ /* 0x000fc600078e0028 */
[----:B------:R-:W4:Y:S01]  /*1d550*/  LDL.LU R36, [R1+0x758] ;  /* 0x0007580001247983 */ /* 0x000f220000300800 */
[----:B------:R-:W-:-:S03]  /*1d560*/  ISETP.NE.U32.AND P0, PT, R45, UR7, PT ;  /* 0x000000072d007c0c */ /* 0x000fc6000bf05070 */
        /* <DEDUP_REMOVED lines=10> */
[----:B--2---:R-:W2:Y:S04]  /*1d610*/  LDL.LU R52, [R1+0x754] ;  /* 0x0007540001347983 */ /* 0x004ea80000300800 */
[----:B-1----:R-:W2:Y:S04]  /*1d620*/  LDL.LU R56, [R1+0x728] ;  /* 0x0007280001387983 */ /* 0x002ea80000300800 */
[----:B0-----:R-:W2:Y:S01]  /*1d630*/  LDL.LU R2, [R1+0x74c] ;  /* 0x00074c0001027983 */ /* 0x001ea20000300800 */
[----:B---3--:R-:W-:-:S05]  /*1d640*/  IADD3 R0, P3, R0, UR12, RZ ;  /* 0x0000000c00007c10 */ /* 0x008fca000ff7e0ff */
[----:B------:R0:W-:Y:S04]  /*1d650*/  STL [R1+0x798], R0 ;  /* 0x0007980001007387 */ /* 0x0001e80000100800 */
[----:B0-----:R-:W3:Y:S01]  /*1d660*/  LDL.LU R0, [R1+0x720] ;  /* 0x0007200001007983 */ /* 0x001ee20000300800 */
[----:B------:R-:W-:Y:S02]  /*1d670*/  IADD3.X R10, R10, UR6, RZ, P6, !PT ;  /* 0x000000060a0a7c10 */ /* 0x000fe4000b7fe4ff */
[----:B------:R-:W-:Y:S02]  /*1d680*/  IADD3 R11, P6, R11, UR12, RZ ;  /* 0x0000000c0b0b7c10 */ /* 0x000fe4000ffde0ff */
[----:B------:R-:W-:Y:S01]  /*1d690*/  IADD3.X R58, R58, UR6, RZ, P5, !PT ;  /* 0x000000063a3a7c10 */ /* 0x000fe2000affe4ff */
[----:B------:R-:W-:Y:S01]  /*1d6a0*/  STL [R1+0x7bc], R10 ;  /* 0x0007bc0a01007387 */ /* 0x000fe20000100800 */
[----:B------:R-:W-:-:S03]  /*1d6b0*/  IADD3 R59, P5, R59, UR12, RZ ;  /* 0x0000000c3b3b7c10 */ /* 0x000fc6000ffbe0ff */
[----:B------:R-:W-:Y:S01]  /*1d6c0*/  STL [R1+0x790], R11 ;  /* 0x0007900b01007387 */ /* 0x000fe20000100800 */
[----:B----4-:R-:W-:-:S03]  /*1d6d0*/  IADD3.X R16, R16, UR6, RZ, P2, !PT ;  /* 0x0000000610107c10 */ /* 0x010fc600097fe4ff */
[----:B------:R-:W-:Y:S01]  /*1d6e0*/  STL [R1+0x7b4], R58 ;  /* 0x0007b43a01007387 */ /* 0x000fe20000100800 */
[----:B------:R-:W-:-:S03]  /*1d6f0*/  IADD3 R17, P2, R17, UR12, RZ ;  /* 0x0000000c11117c10 */ /* 0x000fc6000ff5e0ff */
[----:B------:R-:W-:Y:S01]  /*1d700*/  STL [R1+0x788], R59 ;  /* 0x0007883b01007387 */ /* 0x000fe20000100800 */
[----:B------:R-:W-:-:S03]  /*1d710*/  IADD3.X R18, R18, UR6, RZ, P1, !PT ;  /* 0x0000000612127c10 */ /* 0x000fc60008ffe4ff */
        /* <DEDUP_REMOVED lines=39> */
[----:B--2---:R-:W-:-:S03]  /*1d990*/  IADD3.X R52, R52, UR6, RZ, P5, !PT ;  /* 0x0000000634347c10 */ /* 0x004fc6000affe4ff */
[----:B------:R-:W-:Y:S01]  /*1d9a0*/  STL [R1+0x75c], R53 ;  /* 0x00075c3501007387 */ /* 0x000fe20000100800 */
[----:B------:R-:W-:Y:S02]  /*1d9b0*/  IADD3 R56, P5, R56, UR12, RZ ;  /* 0x0000000c38387c10 */ /* 0x000fe4000ffbe0ff */
[----:B------:R-:W-:Y:S01]  /*1d9c0*/  IADD3.X R2, R2, UR6, RZ, P2, !PT ;  /* 0x0000000602027c10 */ /* 0x000fe200097fe4ff */
[----:B------:R-:W-:Y:S04]  /*1d9d0*/  STL [R1+0x730], R57 ;  /* 0x0007303901007387 */ /* 0x000fe80000100800 */
[----:B------:R0:W-:Y:S04]  /*1d9e0*/  STL [R1+0x74c], R2 ;  /* 0x00074c0201007387 */ /* 0x0001e80000100800 */
[----:B------:R1:W-:Y:S04]  /*1d9f0*/  STL [R1+0x754], R52 ;  /* 0x0007543401007387 */ /* 0x0003e80000100800 */
[----:B0-----:R-:W2:Y:S04]  /*1da00*/  LDL.LU R2, [R1+0x744] ;  /* 0x0007440001027983 */ /* 0x001ea80000300800 */
[----:B------:R0:W-:Y:S04]  /*1da10*/  STL [R1+0x728], R56 ;  /* 0x0007283801007387 */ /* 0x0001e80000100800 */
[----:B------:R-:W2:Y:S04]  /*1da20*/  LDL.LU R10, [R1+0x718] ;  /* 0x00071800010a7983 */ /* 0x000ea80000300800 */
[----:B------:R-:W2:Y:S04]  /*1da30*/  LDL.LU R11, [R1+0x73c] ;  /* 0x00073c00010b7983 */ /* 0x000ea80000300800 */
[----:B------:R-:W2:Y:S01]  /*1da40*/  LDL.LU R58, [R1+0x710] ;  /* 0x00071000013a7983 */ /* 0x000ea20000300800 */
[----:B---3--:R-:W-:-:S05]  /*1da50*/  IADD3 R0, P2, R0, UR12, RZ ;  /* 0x0000000c00007c10 */ /* 0x008fca000ff5e0ff */
        /* <DEDUP_REMOVED lines=24> */
[----:B-1----:R-:W4:Y:S04]  /*1dbe0*/  LDL.LU R52, [R1+0x6b0] ;  /* 0x0006b00001347983 */ /* 0x002f280000300800 */
[----:B0-----:R-:W4:Y:S04]  /*1dbf0*/  LDL.LU R56, [R1+0x6d4] ;  /* 0x0006d40001387983 */ /* 0x001f280000300800 */
[----:B---3--:R-:W3:Y:S01]  /*1dc00*/  LDL.LU R0, [R1+0x6a8] ;  /* 0x0006a80001007983 */ /* 0x008ee20000300800 */
[----:B--2---:R-:W-:-:S05]  /*1dc10*/  IADD3.X R2, R2, UR6, RZ, P1, !PT ;  /* 0x0000000602027c10 */ /* 0x004fca0008ffe4ff */
[----:B------:R0:W-:Y:S01]  /*1dc20*/  STL [R1+0x744], R2 ;  /* 0x0007440201007387 */ /* 0x0001e20000100800 */
[----:B------:R-:W-:Y:S02]  /*1dc30*/  IADD3 R10, P1, R10, UR12, RZ ;  /* 0x0000000c0a0a7c10 */ /* 0x000fe4000ff3e0ff */
[----:B------:R-:W-:Y:S01]  /*1dc40*/  IADD3.X R11, R11, UR6, RZ, P4, !PT ;  /* 0x000000060b0b7c10 */ /* 0x000fe2000a7fe4ff */
[----:B0-----:R-:W2:Y:S01]  /*1dc50*/  LDL.LU R2, [R1+0x6cc] ;  /* 0x0006cc0001027983 */ /* 0x001ea20000300800 */
[----:B------:R-:W-:-:S03]  /*1dc60*/  IADD3 R58, P4, R58, UR12, RZ ;  /* 0x0000000c3a3a7c10 */ /* 0x000fc6000ff9e0ff */
[----:B------:R-:W-:Y:S04]  /*1dc70*/  STL [R1+0x718], R10 ;  /* 0x0007180a01007387 */ /* 0x000fe80000100800 */
[----:B------:R-:W-:Y:S04]  /*1dc80*/  STL [R1+0x73c], R11 ;  /* 0x00073c0b01007387 */ /* 0x000fe80000100800 */
[----:B------:R-:W-:Y:S01]  /*1dc90*/  STL [R1+0x710], R58 ;  /* 0x0007103a01007387 */ /* 0x000fe20000100800 */
[----:B----4-:R-:W-:Y:S02]  /*1dca0*/  IADD3.X R59, R59, UR6, RZ, P3, !PT ;  /* 0x000000063b3b7c10 */ /* 0x010fe40009ffe4ff */
        /* <DEDUP_REMOVED lines=44> */
[----:B------:R-:W-:Y:S02]  /*1df70*/  IADD3 R52, P4, R52, UR12, RZ ;  /* 0x0000000c34347c10 */ /* 0x000fe4000ff9e0ff */
[----:B------:R-:W-:Y:S02]  /*1df80*/  IADD3.X R56, R56, UR6, RZ, P3, !PT ;  /* 0x0000000638387c10 */ /* 0x000fe40009ffe4ff */
[----:B---3--:R-:W-:Y:S01]  /*1df90*/  IADD3 R0, P3, R0, UR12, RZ ;  /* 0x0000000c00007c10 */ /* 0x008fe2000ff7e0ff */
[----:B------:R-:W-:Y:S04]  /*1dfa0*/  STL [R1+0x6dc], R57 ;  /* 0x0006dc3901007387 */ /* 0x000fe80000100800 */
[----:B------:R0:W-:Y:S04]  /*1dfb0*/  STL [R1+0x6a8], R0 ;  /* 0x0006a80001007387 */ /* 0x0001e80000100800 */
[----:B------:R1:W-:Y:S04]  /*1dfc0*/  STL [R1+0x6b0], R52 ;  /* 0x0006b03401007387 */ /* 0x0003e80000100800 */
[----:B0-----:R-:W3:Y:S04]  /*1dfd0*/  LDL.LU R0, [R1+0x6a0] ;  /* 0x0006a00001007983 */ /* 0x001ee80000300800 */
[----:B------:R0:W-:Y:S04]  /*1dfe0*/  STL [R1+0x6d4], R56 ;  /* 0x0006d43801007387 */ /* 0x0001e80000100800 */
[----:B------:R-:W4:Y:S04]  /*1dff0*/  LDL.LU R10, [R1+0x6c4] ;  /* 0x0006c400010a7983 */ /* 0x000f280000300800 */
[----:B------:R-:W4:Y:S01]  /*1e000*/  LDL.LU R11, [R1+0x698] ;  /* 0x00069800010b7983 */ /* 0x000f220000300800 */
[----:B--2---:R-:W-:-:S03]  /*1e010*/  IADD3.X R2, R2, UR6, RZ, P6, !PT ;  /* 0x0000000602027c10 */ /* 0x004fc6000b7fe4ff */
[----:B------:R-:W2:Y:S04]  /*1e020*/  LDL.LU R58, [R1+0x6bc] ;  /* 0x0006bc00013a7983 */ /* 0x000ea80000300800 */
[----:B------:R0:W-:Y:S04]  /*1e030*/  STL [R1+0x6cc], R2 ;  /* 0x0006cc0201007387 */ /* 0x0001e80000100800 */
        /* <DEDUP_REMOVED lines=23> */
[----:B-1----:R-:W2:Y:S04]  /*1e1b0*/  LDL.LU R52, [R1+0x65c] ;  /* 0x00065c0001347983 */ /* 0x002ea80000300800 */
[----:B0-----:R-:W2:Y:S04]  /*1e1c0*/  LDL.LU R56, [R1+0x630] ;  /* 0x0006300001387983 */ /* 0x001ea80000300800 */
[----:B------:R-:W2:Y:S01]  /*1e1d0*/  LDL.LU R2, [R1+0x654] ;  /* 0x0006540001027983 */ /* 0x000ea20000300800 */
[----:B---3--:R-:W-:-:S05]  /*1e1e0*/  IADD3 R0, P6, R0, UR12, RZ ;  /* 0x0000000c00007c10 */ /* 0x008fca000ffde0ff */
[----:B------:R0:W-:Y:S04]  /*1e1f0*/  STL [R1+0x6a0], R0 ;  /* 0x0006a00001007387 */ /* 0x0001e80000100800 */
[----:B0-----:R-:W3:Y:S01]  /*1e200*/  LDL.LU R0, [R1+0x628] ;  /* 0x0006280001007983 */ /* 0x001ee20000300800 */
[----:B----4-:R-:W-:Y:S02]  /*1e210*/  IADD3.X R10, R10, UR6, RZ, P5, !PT ;  /* 0x000000060a0a7c10 */ /* 0x010fe4000affe4ff */
[----:B------:R-:W-:Y:S02]  /*1e220*/  IADD3 R11, P5, R11, UR12, RZ ;  /* 0x0000000c0b0b7c10 */ /* 0x000fe4000ffbe0ff */
[----:B--2---:R-:W-:Y:S01]  /*1e230*/  IADD3.X R58, R58, UR6, RZ, P2, !PT ;  /* 0x000000063a3a7c10 */ /* 0x004fe200097fe4ff */
        /* <DEDUP_REMOVED lines=772> */
[----:B------:R0:W-:Y:S01]  /*21280*/  STL [R1+0x7e8], R47 ;  /* 0x0007e82f01007387 */ /* 0x0001e20000100800 */
[----:B------:R-:W-:-:S03]  /*21290*/  IADD3 R41, P5, R41, UR9, RZ ;  /* 0x0000000929297c10 */ /* 0x000fc6000ffbe0ff */
[----:B------:R1:W-:Y:S01]  /*212a0*/  STL [R1+0x5ac], R36 ;  /* 0x0005ac2401007387 */ /* 0x0003e20000100800 */
[----:B------:R-:W-:-:S03]  /*212b0*/  IADD3.X R32, R32, UR8, RZ, P2, !PT ;  /* 0x0000000820207c10 */ /* 0x000fc600097fe4ff */
[----:B------:R-:W-:Y:S01]  /*212c0*/  STL [R1+0x7e0], R33 ;  /* 0x0007e02101007387 */ /* 0x000fe20000100800 */
        /* <DEDUP_REMOVED lines=19> */
[----:B0-----:R-:W4:Y:S04]  /*21400*/  LDL.LU R47, [R1+0x598] ;  /* 0x00059800012f7983 */ /* 0x001f280000300800 */
[----:B------:R-:W-:Y:S04]  /*21410*/  STL [R1+0x5a8], R52 ;  /* 0x0005a83401007387 */ /* 0x000fe80000100800 */
[----:B------:R0:W-:Y:S04]  /*21420*/  STL [R1+0x57c], R56 ;  /* 0x00057c3801007387 */ /* 0x0001e80000100800 */
[----:B-1----:R-:W4:Y:S04]  /*21430*/  LDL.LU R36, [R1+0x56c] ;  /* 0x00056c0001247983 */ /* 0x002f280000300800 */
[----:B------:R1:W-:Y:S04]  /*21440*/  STL [R1+0x5a0], R2 ;  /* 0x0005a00201007387 */ /* 0x0003e80000100800 */
[----:B--2---:R-:W4:Y:S04]  /*21450*/  LDL.LU R41, [R1+0x590] ;  /* 0x0005900001297983 */ /* 0x004f280000300800 */
[----:B------:R-:W4:Y:S01]  /*21460*/  LDL.LU R33, [R1+0x564] ;  /* 0x0005640001217983 */ /* 0x000f220000300800 */
[----:B---3--:R-:W-:-:S05]  /*21470*/  IADD3 R0, P5, R0, UR9, RZ ;  /* 0x0000000900007c10 */ /* 0x008fca000ffbe0ff */
        /* <DEDUP_REMOVED lines=11> */
[----:B-1----:R-:W2:Y:S04]  /*21530*/  LDL.LU R2, [R1+0x560] ;  /* 0x0005600001027983 */ /* 0x002ea80000300800 */
        /* <DEDUP_REMOVED lines=15> */
[----:B----4-:R-:W-:-:S05]  /*21630*/  IADD3.X R47, R47, UR8, RZ, P2, !PT ;  /* 0x000000082f2f7c10 */ /* 0x010fca00097fe4ff */
[----:B------:R0:W-:Y:S01]  /*21640*/  STL [R1+0x598], R47 ;  /* 0x0005982f01007387 */ /* 0x0001e20000100800 */
[----:B------:R-:W-:-:S03]  /*21650*/  IADD3 R36, P2, R36, UR9, RZ ;  /* 0x0000000924247c10 */ /* 0x000fc6000ff5e0ff */
[----:B0-----:R-:W4:Y:S01]  /*21660*/  LDL.LU R47, [R1+0x508] ;  /* 0x00050800012f7983 */ /* 0x001f220000300800 */
[----:B------:R-:W-:-:S03]  /*21670*/  IADD3.X R41, R41, UR8, RZ, P1, !PT ;  /* 0x0000000829297c10 */ /* 0x000fc60008ffe4ff */
[----:B------:R0:W-:Y:S01]  /*21680*/  STL [R1+0x56c], R36 ;  /* 0x00056c2401007387 */ /* 0x0001e20000100800 */
[----:B------:R-:W-:-:S03]  /*21690*/  IADD3 R33, P1, R33, UR9, RZ ;  /* 0x0000000921217c10 */ /* 0x000fc6000ff3e0ff */
[----:B0-----:R0:W5:Y:S04]  /*216a0*/  LDL.LU R36, [R1+0xd4c] ;  /* 0x000d4c0001247983 */ /* 0x0011680000300800 */
[----:B------:R1:W-:Y:S04]  /*216b0*/  STL [R1+0x590], R41 ;  /* 0x0005902901007387 */ /* 0x0003e80000100800 */
[----:B-1----:R0:W5:Y:S04]  /*216c0*/  LDL.LU R41, [R1+0xd48] ;  /* 0x000d480001297983 */ /* 0x0021680000300800 */
[----:B------:R1:W-:Y:S04]  /*216d0*/  STL [R1+0x564], R33 ;  /* 0x0005642101007387 */ /* 0x0003e80000100800 */
[----:B-1----:R0:W5:Y:S01]  /*216e0*/  LDL.LU R33, [R1+0xd44] ;  /* 0x000d440001217983 */ /* 0x0021620000300800 */
[----:B--2---:R-:W-:-:S02]  /*216f0*/  IADD3.X R40, R40, UR8, RZ, P4, !PT ;  /* 0x0000000828287c10 */ /* 0x004fc4000a7fe4ff */
[----:B------:R-:W-:-:S03]  /*21700*/  IADD3 R32, P4, R32, UR9, RZ ;  /* 0x0000000920207c10 */ /* 0x000fc6000ff9e0ff */
[----:B------:R1:W-:Y:S01]  /*21710*/  STL [R1+0x588], R40 ;  /* 0x0005882801007387 */ /* 0x0003e20000100800 */
[----:B------:R-:W-:Y:S02]  /*21720*/  IADD3.X R49, R49, UR8, RZ, P3, !PT ;  /* 0x0000000831317c10 */ /* 0x000fe40009ffe4ff */
[----:B------:R-:W-:Y:S01]  /*21730*/  IADD3 R45, P3, R45, UR9, RZ ;  /* 0x000000092d2d7c10 */ /* 0x000fe2000ff7e0ff */
[----:B-1----:R0:W5:Y:S01]  /*21740*/  LDL.LU R40, [R1+0xd40] ;  /* 0x000d400001287983 */ /* 0x0021620000300800 */
[----:B------:R-:W-:-:S03]  /*21750*/  IADD3.X R48, R48, UR8, RZ, P6, !PT ;  /* 0x0000000830307c10 */ /* 0x000fc6000b7fe4ff */
[----:B------:R1:W-:Y:S01]  /*21760*/  STL [R1+0x55c], R32 ;  /* 0x00055c2001007387 */ /* 0x0003e20000100800 */
[----:B------:R-:W-:Y:S02]  /*21770*/  IADD3 R44, P6, R44, UR9, RZ ;  /* 0x000000092c2c7c10 */ /* 0x000fe4000ffde0ff */
[----:B------:R-:W-:Y:S01]  /*21780*/  IADD3.X R57, R57, UR8, RZ, P5, !PT ;  /* 0x0000000839397c10 */ /* 0x000fe2000affe4ff */
[----:B-1----:R0:W5:Y:S04]  /*21790*/  LDL.LU R32, [R1+0xd3c] ;  /* 0x000d3c0001207983 */ /* 0x0021680000300800 */
[----:B------:R1:W-:Y:S01]  /*217a0*/  STL [R1+0x580], R49 ;  /* 0x0005803101007387 */ /* 0x0003e20000100800 */
[----:B------:R-:W-:Y:S02]  /*217b0*/  IADD3 R53, P5, R53, UR9, RZ ;  /* 0x0000000935357c10 */ /* 0x000fe4000ffbe0ff */
[----:B------:R-:W-:Y:S01]  /*217c0*/  IADD3.X R56, R56, UR8, RZ, P2, !PT ;  /* 0x0000000838387c10 */ /* 0x000fe200097fe4ff */
[----:B-1----:R0:W5:Y:S04]  /*217d0*/  LDL.LU R49, [R1+0xd38] ;  /* 0x000d380001317983 */ /* 0x0021680000300800 */
[----:B------:R1:W-:Y:S01]  /*217e0*/  STL [R1+0x554], R45 ;  /* 0x0005542d01007387 */ /* 0x0003e20000100800 */
[----:B------:R-:W-:-:S03]  /*217f0*/  IADD3 R52, P2, R52, UR9, RZ ;  /* 0x0000000934347c10 */ /* 0x000fc6000ff5e0ff */
[----:B-1----:R0:W5:Y:S04]  /*21800*/  LDL.LU R45, [R1+0xd34] ;  /* 0x000d3400012d7983 */ /* 0x0021680000300800 */
[----:B------:R1:W-:Y:S01]  /*21810*/  STL [R1+0x578], R48 ;  /* 0x0005783001007387 */ /* 0x0003e20000100800 */
[----:B------:R-:W-:-:S03]  /*21820*/  IADD3.X R2, R2, UR8, RZ, P1, !PT ;  /* 0x0000000802027c10 */ /* 0x000fc60008ffe4ff */
[----:B-1----:R0:W5:Y:S04]  /*21830*/  LDL.LU R48, [R1+0xd30] ;  /* 0x000d300001307983 */ /* 0x0021680000300800 */
[----:B------:R1:W-:Y:S01]  /*21840*/  STL [R1+0x54c], R44 ;  /* 0x00054c2c01007387 */ /* 0x0003e20000100800 */
[----:B---3--:R-:W-:-:S03]  /*21850*/  IADD3 R0, P1, R0, UR9, RZ ;  /* 0x0000000900007c10 */ /* 0x008fc6000ff3e0ff */
[----:B-1----:R0:W5:Y:S04]  /*21860*/  LDL.LU R44, [R1+0xd2c] ;  /* 0x000d2c00012c7983 */ /* 0x0021680000300800 */
[----:B------:R1:W-:Y:S04]  /*21870*/  STL [R1+0x570], R57 ;  /* 0x0005703901007387 */ /* 0x0003e80000100800 */
        /* <DEDUP_REMOVED lines=10> */
[----:B-1----:R-:W2:Y:S01]  /*21920*/  LDL.LU R0, [R1+0xd14] ;  /* 0x000d140001007983 */ /* 0x002ea20000300800 */
[----:B------:R-:W-:-:S02]  /*21930*/  IADD3.X R10, R10, UR8, RZ, P4, !PT ;  /* 0x000000080a0a7c10 */ /* 0x000fc4000a7fe4ff */
[----:B------:R-:W-:Y:S02]  /*21940*/  IADD3 R11, P4, R11, UR9, RZ ;  /* 0x000000090b0b7c10 */ /* 0x000fe4000ff9e0ff */
[----:B------:R-:W-:Y:S02]  /*21950*/  IADD3.X R58, R58, UR8, RZ, P3, !PT ;  /* 0x000000083a3a7c10 */ /* 0x000fe40009ffe4ff */
[----:B------:R-:W-:Y:S01]  /*21960*/  IADD3 R59, P3, R59, UR9, RZ ;  /* 0x000000093b3b7c10 */ /* 0x000fe2000ff7e0ff */
[----:B------:R-:W-:Y:S01]  /*21970*/  STL [R1+0x558], R10 ;  /* 0x0005580a01007387 */ /* 0x000fe20000100800 */
[----:B------:R-:W-:Y:S02]  /*21980*/  IADD3.X R16, R16, UR8, RZ, P6, !PT ;  /* 0x0000000810107c10 */ /* 0x000fe4000b7fe4ff */
[----:B------:R-:W-:Y:S01]  /*21990*/  IADD3 R17, P6, R17, UR9, RZ ;  /* 0x0000000911117c10 */ /* 0x000fe2000ffde0ff */
[----:B------:R-:W-:Y:S01]  /*219a0*/  STL [R1+0x52c], R11 ;  /* 0x00052c0b01007387 */ /* 0x000fe20000100800 */
[----:B------:R-:W-:-:S02]  /*219b0*/  IADD3.X R18, R18, UR8, RZ, P5, !PT ;  /* 0x0000000812127c10 */ /* 0x000fc4000affe4ff */
[----:B------:R-:W-:Y:S01]  /*219c0*/  IADD3 R19, P5, R19, UR9, RZ ;  /* 0x0000000913137c10 */ /* 0x000fe2000ffbe0ff */
[----:B------:R-:W-:Y:S01]  /*219d0*/  STL [R1+0x550], R58 ;  /* 0x0005503a01007387 */ /* 0x000fe20000100800 */
[----:B------:R-:W-:Y:S02]  /*219e0*/  IADD3.X R61, R61, UR8, RZ, P2, !PT ;  /* 0x000000083d3d7c10 */ /* 0x000fe400097fe4ff */
[----:B------:R-:W-:Y:S01]  /*219f0*/  IADD3 R54, P2, R54, UR9, RZ ;  /* 0x0000000936367c10 */ /* 0x000fe2000ff5e0ff */
[----:B------:R-:W-:Y:S01]  /*21a00*/  STL [R1+0x524], R59 ;  /* 0x0005243b01007387 */ /* 0x000fe20000100800 */
[----:B------:R-:W-:-:S03]  /*21a10*/  IADD3.X R55, R55, UR8, RZ, P1, !PT ;  /* 0x0000000837377c10 */ /* 0x000fc60008ffe4ff */
[----:B------:R-:W-:Y:S01]  /*21a20*/  STL [R1+0x548], R16 ;  /* 0x0005481001007387 */ /* 0x000fe20000100800 */
[----:B------:R-:W-:-:S03]  /*21a30*/  IADD3.X R50, R50, UR8, RZ, P4, !PT ;  /* 0x0000000832327c10 */ /* 0x000fc6000a7fe4ff */
[----:B------:R-:W-:Y:S04]  /*21a40*/  STL [R1+0x51c], R17 ;  /* 0x00051c1101007387 */ /* 0x000fe80000100800 */
[----:B------:R-:W-:Y:S04]  /*21a50*/  STL [R1+0x540], R18 ;  /* 0x0005401201007387 */ /* 0x000fe80000100800 */
[----:B------:R-:W-:Y:S04]  /*21a60*/  STL [R1+0x514], R19 ;  /* 0x0005141301007387 */ /* 0x000fe80000100800 */
[----:B------:R1:W-:Y:S04]  /*21a70*/  STL [R1+0x538], R61 ;  /* 0x0005383d01007387 */ /* 0x0003e80000100800 */
[----:B------:R-:W-:Y:S04]  /*21a80*/  STL [R1+0x50c], R54 ;  /* 0x00050c3601007387 */ /* 0x000fe80000100800 */
[----:B------:R-:W-:Y:S04]  /*21a90*/  STL [R1+0x530], R55 ;  /* 0x0005303701007387 */ /* 0x000fe80000100800 */
[----:B------:R-:W-:Y:S01]  /*21aa0*/  STL [R1+0x528], R50 ;  /* 0x0005283201007387 */ /* 0x000fe20000100800 */
[----:B------:R-:W-:-:S02]  /*21ab0*/  IADD3.X R51, R51, UR8, RZ, P3, !PT ;  /* 0x0000000833337c10 */ /* 0x000fc40009ffe4ff */
[----:B------:R-:W-:Y:S02]  /*21ac0*/  IADD3.X R46, R46, UR8, RZ, P6, !PT ;  /* 0x000000082e2e7c10 */ /* 0x000fe4000b7fe4ff */
[----:B----4-:R-:W-:Y:S01]  /*21ad0*/  IADD3.X R47, R47, UR8, RZ, P2, !PT ;  /* 0x000000082f2f7c10 */ /* 0x010fe200097fe4ff */
[----:B-1----:R-:W-:Y:S02]  /*21ae0*/  IMAD.MOV.U32 R61, RZ, RZ, R60 ;  /* 0x000000ffff3d7224 */ /* 0x002fe400078e003c */
[----:B------:R-:W-:Y:S01]  /*21af0*/  IMAD.MOV.U32 R60, RZ, RZ, R3 ;  /* 0x000000ffff3c7224 */ /* 0x000fe200078e0003 */
[----:B--2---:R-:W-:-:S05]  /*21b00*/  IADD3.X R0, R0, UR8, RZ, P5, !PT ;  /* 0x0000000800007c10 */ /* 0x004fca000affe4ff */
[----:B------:R1:W-:Y:S04]  /*21b10*/  STL [R1+0x510], R0 ;  /* 0x0005100001007387 */ /* 0x0003e80000100800 */
[----:B-1----:R-:W1:Y:S04]  /*21b20*/  S2R R0, SR_TID.X ;  /* 0x0000000000007919 */ /* 0x002e680000002100 */
[----:B------:R0:W-:Y:S04]  /*21b30*/  STL [R1+0x520], R51 ;  /* 0x0005203301007387 */ /* 0x0001e80000100800 */
[----:B------:R0:W-:Y:S04]  /*21b40*/  STL [R1+0x518], R46 ;  /* 0x0005182e01007387 */ /* 0x0001e80000100800 */
[----:B------:R0:W-:Y:S01]  /*21b50*/  STL [R1+0x508], R47 ;  /* 0x0005082f01007387 */ /* 0x0001e20000100800 */
[----:B-1----:R-:W-:-:S05]  /*21b60*/  LOP3.LUT R0, R0, 0x1f, RZ, 0xc0, !PT ;  /* 0x0000001f00007812 */ /* 0x002fca00078ec0ff */
[----:B------:R-:W-:Y:S01]  /*21b70*/  IMAD.SHL.U32 R0, R0, 0x2, RZ ;  /* 0x0000000200007824 */ /* 0x000fe200078e00ff */
[----:B0-----:R-:W-:Y:S01]  /*21b80*/  @!P0 CALL.REL.NOINC `(.L_x_2) ;  /* 0x0000001000008944 */ /* 0x001fe20003c00000 */
[----:B------:R-:W-:Y:S05]  /*21b90*/  BRA `(.L_x_3) ;  /* 0xfffef7a000007947 */ /* 0x000fea000383ffff */
.L_x_2:
[----:B------:R0:W-:Y:S04]  /*21ba0*/  STL [R1+0xde0], R42 ;  /* 0x000de02a01007387 */ /* 0x0001e80000100800 */
[----:B0-----:R-:W2:Y:S04]  /*21bb0*/  LDL.LU R42, [R1+0x238] ;  /* 0x00023800012a7983 */ /* 0x001ea80000300800 */
[----:B--2---:R0:W-:Y:S04]  /*21bc0*/  STL [R1+0xde8], R42 ;  /* 0x000de82a01007387 */ /* 0x0041e80000100800 */
[----:B------:R1:W-:Y:S01]  /*21bd0*/  STL [R1+0xddc], R43 ;  /* 0x000ddc2b01007387 */ /* 0x0003e20000100800 */
[----:B0-----:R-:W-:-:S03]  /*21be0*/  IMAD.MOV.U32 R42, RZ, RZ, R9 ;  /* 0x000000ffff2a7224 */ /* 0x001fc600078e0009 */
[----:B-1----:R-:W2:Y:S04]  /*21bf0*/  LDL.LU R43, [R1+0x24c] ;  /* 0x00024c00012b7983 */ /* 0x002ea80000300800 */
[----:B--2---:R0:W-:Y:S04]  /*21c00*/  STL [R1+0xde4], R43 ;  /* 0x000de42b01007387 */ /* 0x0041e80000100800 */
[----:B0-----:R-:W2:Y:S04]  /*21c10*/  LDL.LU R43, [R1+0x23c] ;  /* 0x00023c00012b7983 */ /* 0x001ea80000300800 */
[----:B--2---:R0:W-:Y:S04]  /*21c20*/  STL [R1+0xdec], R43 ;  /* 0x000dec2b01007387 */ /* 0x0041e80000100800 */
[----:B------:R1:W-:Y:S01]  /*21c30*/  STL [R1+0xdd8], R38 ;  /* 0x000dd82601007387 */ /* 0x0003e20000100800 */
[----:B0-----:R-:W-:-:S03]  /*21c40*/  IMAD.MOV.U32 R43, RZ, RZ, R8 ;  /* 0x000000ffff2b7224 */ /* 0x001fc600078e0008 */
[----:B-1----:R-:W2:Y:S04]  /*21c50*/  LDL.LU R38, [R1+0x248] ;  /* 0x0002480001267983 */ /* 0x002ea80000300800 */
[----:B------:R0:W-:Y:S04]  /*21c60*/  STL [R1+0xdd4], R39 ;  /* 0x000dd42701007387 */ /* 0x0001e80000100800 */
[----:B0-----:R-:W3:Y:S04]  /*21c70*/  LDL.LU R39, [R1+0x25c] ;  /* 0x00025c0001277983 */ /* 0x001ee80000300800 */
[----:B------:R0:W-:Y:S04]  /*21c80*/  STL [R1+0xdd0], R34 ;  /* 0x000dd02201007387 */ /* 0x0001e80000100800 */
[----:B0-----:R-:W3:Y:S04]  /*21c90*/  LDL.LU R34, [R1+0x258] ;  /* 0x0002580001227983 */ /* 0x001ee80000300800 */
[----:B------:R0:W-:Y:S04]  /*21ca0*/  STL [R1+0xdcc], R35 ;  /* 0x000dcc2301007387 */ /* 0x0001e80000100800 */
[----:B0-----:R-:W4:Y:S04]  /*21cb0*/  LDL.LU R35, [R1+0x214] ;  /* 0x0002140001237983 */ /* 0x001f280000300800 */
[----:B------:R0:W-:Y:S04]  /*21cc0*/  STL [R1+0xdc8], R30 ;  /* 0x000dc81e01007387 */ /* 0x0001e80000100800 */
[----:B0-----:R-:W4:Y:S04]  /*21cd0*/  LDL.LU R30, [R1+0x210] ;  /* 0x00021000011e7983 */ /* 0x001f280000300800 */
        /* <DEDUP_REMOVED lines=10> */
[----:B-----5:R-:W2:Y:S04]  /*21d80*/  LDL.LU R2, [R1+0x140] ;  /* 0x0001400001027983 */ /* 0x020ea80000300800 */
        /* <DEDUP_REMOVED lines=62> */
[----:B------:R0:W-:Y:S01]  /*22170*/  STL [R1+0xd34], R44 ;  /* 0x000d342c01007387 */ /* 0x0001e20000100800 */
[----:B------:R-:W-:-:S03]  /*22180*/  F2FP.BF16.PACK_AB R42, R43, R42 ;  /* 0x0000002a2b2a723e */ /* 0x000fc600000010ff */
        /* <DEDUP_REMOVED lines=13> */
[----:B------:R-:W2:Y:S04]  /*22260*/  LDL.LU R43, [R1+0xdec] ;  /* 0x000dec00012b7983 */ /* 0x000ea80000300800 */
[----:B------:R0:W-:Y:S04]  /*22270*/  STL [R1+0x3ec], R42 ;  /* 0x0003ec2a01007387 */ /* 0x0001e80000100800 */
[----:B0-----:R-:W2:Y:S02]  /*22280*/  LDL.LU R42, [R1+0xde8] ;  /* 0x000de800012a7983 */ /* 0x001ea40000300800 */
[----:B--2---:R-:W-:-:S02]  /*22290*/  F2FP.BF16.PACK_AB R42, R43, R42 ;  /* 0x0000002a2b2a723e */ /* 0x004fc400000010ff */
[----:B------:R-:W2:Y:S01]  /*222a0*/  LDL.LU R43, [R1+0xde4] ;  /* 0x000de400012b7983 */ /* 0x000ea20000300800 */
[----:B---3--:R-:W-:-:S03]  /*222b0*/  F2FP.BF16.PACK_AB R34, R39, R34 ;  /* 0x000000222722723e */ /* 0x008fc600000010ff */
[----:B------:R0:W-:Y:S01]  /*222c0*/  STL [R1+0x3e8], R42 ;  /* 0x0003e82a01007387 */ /* 0x0001e20000100800 */
[----:B----4-:R-:W-:-:S03]  /*222d0*/  F2FP.BF16.PACK_AB R30, R35, R30 ;  /* 0x0000001e231e723e */ /* 0x010fc600000010ff */
[----:B0-----:R-:W3:Y:S01]  /*222e0*/  LDL.LU R42, [R1+0xde0] ;  /* 0x000de000012a7983 */ /* 0x001ee20000300800 */
[----:B------:R-:W-:Y:S02]  /*222f0*/  F2FP.BF16.PACK_AB R26, R31, R26 ;  /* 0x0000001a1f1a723e */ /* 0x000fe400000010ff */
[----:B------:R-:W-:Y:S02]  /*22300*/  F2FP.BF16.PACK_AB R23, R27, R23 ;  /* 0x000000171b17723e */ /* 0x000fe400000010ff */
[----:B------:R-:W-:Y:S02]  /*22310*/  F2FP.BF16.PACK_AB R56, R22, R56 ;  /* 0x000000381638723e */ /* 0x000fe400000010ff */
[----:B------:R-:W-:Y:S02]  /*22320*/  F2FP.BF16.PACK_AB R52, R57, R52 ;  /* 0x000000343934723e */ /* 0x000fe400000010ff */
[----:B------:R-:W-:Y:S02]  /*22330*/  F2FP.BF16.PACK_AB R48, R53, R48 ;  /* 0x000000303530723e */ /* 0x000fe400000010ff */
[----:B------:R-:W-:-:S02]  /*22340*/  F2FP.BF16.PACK_AB R44, R49, R44 ;  /* 0x0000002c312c723e */ /* 0x000fc400000010ff */
[----:B------:R-:W-:Y:S02]  /*22350*/  F2FP.BF16.PACK_AB R40, R45, R40 ;  /* 0x000000282d28723e */ /* 0x000fe400000010ff */
[----:B--2---:R-:W-:Y:S02]  /*22360*/  F2FP.BF16.PACK_AB R38, R43, R38 ;  /* 0x000000262b26723e */ /* 0x004fe400000010ff */
[----:B------:R-:W3:Y:S04]  /*22370*/  LDL.LU R43, [R1+0xddc] ;  /* 0x000ddc00012b7983 */ /* 0x000ee80000300800 */
[----:B------:R0:W-:Y:S04]  /*22380*/  STL [R1+0x3e4], R38 ;  /* 0x0003e42601007387 */ /* 0x0001e80000100800 */
[----:B0-----:R-:W2:Y:S04]  /*22390*/  LDL.LU R38, [R1+0xdd8] ;  /* 0x000dd80001267983 */ /* 0x001ea80000300800 */
[----:B------:R-:W2:Y:S04]  /*223a0*/  LDL.LU R39, [R1+0xdd4] ;  /* 0x000dd40001277983 */ /* 0x000ea80000300800 */
[----:B------:R0:W-:Y:S04]  /*223b0*/  STL [R1+0x3e0], R34 ;  /* 0x0003e02201007387 */ /* 0x0001e80000100800 */
[----:B0-----:R-:W4:Y:S04]  /*223c0*/  LDL.LU R34, [R1+0xdd0] ;  /* 0x000dd00001227983 */ /* 0x001f280000300800 */
[----:B------:R-:W4:Y:S04]  /*223d0*/  LDL.LU R35, [R1+0xdcc] ;  /* 0x000dcc0001237983 */ /* 0x000f280000300800 */
[----:B------:R0:W-:Y:S04]  /*223e0*/  STL [R1+0x3dc], R30 ;  /* 0x0003dc1e01007387 */ /* 0x0001e80000100800 */
[----:B0-----:R-:W4:Y:S04]  /*223f0*/  LDL.LU R30, [R1+0xdc8] ;  /* 0x000dc800011e7983 */ /* 0x001f280000300800 */
[----:B------:R-:W4:Y:S04]  /*22400*/  LDL.LU R31, [R1+0xdc4] ;  /* 0x000dc400011f7983 */ /* 0x000f280000300800 */
[----:B------:R0:W-:Y:S01]  /*22410*/  STL [R1+0x3d8], R26 ;  /* 0x0003d81a01007387 */ /* 0x0001e20000100800 */
[----:B------:R-:W-:-:S02]  /*22420*/  F2FP.BF16.PACK_AB R32, R41, R32 ;  /* 0x000000202920723e */ /* 0x000fc400000010ff */
[----:B------:R-:W-:Y:S01]  /*22430*/  F2FP.BF16.PACK_AB R28, R33, R28 ;  /* 0x0000001c211c723e */ /* 0x000fe200000010ff */
[----:B0-----:R-:W4:Y:S04]  /*22440*/  LDL.LU R26, [R1+0xdc0] ;  /* 0x000dc000011a7983 */ /* 0x001f280000300800 */
[----:B------:R-:W4:Y:S04]  /*22450*/  LDL.LU R27, [R1+0xdbc] ;  /* 0x000dbc00011b7983 */ /* 0x000f280000300800 */
[----:B------:R0:W-:Y:S01]  /*22460*/  STL [R1+0x3d4], R23 ;  /* 0x0003d41701007387 */ /* 0x0001e20000100800 */
[----:B------:R-:W-:-:S03]  /*22470*/  F2FP.BF16.PACK_AB R20, R29, R20 ;  /* 0x000000141d14723e */ /* 0x000fc600000010ff */
[----:B0-----:R-:W4:Y:S04]  /*22480*/  LDL.LU R23, [R1+0xdb8] ;  /* 0x000db80001177983 */ /* 0x001f280000300800 */
[----:B------:R-:W4:Y:S01]  /*22490*/  LDL.LU R22, [R1+0xdb4] ;  /* 0x000db40001167983 */ /* 0x000f220000300800 */
[----:B------:R-:W-:Y:S02]  /*224a0*/  F2FP.BF16.PACK_AB R24, R21, R24 ;  /* 0x000000181518723e */ /* 0x000fe400000010ff */
[----:B------:R-:W-:Y:S01]  /*224b0*/  F2FP.BF16.PACK_AB R21, R25, R36 ;  /* 0x000000241915723e */ /* 0x000fe200000010ff */
[----:B------:R-:W-:Y:S04]  /*224c0*/  STL [R1+0x3d0], R56 ;  /* 0x0003d03801007387 */ /* 0x000fe80000100800 */
[----:B------:R-:W-:Y:S04]  /*224d0*/  STL [R1+0x32c], R52 ;  /* 0x00032c3401007387 */ /* 0x000fe80000100800 */
[----:B------:R-:W-:Y:S04]  /*224e0*/  STL [R1+0x328], R48 ;  /* 0x0003283001007387 */ /* 0x000fe80000100800 */
[----:B------:R-:W-:Y:S04]  /*224f0*/  STL [R1+0x324], R44 ;  /* 0x0003242c01007387 */ /* 0x000fe80000100800 */
[----:B------:R-:W-:Y:S04]  /*22500*/  STL [R1+0x320], R40 ;  /* 0x0003202801007387 */ /* 0x000fe80000100800 */
[----:B------:R-:W-:Y:S04]  /*22510*/  STL [R1+0x25c], R32 ;  /* 0x00025c2001007387 */ /* 0x000fe80000100800 */
[----:B------:R-:W-:Y:S04]  /*22520*/  STL [R1+0x258], R28 ;  /* 0x0002581c01007387 */ /* 0x000fe80000100800 */
[----:B------:R0:W-:Y:S04]  /*22530*/  STL [R1+0x254], R20 ;  /* 0x0002541401007387 */ /* 0x0001e80000100800 */
[----:B------:R-:W-:Y:S04]  /*22540*/  STL [R1+0x250], R24 ;  /* 0x0002501801007387 */ /* 0x000fe80000100800 */
[----:B------:R-:W-:Y:S01]  /*22550*/  STL [R1+0x24c], R21 ;  /* 0x00024c1501007387 */ /* 0x000fe20000100800 */
[----:B0-----:R-:W-:-:S02]  /*22560*/  F2FP.BF16.PACK_AB R20, R37, R5 ;  /* 0x000000052514723e */ /* 0x001fc400000010ff */
[----:B------:R-:W-:Y:S02]  /*22570*/  F2FP.BF16.PACK_AB R5, R4, R7 ;  /* 0x000000070405723e */ /* 0x000fe400000010ff */
[----:B------:R-:W-:Y:S01]  /*22580*/  F2FP.BF16.PACK_AB R4, R6, R13 ;  /* 0x0000000d0604723e */ /* 0x000fe200000010ff */
[----:B------:R-:W-:Y:S01]  /*22590*/  STL [R1+0x248], R20 ;  /* 0x0002481401007387 */ /* 0x000fe20000100800 */
[----:B------:R-:W-:-:S03]  /*225a0*/  F2FP.BF16.PACK_AB R6, R12, R15 ;  /* 0x0000000f0c06723e */ /* 0x000fc600000010ff */
[----:B------:R0:W-:Y:S04]  /*225b0*/  STL [R1+0x244], R5 ;  /* 0x0002440501007387 */ /* 0x0001e80000100800 */
[----:B------:R1:W-:Y:S04]  /*225c0*/  STL [R1+0x240], R4 ;  /* 0x0002400401007387 */ /* 0x0003e80000100800 */
[----:B------:R-:W-:Y:S01]  /*225d0*/  STL [R1+0x23c], R6 ;  /* 0x00023c0601007387 */ /* 0x000fe20000100800 */
[----:B0-----:R-:W-:Y:S02]  /*225e0*/  F2FP.BF16.PACK_AB R5, R14, R2 ;  /* 0x000000020e05723e */ /* 0x001fe400000010ff */
[----:B------:R-:W-:-:S02]  /*225f0*/  F2FP.BF16.PACK_AB R2, R0, R3 ;  /* 0x000000030002723e */ /* 0x000fc400000010ff */
[----:B-1----:R-:W-:Y:S01]  /*22600*/  F2FP.BF16.PACK_AB R4, R60, R61 ;  /* 0x0000003d3c04723e */ /* 0x002fe200000010ff */
[----:B------:R-:W-:Y:S01]  /*22610*/  STL [R1+0x238], R5 ;  /* 0x0002380501007387 */ /* 0x000fe20000100800 */
[----:B------:R-:W-:Y:S02]  /*22620*/  F2FP.BF16.PACK_AB R0, R8, R9 ;  /* 0x000000090800723e */ /* 0x000fe400000010ff */
[----:B------:R-:W-:Y:S01]  /*22630*/  F2FP.BF16.PACK_AB R3, R10, R11 ;  /* 0x0000000b0a03723e */ /* 0x000fe200000010ff */
[----:B------:R-:W-:Y:S04]  /*22640*/  STL [R1+0x234], R4 ;  /* 0x0002340401007387 */ /* 0x000fe80000100800 */
[----:B------:R0:W-:Y:S04]  /*22650*/  STL [R1+0x230], R2 ;  /* 0x0002300201007387 */ /* 0x0001e80000100800 */
[----:B------:R1:W-:Y:S04]  /*22660*/  STL [R1+0x22c], R0 ;  /* 0x00022c0001007387 */ /* 0x0003e80000100800 */
[----:B------:R1:W-:Y:S01]  /*22670*/  STL [R1+0x228], R3 ;  /* 0x0002280301007387 */ /* 0x0003e20000100800 */
[----:B0-----:R-:W-:-:S02]  /*22680*/  F2FP.BF16.PACK_AB R2, R58, R59 ;  /* 0x0000003b3a02723e */ /* 0x001fc400000010ff */
[----:B-1----:R-:W-:-:S03]  /*22690*/  F2FP.BF16.PACK_AB R0, R16, R17 ;  /* 0x000000111000723e */ /* 0x002fc600000010ff */
[----:B------:R0:W-:Y:S01]  /*226a0*/  STL [R1+0x224], R2 ;  /* 0x0002240201007387 */ /* 0x0001e20000100800 */
[----:B------:R-:W-:-:S03]  /*226b0*/  F2FP.BF16.PACK_AB R3, R18, R19 ;  /* 0x000000131203723e */ /* 0x000fc600000010ff */
[----:B------:R1:W-:Y:S04]  /*226c0*/  STL [R1+0x220], R0 ;  /* 0x0002200001007387 */ /* 0x0003e80000100800 */
[----:B------:R1:W-:Y:S01]  /*226d0*/  STL [R1+0x21c], R3 ;  /* 0x00021c0301007387 */ /* 0x0003e20000100800 */
[----:B0-----:R-:W-:Y:S02]  /*226e0*/  F2FP.BF16.PACK_AB R2, R54, R55 ;  /* 0x000000373602723e */ /* 0x001fe400000010ff */
[----:B-1----:R-:W-:-:S03]  /*226f0*/  F2FP.BF16.PACK_AB R0, R50, R51 ;  /* 0x000000333200723e */ /* 0x002fc600000010ff */
[----:B------:R3:W-:Y:S01]  /*22700*/  STL [R1+0x218], R2 ;  /* 0x0002180201007387 */ /* 0x0007e20000100800 */
[----:B------:R-:W-:-:S03]  /*22710*/  F2FP.BF16.PACK_AB R3, R46, R47 ;  /* 0x0000002f2e03723e */ /* 0x000fc600000010ff */
[----:B------:R2:W-:Y:S04]  /*22720*/  STL [R1+0x214], R0 ;  /* 0x0002140001007387 */ /* 0x0005e80000100800 */
[----:B------:R4:W-:Y:S01]  /*22730*/  STL [R1+0x210], R3 ;  /* 0x0002100301007387 */ /* 0x0009e20000100800 */
[----:B---3--:R-:W-:-:S05]  /*22740*/  F2FP.BF16.PACK_AB R2, R43, R42 ;  /* 0x0000002a2b02723e */ /* 0x008fca00000010ff */
[----:B------:R0:W-:Y:S01]  /*22750*/  STL [R1+0x16c], R2 ;  /* 0x00016c0201007387 */ /* 0x0001e20000100800 */
[----:B--2---:R-:W-:-:S05]  /*22760*/  F2FP.BF16.PACK_AB R0, R39, R38 ;  /* 0x000000262700723e */ /* 0x004fca00000010ff */
[----:B------:R1:W-:Y:S01]  /*22770*/  STL [R1+0x168], R0 ;  /* 0x0001680001007387 */ /* 0x0003e20000100800 */
[----:B----4-:R-:W-:-:S05]  /*22780*/  F2FP.BF16.PACK_AB R3, R35, R34 ;  /* 0x000000222303723e */ /* 0x010fca00000010ff */
[----:B------:R-:W-:Y:S01]  /*22790*/  STL [R1+0x164], R3 ;  /* 0x0001640301007387 */ /* 0x000fe20000100800 */
[----:B0-----:R-:W-:-:S05]  /*227a0*/  F2FP.BF16.PACK_AB R2, R31, R30 ;  /* 0x0000001e1f02723e */ /* 0x001fca00000010ff */
[----:B------:R0:W-:Y:S04]  /*227b0*/  STL [R1+0x160], R2 ;  /* 0x0001600201007387 */ /* 0x0001e80000100800 */
[----:B------:R-:W2:Y:S01]  /*227c0*/  LDL.LU R15, [R1+0x364] ;  /* 0x00036400010f7983 */ /* 0x000ea20000300800 */
[----:B-1----:R-:W-:-:S05]  /*227d0*/  F2FP.BF16.PACK_AB R0, R27, R26 ;  /* 0x0000001a1b00723e */ /* 0x002fca00000010ff */
[----:B------:R1:W-:Y:S01]  /*227e0*/  STL [R1+0x15c], R0 ;  /* 0x00015c0001007387 */ /* 0x0003e20000100800 */
[----:B------:R-:W-:-:S03]  /*227f0*/  IMAD.MOV.U32 R14, RZ, RZ, R23 ;  /* 0x000000ffff0e7224 */ /* 0x000fc600078e0017 */
[----:B--2---:R2:W-:Y:S04]  /*22800*/  STL [R1+0xdb0], R15 ;  /* 0x000db00f01007387 */ /* 0x0045e80000100800 */
[----:B------:R-:W3:Y:S04]  /*22810*/  LDL.LU R12, [R1+0x360] ;  /* 0x00036000010c7983 */ /* 0x000ee80000300800 */
[----:B------:R-:W4:Y:S04]  /*22820*/  LDL.LU R13, [R1+0x374] ;  /* 0x00037400010d7983 */ /* 0x000f280000300800 */
[----:B------:R-:W4:Y:S04]  /*22830*/  LDL.LU R6, [R1+0x370] ;  /* 0x0003700001067983 */ /* 0x000f280000300800 */
        /* <DEDUP_REMOVED lines=24> */
[----:B------:R-:W3:Y:S04]  /*229c0*/  LDL.LU R60, [R1+0x174] ;  /* 0x00017400013c7983 */ /* 0x000ee80000300800 */
[----:B------:R-:W3:Y:S04]  /*229d0*/  LDL.LU R61, [R1+0x170] ;  /* 0x00017000013d7983 */ /* 0x000ee80000300800 */
[----:B-1----:R-:W3:Y:S04]  /*229e0*/  LDL.LU R0, [R1+0x184] ;  /* 0x0001840001007983 */ /* 0x002ee80000300800 */
        /* <DEDUP_REMOVED lines=20> */
[----:B--2---:R-:W-:-:S03]  /*22b30*/  IMAD.MOV.U32 R15, RZ, RZ, R22 ;  /* 0x000000ffff0f7224 */ /* 0x004fc600078e0016 */
[----:B------:R-:W2:Y:S04]  /*22b40*/  LDL.LU R39, [R1+0x4d0] ;  /* 0x0004d00001277983 */ /* 0x000ea80000300800 */
[----:B------:R-:W2:Y:S04]  /*22b50*/  LDL.LU R34, [R1+0x38c] ;  /* 0x00038c0001227983 */ /* 0x000ea80000300800 */
[----:B------:R-:W2:Y:S04]  /*22b60*/  LDL.LU R35, [R1+0x388] ;  /* 0x0003880001237983 */ /* 0x000ea80000300800 */
[----:B------:R-:W2:Y:S04]  /*22b70*/  LDL.LU R30, [R1+0x39c] ;  /* 0x00039c00011e7983 */ /* 0x000ea80000300800 */
[----:B------:R-:W2:Y:S01]  /*22b80*/  LDL.LU R31, [R1+0x398] ;  /* 0x00039800011f7983 */ /* 0x000ea20000300800 */
[----:B------:R-:W-:-:S03]  /*22b90*/  F2FP.BF16.PACK_AB R14, R15, R14 ;  /* 0x0000000e0f0e723e */ /* 0x000fc600000010ff */
[----:B------:R-:W2:Y:S04]  /*22ba0*/  LDL.LU R26, [R1+0x3ac] ;  /* 0x0003ac00011a7983 */ /* 0x000ea80000300800 */
[----:B------:R-:W2:Y:S04]  /*22bb0*/  LDL.LU R27, [R1+0x3a8] ;  /* 0x0003a800011b7983 */ /* 0x000ea80000300800 */
[----:B------:R-:W2:Y:S04]  /*22bc0*/  LDL.LU R22, [R1+0x3bc] ;  /* 0x0003bc0001167983 */ /* 0x000ea80000300800 */
[----:B------:R-:W2:Y:S04]  /*22bd0*/  LDL.LU R23, [R1+0x3b8] ;  /* 0x0003b80001177983 */ /* 0x000ea80000300800 */
[----:B------:R-:W2:Y:S04]  /*22be0*/  LDL.LU R15, [R1+0xdb0] ;  /* 0x000db000010f7983 */ /* 0x000ea80000300800 */
[----:B------:R0:W-:Y:S04]  /*22bf0*/  STL [R1+0x158], R14 ;  /* 0x0001580e01007387 */ /* 0x0001e80000100800 */
[----:B0-----:R-:W2:Y:S01]  /*22c00*/  LDL.LU R14, [R1+0xdac] ;  /* 0x000dac00010e7983 */ /* 0x001ea20000300800 */
[----:B----4-:R-:W-:-:S02]  /*22c10*/  F2FP.BF16.PACK_AB R6, R13, R6 ;  /* 0x000000060d06723e */ /* 0x010fc400000010ff */
[----:B---3--:R-:W-:Y:S02]  /*22c20*/  F2FP.BF16.PACK_AB R4, R7, R4 ;  /* 0x000000040704723e */ /* 0x008fe400000010ff */
[----:B------:R-:W-:Y:S02]  /*22c30*/  F2FP.BF16.PACK_AB R37, R5, R37 ;  /* 0x000000250525723e */ /* 0x000fe400000010ff */
[----:B--2---:R-:W-:Y:S02]  /*22c40*/  F2FP.BF16.PACK_AB R12, R15, R12 ;  /* 0x0000000c0f0c723e */ /* 0x004fe400000010ff */
[----:B------:R-:W2:Y:S04]  /*22c50*/  LDL.LU R15, [R1+0xda8] ;  /* 0x000da800010f7983 */ /* 0x000ea80000300800 */
[----:B------:R0:W-:Y:S04]  /*22c60*/  STL [R1+0x154], R12 ;  /* 0x0001540c01007387 */ /* 0x0001e80000100800 */
[----:B0-----:R-:W3:Y:S04]  /*22c70*/  LDL.LU R12, [R1+0xda4] ;  /* 0x000da400010c7983 */ /* 0x001ee80000300800 */
[----:B------:R-:W3:Y:S04]  /*22c80*/  LDL.LU R13, [R1+0xda0] ;  /* 0x000da000010d7983 */ /* 0x000ee80000300800 */
[----:B------:R0:W-:Y:S04]  /*22c90*/  STL [R1+0x150], R6 ;  /* 0x0001500601007387 */ /* 0x0001e80000100800 */
[----:B0-----:R-:W4:Y:S04]  /*22ca0*/  LDL.LU R6, [R1+0xd9c] ;  /* 0x000d9c0001067983 */ /* 0x001f280000300800 */
[----:B------:R-:W4:Y:S04]  /*22cb0*/  LDL.LU R7, [R1+0xd98] ;  /* 0x000d980001077983 */ /* 0x000f280000300800 */
[----:B------:R0:W-:Y:S04]  /*22cc0*/  STL [R1+0x14c], R4 ;  /* 0x00014c0401007387 */ /* 0x0001e80000100800 */
[----:B0-----:R-:W4:Y:S04]  /*22cd0*/  LDL.LU R4, [R1+0xd94] ;  /* 0x000d940001047983 */ /* 0x001f280000300800 */
[----:B------:R-:W4:Y:S01]  /*22ce0*/  LDL.LU R5, [R1+0xd90] ;  /* 0x000d900001057983 */ /* 0x000f220000300800 */
[----:B------:R-:W-:-:S02]  /*22cf0*/  F2FP.BF16.PACK_AB R25, R36, R25 ;  /* 0x000000192419723e */ /* 0x000fc400000010ff */
[----:B------:R-:W-:Y:S01]  /*22d00*/  F2FP.BF16.PACK_AB R56, R24, R56 ;  /* 0x000000381838723e */ /* 0x000fe200000010ff */
[----:B------:R0:W-:Y:S04]  /*22d10*/  STL [R1+0x148], R37 ;  /* 0x0001482501007387 */ /* 0x0001e80000100800 */
[----:B0-----:R-:W4:Y:S04]  /*22d20*/  LDL.LU R37, [R1+0xd8c] ;  /* 0x000d8c0001257983 */ /* 0x001f280000300800 */
[----:B------:R-:W4:Y:S04]  /*22d30*/  LDL.LU R36, [R1+0xd88] ;  /* 0x000d880001247983 */ /* 0x000f280000300800 */
[----:B------:R0:W-:Y:S04]  /*22d40*/  STL [R1+0x144], R25 ;  /* 0x0001441901007387 */ /* 0x0001e80000100800 */
[----:B0-----:R-:W4:Y:S04]  /*22d50*/  LDL.LU R25, [R1+0xd84] ;  /* 0x000d840001197983 */ /* 0x001f280000300800 */
[----:B------:R-:W4:Y:S04]  /*22d60*/  LDL.LU R24, [R1+0xd80] ;  /* 0x000d800001187983 */ /* 0x000f280000300800 */
[----:B------:R0:W-:Y:S02]  /*22d70*/  STL [R1+0x140], R56 ;  /* 0x0001403801007387 */ /* 0x0001e40000100800 */
[----:B0-----:R-:W-:-:S02]  /*22d80*/  F2FP.BF16.PACK_AB R56, R57, R52 ;  /* 0x000000343938723e */ /* 0x001fc400000010ff */
[----:B------:R-:W-:Y:S02]  /*22d90*/  F2FP.BF16.PACK_AB R52, R53, R48 ;  /* 0x000000303534723e */ /* 0x000fe400000010ff */
[----:B------:R-:W-:Y:S02]  /*22da0*/  F2FP.BF16.PACK_AB R48, R49, R44 ;  /* 0x0000002c3130723e */ /* 0x000fe400000010ff */
[----:B------:R-:W-:Y:S01]  /*22db0*/  F2FP.BF16.PACK_AB R44, R45, R40 ;  /* 0x000000282d2c723e */ /* 0x000fe200000010ff */
[----:B------:R-:W-:Y:S01]  /*22dc0*/  STL [R1+0x13c], R56 ;  /* 0x00013c3801007387 */ /* 0x000fe20000100800 */
[----:B------:R-:W-:Y:S02]  /*22dd0*/  F2FP.BF16.PACK_AB R40, R41, R32 ;  /* 0x000000202928723e */ /* 0x000fe400000010ff */
[----:B------:R-:W-:Y:S01]  /*22de0*/  F2FP.BF16.PACK_AB R32, R33, R28 ;  /* 0x0000001c2120723e */ /* 0x000fe200000010ff */
[----:B------:R-:W-:Y:S01]  /*22df0*/  STL [R1+0x138], R52 ;  /* 0x0001383401007387 */ /* 0x000fe20000100800 */
[----:B------:R-:W-:-:S02]  /*22e00*/  F2FP.BF16.PACK_AB R28, R29, R20 ;  /* 0x000000141d1c723e */ /* 0x000fc400000010ff */
[----:B------:R-:W-:Y:S01]  /*22e10*/  F2FP.BF16.PACK_AB R20, R21, R2 ;  /* 0x000000021514723e */ /* 0x000fe200000010ff */
[----:B------:R-:W-:Y:S01]  /*22e20*/  STL [R1+0x134], R48 ;  /* 0x0001343001007387 */ /* 0x000fe20000100800 */
[----:B------:R-:W-:-:S03]  /*22e30*/  F2FP.BF16.PACK_AB R2, R60, R61 ;  /* 0x0000003d3c02723e */ /* 0x000fc600000010ff */
[----:B------:R-:W-:Y:S01]  /*22e40*/  STL [R1+0x130], R44 ;  /* 0x0001302c01007387 */ /* 0x000fe20000100800 */
[----:B------:R-:W-:-:S03]  /*22e50*/  F2FP.BF16.PACK_AB R0, R0, R3 ;  /* 0x000000030000723e */ /* 0x000fc600000010ff */
[----:B------:R-:W-:Y:S01]  /*22e60*/  STL [R1+0x5c], R40 ;  /* 0x00005c2801007387 */ /* 0x000fe20000100800 */
[----:B------:R-:W-:-:S03]  /*22e70*/  F2FP.BF16.PACK_AB R3, R8, R9 ;  /* 0x000000090803723e */ /* 0x000fc600000010ff */
[----:B------:R-:W-:Y:S04]  /*22e80*/  STL [R1+0x58], R32 ;  /* 0x0000582001007387 */ /* 0x000fe80000100800 */
[----:B------:R-:W-:Y:S04]  /*22e90*/  STL [R1+0x54], R28 ;  /* 0x0000541c01007387 */ /* 0x000fe80000100800 */
[----:B------:R-:W-:Y:S04]  /*22ea0*/  STL [R1+0x50], R20 ;  /* 0x0000501401007387 */ /* 0x000fe80000100800 */
[----:B------:R0:W-:Y:S04]  /*22eb0*/  STL [R1+0x4c], R2 ;  /* 0x00004c0201007387 */ /* 0x0001e80000100800 */
[----:B------:R1:W-:Y:S01]  /*22ec0*/  STL [R1+0x48], R0 ;  /* 0x0000480001007387 */ /* 0x0003e20000100800 */
[----:B0-----:R-:W-:-:S03]  /*22ed0*/  F2FP.BF16.PACK_AB R2, R10, R11 ;  /* 0x0000000b0a02723e */ /* 0x001fc600000010ff */
[----:B------:R0:W-:Y:S01]  /*22ee0*/  STL [R1+0x44], R3 ;  /* 0x0000440301007387 */ /* 0x0001e20000100800 */
[----:B-1----:R-:W-:-:S03]  /*22ef0*/  F2FP.BF16.PACK_AB R0, R58, R59 ;  /* 0x0000003b3a00723e */ /* 0x002fc600000010ff */
        /* <DEDUP_REMOVED lines=22> */
[----:B------:R3:W-:Y:S04]  /*23060*/  STL [R1+0x14], R3 ;  /* 0x0000140301007387 */ /* 0x0007e80000100800 */
[----:B------:R4:W-:Y:S01]  /*23070*/  STL [R1+0x10], R2 ;  /* 0x0000100201007387 */ /* 0x0009e20000100800 */
[----:B--2---:R-:W-:-:S05]  /*23080*/  F2FP.BF16.PACK_AB R0, R15, R14 ;  /* 0x0000000e0f00723e */ /* 0x004fca00000010ff */
[----:B------:R0:W-:Y:S01]  /*23090*/  STL [R1+0xc], R0 ;  /* 0x00000c0001007387 */ /* 0x0001e20000100800 */
[----:B---3--:R-:W-:-:S05]  /*230a0*/  F2FP.BF16.PACK_AB R3, R13, R12 ;  /* 0x0000000c0d03723e */ /* 0x008fca00000010ff */
[----:B------:R-:W-:Y:S04]  /*230b0*/  STL [R1+0x8], R3 ;  /* 0x0000080301007387 */ /* 0x000fe80000100800 */
[----:B------:R-:W2:Y:S01]  /*230c0*/  LDL.LU R29, [R1+0x2dc] ;  /* 0x0002dc00011d7983 */ /* 0x000ea20000300800 */
[----:B----4-:R-:W-:-:S05]  /*230d0*/  F2FP.BF16.PACK_AB R2, R7, R6 ;  /* 0x000000060702723e */ /* 0x010fca00000010ff */
[----:B------:R1:W-:Y:S04]  /*230e0*/  STL [R1+0x4], R2 ;  /* 0x0000040201007387 */ /* 0x0003e80000100800 */
[----:B------:R-:W2:Y:S01]  /*230f0*/  LDL.LU R39, [R1+0x2d8] ;  /* 0x0002d80001277983 */ /* 0x000ea20000300800 */
[----:B0-----:R-:W-:-:S05]  /*23100*/  F2FP.BF16.PACK_AB R0, R5, R4 ;  /* 0x000000040500723e */ /* 0x001fca00000010ff */
[----:B------:R0:W-:Y:S04]  /*23110*/  STL [R1], R0 ;  /* 0x0000000001007387 */ /* 0x0001e80000100800 */
[----:B------:R-:W3:Y:S04]  /*23120*/  LDL.LU R20, [R1+0x2ec] ;  /* 0x0002ec0001147983 */ /* 0x000ee80000300800 */
[----:B------:R-:W3:Y:S04]  /*23130*/  LDL.LU R38, [R1+0x2e8] ;  /* 0x0002e80001267983 */ /* 0x000ee80000300800 */
[----:B------:R-:W4:Y:S04]  /*23140*/  LDL.LU R21, [R1+0x2fc] ;  /* 0x0002fc0001157983 */ /* 0x000f280000300800 */
[----:B-1----:R-:W4:Y:S04]  /*23150*/  LDL.LU R2, [R1+0x30c] ;  /* 0x00030c0001027983 */ /* 0x002f280000300800 */
[----:B------:R-:W4:Y:S04]  /*23160*/  LDL.LU R60, [R1+0x2d4] ;  /* 0x0002d400013c7983 */ /* 0x000f280000300800 */
[----:B------:R-:W4:Y:S04]  /*23170*/  LDL.LU R27, [R1+0x2d0] ;  /* 0x0002d000011b7983 */ /* 0x000f280000300800 */
[----:B------:R-:W4:Y:S04]  /*23180*/  LDL.LU R61, [R1+0x2e4] ;  /* 0x0002e400013d7983 */ /* 0x000f280000300800 */
[----:B------:R-:W4:Y:S04]  /*23190*/  LDL.LU R26, [R1+0x2e0] ;  /* 0x0002e000011a7983 */ /* 0x000f280000300800 */
[----:B0-----:R-:W4:Y:S04]  /*231a0*/  LDL.LU R0, [R1+0x2f4] ;  /* 0x0002f40001007983 */ /* 0x001f280000300800 */
        /* <DEDUP_REMOVED lines=33> */
[----:B--2---:R-:W-:-:S05]  /*233c0*/  F2FP.BF16.PACK_AB R39, R29, R39 ;  /* 0x000000271d27723e */ /* 0x004fca00000010ff */
[----:B------:R-:W-:Y:S01]  /*233d0*/  STL [R1+0xd2c], R39 ;  /* 0x000d2c2701007387 */ /* 0x000fe20000100800 */
[----:B---3--:R-:W-:Y:S02]  /*233e0*/  F2FP.BF16.PACK_AB R38, R20, R38 ;  /* 0x000000261426723e */ /* 0x008fe400000010ff */
[----:B----4-:R-:W-:-:S03]  /*233f0*/  F2FP.BF16.PACK_AB R37, R21, R37 ;  /* 0x000000251525723e */ /* 0x010fc600000010ff */
[----:B------:R-:W-:Y:S01]  /*23400*/  STL [R1+0xd30], R38 ;  /* 0x000d302601007387 */ /* 0x000fe20000100800 */
[----:B------:R-:W-:-:S03]  /*23410*/  F2FP.BF16.PACK_AB R36, R2, R36 ;  /* 0x000000240224723e */ /* 0x000fc600000010ff */
        /* <DEDUP_REMOVED lines=14> */
[----:B------:R-:W-:Y:S04]  /*23500*/  STL [R1+0xd70], R6 ;  /* 0x000d700601007387 */ /* 0x000fe80000100800 */
[----:B------:R0:W-:Y:S04]  /*23510*/  STL [R1+0xd7c], R5 ;  /* 0x000d7c0501007387 */ /* 0x0001e80000100800 */
[----:B0-----:R-:W2:Y:S01]  /*23520*/  LDL.LU R5, [R1+0x3cc] ;  /* 0x0003cc0001057983 */ /* 0x001ea20000300800 */
[----:B------:R-:W-:Y:S02]  /*23530*/  F2FP.BF16.PACK_AB R10, R16, R17 ;  /* 0x00000011100a723e */ /* 0x000fe400000010ff */
[----:B------:R-:W-:-:S02]  /*23540*/  F2FP.BF16.PACK_AB R16, R22, R23 ;  /* 0x000000171610723e */ /* 0x000fc400000010ff */
[----:B------:R-:W2:Y:S04]  /*23550*/  LDL.LU R23, [R1+0x3c8] ;  /* 0x0003c80001177983 */ /* 0x000ea80000300800 */
[----:B------:R-:W3:Y:S04]  /*23560*/  LDL.LU R21, [R1+0x6c] ;  /* 0x00006c0001157983 */ /* 0x000ee80000300800 */
[----:B------:R-:W3:Y:S01]  /*23570*/  LDL.LU R22, [R1+0x68] ;  /* 0x0000680001167983 */ /* 0x000ee20000300800 */
[----:B------:R-:W-:-:S03]  /*23580*/  F2FP.BF16.PACK_AB R17, R30, R31 ;  /* 0x0000001f1e11723e */ /* 0x000fc600000010ff */
[----:B------:R-:W4:Y:S04]  /*23590*/  LDL.LU R20, [R1+0x7c] ;  /* 0x00007c0001147983 */ /* 0x000f280000300800 */
[----:B------:R-:W4:Y:S04]  /*235a0*/  LDL.LU R6, [R1+0x8c] ;  /* 0x00008c0001067983 */ /* 0x000f280000300800 */
[----:B------:R-:W4:Y:S04]  /*235b0*/  LDL.LU R7, [R1+0x3c4] ;  /* 0x0003c40001077983 */ /* 0x000f280000300800 */
[----:B------:R-:W4:Y:S01]  /*235c0*/  LDL.LU R31, [R1+0x3c0] ;  /* 0x0003c000011f7983 */ /* 0x000f220000300800 */
[----:B------:R-:W-:-:S03]  /*235d0*/  F2FP.BF16.PACK_AB R9, R18, R19 ;  /* 0x000000131209723e */ /* 0x000fc600000010ff */
[----:B------:R-:W4:Y:S01]  /*235e0*/  LDL.LU R29, [R1+0x64] ;  /* 0x00006400011d7983 */ /* 0x000f220000300800 */
[----:B------:R-:W-:-:S03]  /*235f0*/  F2FP.BF16.PACK_AB R18, R34, R35 ;  /* 0x000000232212723e */ /* 0x000fc600000010ff */
[----:B------:R-:W4:Y:S04]  /*23600*/  LDL.LU R30, [R1+0x60] ;  /* 0x00006000011e7983 */ /* 0x000f280000300800 */
[----:B------:R-:W4:Y:S04]  /*23610*/  LDL.LU R28, [R1+0x74] ;  /* 0x00007400011c7983 */ /* 0x000f280000300800 */
[----:B------:R-:W4:Y:S04]  /*23620*/  LDL.LU R24, [R1+0x84] ;  /* 0x0000840001187983 */ /* 0x000f280000300800 */
[----:B------:R-:W4:Y:S04]  /*23630*/  LDL.LU R25, [R1+0x31c] ;  /* 0x00031c0001197983 */ /* 0x000f280000300800 */
[----:B------:R-:W4:Y:S04]  /*23640*/  LDL.LU R35, [R1+0x318] ;  /* 0x0003180001237983 */ /* 0x000f280000300800 */
        /* <DEDUP_REMOVED lines=10> */
[----:B------:R-:W4:Y:S01]  /*236f0*/  LDL.LU R40, [R1+0xa4] ;  /* 0x0000a40001287983 */ /* 0x000f220000300800 */
[----:B------:R-:W-:-:S03]  /*23700*/  F2FP.BF16.PACK_AB R13, R46, R13 ;  /* 0x0000000d2e0d723e */ /* 0x000fc600000010ff */
        /* <DEDUP_REMOVED lines=30> */
[----:B--2---:R-:W-:-:S03]  /*238f0*/  F2FP.BF16.PACK_AB R23, R5, R23 ;  /* 0x000000170517723e */ /* 0x004fc600000010ff */
[----:B------:R0:W5:Y:S01]  /*23900*/  LDL.LU R5, [R1+0xd7c] ;  /* 0x000d7c0001057983 */ /* 0x0001620000300800 */
[----:B---3--:R-:W-:-:S03]  /*23910*/  F2FP.BF16.PACK_AB R22, R21, R22 ;  /* 0x000000161516723e */ /* 0x008fc600000010ff */
[----:B------:R-:W4:Y:S02]  /*23920*/  LDL.LU R21, [R1+0xd78] ;  /* 0x000d780001157983 */ /* 0x000f240000300800 */
[----:B----4-:R-:W-:Y:S02]  /*23930*/  F2FP.BF16.PACK_AB R21, R20, R21 ;  /* 0x000000151415723e */ /* 0x010fe400000010ff */
[----:B------:R-:W2:Y:S01]  /*23940*/  LDL.LU R20, [R1+0xd74] ;  /* 0x000d740001147983 */ /* 0x000ea20000300800 */
[----:B------:R-:W-:Y:S02]  /*23950*/  F2FP.BF16.PACK_AB R31, R7, R31 ;  /* 0x0000001f071f723e */ /* 0x000fe400000010ff */
[----:B------:R-:W-:Y:S02]  /*23960*/  F2FP.BF16.PACK_AB R30, R29, R30 ;  /* 0x0000001e1d1e723e */ /* 0x000fe400000010ff */
[----:B--2---:R-:W-:Y:S02]  /*23970*/  F2FP.BF16.PACK_AB R20, R6, R20 ;  /* 0x000000140614723e */ /* 0x004fe400000010ff */
[----:B------:R0:W5:Y:S04]  /*23980*/  LDL.LU R6, [R1+0xd70] ;  /* 0x000d700001067983 */ /* 0x0001680000300800 */
[----:B------:R0:W5:Y:S04]  /*23990*/  LDL.LU R7, [R1+0xd6c] ;  /* 0x000d6c0001077983 */ /* 0x0001680000300800 */
[----:B------:R-:W2:Y:S02]  /*239a0*/  LDL.LU R29, [R1+0xd68] ;  /* 0x000d6800011d7983 */ /* 0x000ea40000300800 */
[----:B--2---:R-:W-:-:S02]  /*239b0*/  F2FP.BF16.PACK_AB R29, R28, R29 ;  /* 0x0000001d1c1d723e */ /* 0x004fc400000010ff */
        /* <DEDUP_REMOVED lines=34> */
[----:B--2---:R-:W-:Y:S02]  /*23be0*/  F2FP.BF16.PACK_AB R48, R53, R48 ;  /* 0x000000303530723e */ /* 0x004fe400000010ff */
[----:B------:R-:W2:Y:S01]  /*23bf0*/  LDL.LU R53, [R1+0xd20] ;  /* 0x000d200001357983 */ /* 0x000ea20000300800 */
[----:B------:R-:W-:-:S03]  /*23c00*/  F2FP.BF16.PACK_AB R54, R57, R54 ;  /* 0x000000363936723e */ /* 0x000fc600000010ff */
[----:B------:R-:W3:Y:S04]  /*23c10*/  LDL.LU R52, [R1+0xd1c] ;  /* 0x000d1c0001347983 */ /* 0x000ee80000300800 */
[----:B------:R-:W4:Y:S01]  /*23c20*/  LDL.LU R57, [R1+0xd18] ;  /* 0x000d180001397983 */ /* 0x000f220000300800 */
[----:B--2---:R-:W-:-:S03]  /*23c30*/  F2FP.BF16.PACK_AB R53, R56, R53 ;  /* 0x000000353835723e */ /* 0x004fc600000010ff */
[----:B------:R-:W2:Y:S01]  /*23c40*/  LDL.LU R56, [R1+0xd14] ;  /* 0x000d140001387983 */ /* 0x000ea20000300800 */
[----:B------:R-:W-:Y:S02]  /*23c50*/  F2FP.BF16.PACK_AB R59, R60, R59 ;  /* 0x0000003b3c3b723e */ /* 0x000fe400000010ff */
[----:B---3--:R-:W-:Y:S02]  /*23c60*/  F2FP.BF16.PACK_AB R52, R2, R52 ;  /* 0x000000340234723e */ /* 0x008fe400000010ff */
[----:B------:R-:W-:Y:S02]  /*23c70*/  F2FP.BF16.PACK_AB R58, R61, R58 ;  /* 0x0000003a3d3a723e */ /* 0x000fe400000010ff */
[----:B----4-:R-:W-:Y:S02]  /*23c80*/  F2FP.BF16.PACK_AB R57, R0, R57 ;  /* 0x000000390039723e */ /* 0x010fe400000010ff */
[----:B--2---:R-:W-:Y:S02]  /*23c90*/  F2FP.BF16.PACK_AB R56, R3, R56 ;  /* 0x000000380338723e */ /* 0x004fe400000010ff */
.L_x_1:
[----:B0-----:R-:W2:Y:S04]  /*23ca0*/  LDL.LU R3, [R1+0xb24] ;  /* 0x000b240001037983 */ /* 0x001ea80000300800 */
[----:B------:R-:W3:Y:S04]  /*23cb0*/  LDL.LU R61, [R1+0xb20] ;  /* 0x000b2000013d7983 */ /* 0x000ee80000300800 */
[----:B------:R-:W4:Y:S04]  /*23cc0*/  LDL.LU R60, [R1+0xb1c] ;  /* 0x000b1c00013c7983 */ /* 0x000f280000300800 */
[----:B------:R-:W4:Y:S04]  /*23cd0*/  LDL.LU R2, [R1+0xb18] ;  /* 0x000b180001027983 */ /* 0x000f280000300800 */
[----:B------:R-:W4:Y:S04]  /*23ce0*/  LDL.LU R0, [R1+0xb14] ;  /* 0x000b140001007983 */ /* 0x000f280000300800 */
[----:B-----5:R0:W-:Y:S04]  /*23cf0*/  STL.64 [R1+0xd78], R38 ;  /* 0x000d782601007387 */ /* 0x0201e80000100a00 */
[----:B0-----:R-:W4:Y:S04]  /*23d00*/  LDL.LU R39, [R1+0xb28] ;  /* 0x000b280001277983 */ /* 0x001f280000300800 */
[----:B------:R-:W-:Y:S04]  /*23d10*/  STL.64 [R1+0xd70], R36 ;  /* 0x000d702401007387 */ /* 0x000fe80000100a00 */
[----:B------:R-:W-:Y:S01]  /*23d20*/  BAR.SYNC.DEFER_BLOCKING 0x0 ;  /* 0x0000000000007b1d */ /* 0x000fe20000010000 */
[----:B--2---:R-:W-:-:S05]  /*23d30*/  ISETP.GE.AND P2, PT, R3, c[0x0][0x17c], PT ;  /* 0x00005f0003007a0c */ /* 0x004fca0003f46270 */
[----:B------:R-:W2:Y:S01]  /*23d40*/  LDL.LU R3, [R1+0xb2c] ;  /* 0x000b2c0001037983 */ /* 0x000ea20000300800 */
[----:B---3--:R-:W-:-:S03]  /*23d50*/  ISETP.GE.AND P1, PT, R61, c[0x0][0x17c], PT ;  /* 0x00005f003d007a0c */ /* 0x008fc60003f26270 */
[----:B------:R-:W0:Y:S01]  /*23d60*/  S2R R61, SR_TID.X ;  /* 0x00000000003d7919 */ /* 0x000e220000002100 */
[----:B----4-:R-:W-:Y:S02]  /*23d70*/  ISETP.GE.AND P3, PT, R2, c[0x0][0x17c], PT ;  /* 0x00005f0002007a0c */ /* 0x010fe40003f66270 */
[----:B------:R-:W-:Y:S01]  /*23d80*/  LOP3.LUT R0, R0, 0x600, RZ, 0xc0, !PT ;  /* 0x0000060000007812 */ /* 0x000fe200078ec0ff */
[----:B0-----:R-:W-:Y:S01]  /*23d90*/  IMAD.SHL.U32 R2, R61, 0x20, RZ ;  /* 0x000000203d027824 */ /* 0x001fe200078e00ff */
[----:B------:R-:W-:Y:S02]  /*23da0*/  ISETP.GE.AND P0, PT, R60, c[0x0][0x17c], PT ;  /* 0x00005f003c007a0c */ /* 0x000fe40003f06270 */
[----:B------:R-:W-:Y:S02]  /*23db0*/  ISETP.GE.AND P5, PT, R39, c[0x0][0x17c], PT ;  /* 0x00005f0027007a0c */ /* 0x000fe40003fa6270 */
[----:B------:R-:W-:Y:S01]  /*23dc0*/  LOP3.LUT R0, R0, 0x60, R2, 0xf8, !PT ;  /* 0x0000006000007812 */ /* 0x000fe200078ef802 */
[----:B------:R-:W-:-:S05]  /*23dd0*/  IMAD.SHL.U32 R2, R61, 0x4, RZ ;  /* 0x000000043d027824 */ /* 0x000fca00078e00ff */
[----:B------:R-:W-:Y:S01]  /*23de0*/  LOP3.LUT R0, R0, 0x70, R2, 0x78, !PT ;  /* 0x0000007000007812 */ /* 0x000fe200078e7802 */
[C---:B------:R-:W-:Y:S01]  /*23df0*/  IMAD.SHL.U32 R2, R61.reuse, 0x100, RZ ;  /* 0x000001003d027824 */ /* 0x040fe200078e00ff */
[----:B------:R-:W-:-:S04]  /*23e00*/  LOP3.LUT R60, R61, 0x1f, RZ, 0xc0, !PT ;  /* 0x0000001f3d3c7812 */ /* 0x000fc800078ec0ff */
[----:B------:R-:W-:Y:S01]  /*23e10*/  LOP3.LUT R2, R2, 0x600, RZ, 0xc0, !PT ;  /* 0x0000060002027812 */ /* 0x000fe200078ec0ff */
[----:B------:R-:W-:Y:S04]  /*23e20*/  STS.128 [R0], R56 ;  /* 0x0000003800007388 */ /* 0x000fe80000000c00 */
[----:B------:R-:W-:Y:S01]  /*23e30*/  IMAD R2, R60, 0x10, R2 ;  /* 0x000000103c027824 */ /* 0x000fe200078e0202 */
[----:B------:R-:W-:Y:S04]  /*23e40*/  STS.128 [R0+0x80], R52 ;  /* 0x0000803400007388 */ /* 0x000fe80000000c00 */
[----:B------:R-:W-:Y:S04]  /*23e50*/  STS.128 [R0+0x100], R48 ;  /* 0x0001003000007388 */ /* 0x000fe80000000c00 */
[----:B------:R0:W-:Y:S01]  /*23e60*/  STS.128 [R0+0x180], R44 ;  /* 0x0001802c00007388 */ /* 0x0001e20000000c00 */
[----:B------:R-:W-:-:S06]  /*23e70*/  NOP ;  /* 0x0000000000007918 */ /* 0x000fcc0000000000 */
[----:B------:R-:W1:Y:S01]  /*23e80*/  LDS.128 R36, [R2] ;  /* 0x0000000002247984 */ /* 0x000e620000000c00 */
[C---:B0-----:R-:W-:Y:S02]  /*23e90*/  LOP3.LUT R45, R2.reuse, 0x20, RZ, 0x3c, !PT ;  /* 0x00000020022d7812 */ /* 0x041fe400078e3cff */
[----:B------:R-:W-:-:S03]  /*23ea0*/  LOP3.LUT R44, R2, 0x40, RZ, 0x3c, !PT ;  /* 0x00000040022c7812 */ /* 0x000fc600078e3cff */
[----:B------:R-:W0:Y:S04]  /*23eb0*/  LDS.128 R52, [R45] ;  /* 0x000000002d347984 */ /* 0x000e280000000c00 */
[----:B------:R-:W-:Y:S04]  /*23ec0*/  LDS.128 R48, [R44] ;  /* 0x000000002c307984 */ /* 0x000fe80000000c00 */
[----:B-1----:R-:W-:Y:S04]  /*23ed0*/  STL.64 [R1+0x70], R36 ;  /* 0x0000702401007387 */ /* 0x002fe80000100a00 */
[----:B------:R-:W-:Y:S04]  /*23ee0*/  STL.64 [R1+0x78], R38 ;  /* 0x0000782601007387 */ /* 0x000fe80000100a00 */
[----:B0-----:R-:W-:Y:S04]  /*23ef0*/  STL.64 [R1+0x90], R52 ;  /* 0x0000903401007387 */ /* 0x001fe80000100a00 */
[----:B------:R-:W-:Y:S01]  /*23f00*/  STL.64 [R1+0x98], R54 ;  /* 0x0000983601007387 */ /* 0x000fe20000100a00 */
[----:B--2---:R-:W-:-:S02]  /*23f10*/  ISETP.GE.AND P4, PT, R3, c[0x0][0x17c], PT ;  /* 0x00005f0003007a0c */ /* 0x004fc40003f86270 */
[----:B------:R-:W-:-:S05]  /*23f20*/  LOP3.LUT R3, R2, 0x60, RZ, 0x3c, !PT ;  /* 0x0000006002037812 */ /* 0x000fca00078e3cff */
[----:B------:R-:W0:Y:S01]  /*23f30*/  LDS.128 R36, [R3] ;  /* 0x0000000003247984 */ /* 0x000e220000000c00 */
[----:B------:R-:W-:-:S06]  /*23f40*/  NOP ;  /* 0x0000000000007918 */ /* 0x000fcc0000000000 */
[----:B------:R-:W-:Y:S04]  /*23f50*/  STS.128 [R0], R40 ;  /* 0x0000002800007388 */ /* 0x000fe80000000c00 */
[----:B------:R-:W-:Y:S04]  /*23f60*/  STS.128 [R0+0x80], R32 ;  /* 0x0000802000007388 */ /* 0x000fe80000000c00 */
[----:B------:R-:W-:Y:S04]  /*23f70*/  STS.128 [R0+0x100], R28 ;  /* 0x0001001c00007388 */ /* 0x000fe80000000c00 */
[----:B------:R-:W-:Y:S01]  /*23f80*/  STS.128 [R0+0x180], R20 ;  /* 0x0001801400007388 */ /* 0x000fe20000000c00 */
[----:B------:R-:W-:-:S06]  /*23f90*/  NOP ;  /* 0x0000000000007918 */ /* 0x000fcc0000000000 */
[----:B------:R-:W1:Y:S04]  /*23fa0*/  LDS.128 R20, [R2] ;  /* 0x0000000002147984 */ /* 0x000e680000000c00 */
[----:B------:R-:W2:Y:S04]  /*23fb0*/  LDS.128 R28, [R44] ;  /* 0x000000002c1c7984 */ /* 0x000ea80000000c00 */
[----:B0-----:R-:W-:Y:S01]  /*23fc0*/  STL [R1+0xc4], R37 ;  /* 0x0000c42501007387 */ /* 0x001fe20000100800 */
[----:B------:R-:W-:-:S03]  /*23fd0*/  IMAD.MOV.U32 R61, RZ, RZ, R36 ;  /* 0x000000ffff3d7224 */ /* 0x000fc600078e0024 */
[----:B------:R-:W-:Y:S04]  /*23fe0*/  STL.64 [R1+0xb0], R48 ;  /* 0x0000b03001007387 */ /* 0x000fe80000100a00 */
[----:B------:R-:W-:Y:S04]  /*23ff0*/  STL.64 [R1+0xb8], R50 ;  /* 0x0000b83201007387 */ /* 0x000fe80000100a00 */
[----:B------:R-:W-:Y:S04]  /*24000*/  STL.64 [R1+0xc8], R38 ;  /* 0x0000c82601007387 */ /* 0x000fe80000100a00 */
[----:B------:R-:W0:Y:S04]  /*24010*/  LDS.128 R36, [R45] ;  /* 0x000000002d247984 */ /* 0x000e280000000c00 */
[----:B------:R-:W-:Y:S04]  /*24020*/  STL [R1+0xd2c], R61 ;  /* 0x000d2c3d01007387 */ /* 0x000fe80000100800 */
[----:B-1----:R-:W-:Y:S04]  /*24030*/  STL [R1+0xd30], R21 ;  /* 0x000d301501007387 */ /* 0x002fe80000100800 */
[----:B------:R-:W-:Y:S04]  /*24040*/  STL [R1+0xd24], R22 ;  /* 0x000d241601007387 */ /* 0x000fe80000100800 */
[----:B------:R-:W-:Y:S01]  /*24050*/  STL [R1+0xd20], R23 ;  /* 0x000d201701007387 */ /* 0x000fe20000100800 */
[----:B--2---:R-:W-:-:S03]  /*24060*/  IMAD.MOV.U32 R58, RZ, RZ, R28 ;  /* 0x000000ffff3a7224 */ /* 0x004fc600078e001c */
[----:B0-----:R-:W-:Y:S01]  /*24070*/  STL [R1+0x64], R37 ;  /* 0x0000642501007387 */ /* 0x001fe20000100800 */
[----:B------:R-:W-:-:S03]  /*24080*/  IMAD.MOV.U32 R59, RZ, RZ, R36 ;  /* 0x000000ffff3b7224 */ /* 0x000fc600078e0024 */
[----:B------:R-:W-:Y:S04]  /*24090*/  STL.64 [R1+0x68], R38 ;  /* 0x0000682601007387 */ /* 0x000fe80000100a00 */
[----:B------:R-:W0:Y:S01]  /*240a0*/  LDS.128 R36, [R3] ;  /* 0x0000000003247984 */ /* 0x000e220000000c00 */
[----:B------:R-:W-:-:S06]  /*240b0*/  NOP ;  /* 0x0000000000007918 */ /* 0x000fcc0000000000 */
[----:B------:R1:W-:Y:S04]  /*240c0*/  STL [R1+0x84], R29 ;  /* 0x0000841d01007387 */ /* 0x0003e80000100800 */
[----:B------:R2:W-:Y:S04]  /*240d0*/  STL.64 [R1+0x88], R30 ;  /* 0x0000881e01007387 */ /* 0x0005e80000100a00 */
[----:B------:R-:W3:Y:S04]  /*240e0*/  LDL.LU R48, [R1+0x40] ;  /* 0x0000400001307983 */ /* 0x000ee80000300800 */
[----:B------:R-:W3:Y:S04]  /*240f0*/  LDL.LU R49, [R1+0x44] ;  /* 0x0000440001317983 */ /* 0x000ee80000300800 */
[----:B------:R-:W3:Y:S04]  /*24100*/  LDL.LU R50, [R1+0x48] ;  /* 0x0000480001327983 */ /* 0x000ee80000300800 */
[----:B------:R-:W3:Y:S04]  /*24110*/  LDL.LU R51, [R1+0x4c] ;  /* 0x00004c0001337983 */ /* 0x000ee80000300800 */
[----:B------:R-:W4:Y:S04]  /*24120*/  LDL.LU R28, [R1+0x10] ;  /* 0x00001000011c7983 */ /* 0x000f280000300800 */
[----:B-1----:R-:W4:Y:S04]  /*24130*/  LDL.LU R29, [R1+0x14] ;  /* 0x00001400011d7983 */ /* 0x002f280000300800 */
[----:B--2---:R-:W4:Y:S04]  /*24140*/  LDL.LU R30, [R1+0x18] ;  /* 0x00001800011e7983 */ /* 0x004f280000300800 */
[----:B------:R-:W4:Y:S04]  /*24150*/  LDL.LU R31, [R1+0x1c] ;  /* 0x00001c00011f7983 */ /* 0x000f280000300800 */
        /* <DEDUP_REMOVED lines=12> */
[----:B------:R1:W-:Y:S04]  /*24220*/  STL.64 [R1+0xd68], R58 ;  /* 0x000d683a01007387 */ /* 0x0003e80000100a00 */
[----:B------:R-:W2:Y:S01]  /*24230*/  LDL.LU R56, [R1] ;  /* 0x0000000001387983 */ /* 0x000ea20000300800 */
[----:B0-----:R-:W-:-:S03]  /*24240*/  IMAD.MOV.U32 R23, RZ, RZ, R38 ;  /* 0x000000ffff177224 */ /* 0x001fc600078e0026 */
[----:B------:R-:W2:Y:S01]  /*24250*/  LDL.LU R57, [R1+0x4] ;  /* 0x0000040001397983 */ /* 0x000ea20000300800 */
[----:B------:R-:W-:-:S03]  /*24260*/  IMAD.MOV.U32 R60, RZ, RZ, R36 ;  /* 0x000000ffff3c7224 */ /* 0x000fc600078e0024 */
[----:B-1----:R-:W2:Y:S01]  /*24270*/  LDL.LU R58, [R1+0x8] ;  /* 0x00000800013a7983 */ /* 0x002ea20000300800 */
[----:B------:R-:W-:-:S03]  /*24280*/  IMAD.MOV.U32 R22, RZ, RZ, R37 ;  /* 0x000000ffff167224 */ /* 0x000fc600078e0025 */
[----:B------:R-:W2:Y:S04]  /*24290*/  LDL.LU R59, [R1+0xc] ;  /* 0x00000c00013b7983 */ /* 0x000ea80000300800 */
[----:B------:R0:W-:Y:S04]  /*242a0*/  STL [R1+0xac], R39 ;  /* 0x0000ac2701007387 */ /* 0x0001e80000100800 */
[----:B0-----:R-:W3:Y:S04]  /*242b0*/  LDL.LU.64 R38, [R1+0xd78] ;  /* 0x000d780001267983 */ /* 0x001ee80000300a00 */
[----:B------:R-:W3:Y:S04]  /*242c0*/  LDL.LU.64 R36, [R1+0xd70] ;  /* 0x000d700001247983 */ /* 0x000ee80000300a00 */
[----:B------:R-:W-:Y:S04]  /*242d0*/  STS.128 [R0], R16 ;  /* 0x0000001000007388 */ /* 0x000fe80000000c00 */
[----:B------:R-:W-:Y:S04]  /*242e0*/  STS.128 [R0+0x80], R12 ;  /* 0x0000800c00007388 */ /* 0x000fe80000000c00 */
[----:B------:R-:W-:Y:S04]  /*242f0*/  STS.128 [R0+0x100], R8 ;  /* 0x0001000800007388 */ /* 0x000fe80000000c00 */
[----:B------:R-:W-:Y:S01]  /*24300*/  STS.128 [R0+0x180], R4 ;  /* 0x0001800400007388 */ /* 0x000fe20000000c00 */
[----:B------:R-:W-:-:S06]  /*24310*/  NOP ;  /* 0x0000000000007918 */ /* 0x000fcc0000000000 */
[----:B------:R-:W0:Y:S04]  /*24320*/  LDS.128 R4, [R2] ;  /* 0x0000000002047984 */ /* 0x000e280000000c00 */
[----:B------:R-:W1:Y:S04]  /*24330*/  LDS.128 R12, [R45] ;  /* 0x000000002d0c7984 */ /* 0x000e680000000c00 */
[----:B------:R-:W-:Y:S04]  /*24340*/  STL [R1+0xd28], R23 ;  /* 0x000d281701007387 */ /* 0x000fe80000100800 */
[----:B------:R-:W1:Y:S04]  /*24350*/  LDS.128 R8, [R44] ;  /* 0x000000002c087984 */ /* 0x000e680000000c00 */
[----:B0-----:R-:W-:Y:S04]  /*24360*/  STL.64 [R1+0xd0], R4 ;  /* 0x0000d00401007387 */ /* 0x001fe80000100a00 */
[----:B------:R-:W-:Y:S04]  /*24370*/  STL.64 [R1+0xd8], R6 ;  /* 0x0000d80601007387 */ /* 0x000fe80000100a00 */
[----:B------:R-:W0:Y:S01]  /*24380*/  LDS.128 R4, [R3] ;  /* 0x0000000003047984 */ /* 0x000e220000000c00 */
[----:B------:R-:W-:-:S06]  /*24390*/  NOP ;  /* 0x0000000000007918 */ /* 0x000fcc0000000000 */
[----:B-1----:R-:W-:Y:S04]  /*243a0*/  STL.64 [R1+0xf0], R12 ;  /* 0x0000f00c01007387 */ /* 0x002fe80000100a00 */
[----:B------:R-:W-:Y:S04]  /*243b0*/  STL.64 [R1+0xf8], R14 ;  /* 0x0000f80e01007387 */ /* 0x000fe80000100a00 */
[----:B------:R-:W-:Y:S04]  /*243c0*/  STL.64 [R1+0x110], R8 ;  /* 0x0001100801007387 */ /* 0x000fe80000100a00 */
[----:B------:R-:W-:Y:S04]  /*243d0*/  STL.64 [R1+0x118], R10 ;  /* 0x0001180a01007387 */ /* 0x000fe80000100a00 */
[----:B------:R-:W-:Y:S04]  /*243e0*/  STS.128 [R0], R24 ;  /* 0x0000001800007388 */ /* 0x000fe80000000c00 */
[----:B0-----:R-:W-:Y:S04]  /*243f0*/  STL.64 [R1+0x120], R4 ;  /* 0x0001200401007387 */ /* 0x001fe80000100a00 */
[----:B------:R-:W-:Y:S04]  /*24400*/  STL.64 [R1+0x128], R6 ;  /* 0x0001280601007387 */ /* 0x000fe80000100a00 */
[----:B----4-:R-:W-:Y:S04]  /*24410*/  STS.128 [R0+0x180], R28 ;  /* 0x0001801c00007388 */ /* 0x010fe80000000c00 */
[----:B--2---:R-:W-:Y:S04]  /*24420*/  STS.128 [R0+0x100], R56 ;  /* 0x0001003800007388 */ /* 0x004fe80000000c00 */
[----:B---3--:R-:W-:Y:S01]  /*24430*/  STS.128 [R0+0x80], R36 ;  /* 0x0000802400007388 */ /* 0x008fe20000000c00 */
[----:B------:R-:W-:-:S06]  /*24440*/  NOP ;  /* 0x0000000000007918 */ /* 0x000fcc0000000000 */
[----:B------:R-:W0:Y:S04]  /*24450*/  LDS.128 R4, [R2] ;  /* 0x0000000002047984 */ /* 0x000e280000000c00 */
[----:B------:R-:W1:Y:S04]  /*24460*/  LDS.128 R12, [R45] ;  /* 0x000000002d0c7984 */ /* 0x000e680000000c00 */
[----:B------:R-:W2:Y:S04]  /*24470*/  LDS.128 R8, [R44] ;  /* 0x000000002c087984 */ /* 0x000ea80000000c00 */
[----:B0-----:R-:W-:Y:S04]  /*24480*/  STL.64 [R1+0x10], R4 ;  /* 0x0000100401007387 */ /* 0x001fe80000100a00 */
[----:B------:R-:W-:Y:S04]  /*24490*/  STL.64 [R1+0x18], R6 ;  /* 0x0000180601007387 */ /* 0x000fe80000100a00 */
[----:B------:R-:W0:Y:S01]  /*244a0*/  LDS.128 R4, [R3] ;  /* 0x0000000003047984 */ /* 0x000e220000000c00 */
[----:B------:R-:W-:-:S06]  /*244b0*/  NOP ;  /* 0x0000000000007918 */ /* 0x000fcc0000000000 */
[----:B-1----:R-:W-:Y:S04]  /*244c0*/  STL.64 [R1], R12 ;  /* 0x0000000c01007387 */ /* 0x002fe80000100a00 */
[----:B------:R-:W-:Y:S04]  /*244d0*/  STL.64 [R1+0x8], R14 ;  /* 0x0000080e01007387 */ /* 0x000fe80000100a00 */
[----:B--2---:R-:W-:Y:S04]  /*244e0*/  STL.64 [R1+0x100], R8 ;  /* 0x0001000801007387 */ /* 0x004fe80000100a00 */
[----:B------:R-:W-:Y:S04]  /*244f0*/  STL.64 [R1+0x108], R10 ;  /* 0x0001080a01007387 */ /* 0x000fe80000100a00 */
[----:B------:R-:W-:Y:S04]  /*24500*/  STS.128 [R0], R32 ;  /* 0x0000002000007388 */ /* 0x000fe80000000c00 */
[----:B------:R-:W-:Y:S04]  /*24510*/  STS.128 [R0+0x80], R40 ;  /* 0x0000802800007388 */ /* 0x000fe80000000c00 */
[----:B------:R-:W-:Y:S04]  /*24520*/  STS.128 [R0+0x100], R48 ;  /* 0x0001003000007388 */ /* 0x000fe80000000c00 */
[----:B------:R1:W-:Y:S01]  /*24530*/  STS.128 [R0+0x180], R52 ;  /* 0x0001803400007388 */ /* 0x0003e20000000c00 */
[----:B------:R-:W-:-:S06]  /*24540*/  NOP ;  /* 0x0000000000007918 */ /* 0x000fcc0000000000 */
[----:B0-----:R-:W-:Y:S04]  /*24550*/  STL.64 [R1+0xe0], R4 ;  /* 0x0000e00401007387 */ /* 0x001fe80000100a00 */
[----:B------:R-:W-:Y:S04]  /*24560*/  STL.64 [R1+0xe8], R6 ;  /* 0x0000e80601007387 */ /* 0x000fe80000100a00 */
[----:B------:R-:W0:Y:S04]  /*24570*/  LDS.128 R4, [R2] ;  /* 0x0000000002047984 */ /* 0x000e280000000c00 */
[----:B-1----:R-:W2:Y:S04]  /*24580*/  LDL.LU R52, [R1+0x3e0] ;  /* 0x0003e00001347983 */ /* 0x002ea80000300800 */
[----:B------:R-:W1:Y:S04]  /*24590*/  LDS.128 R12, [R45] ;  /* 0x000000002d0c7984 */ /* 0x000e680000000c00 */
[----:B------:R-:W-:Y:S04]  /*245a0*/  LDS.128 R8, [R44] ;  /* 0x000000002c087984 */ /* 0x000fe80000000c00 */
[----:B0-----:R-:W-:Y:S04]  /*245b0*/  STL.64 [R1+0x20], R4 ;  /* 0x0000200401007387 */ /* 0x001fe80000100a00 */
[----:B------:R-:W-:Y:S04]  /*245c0*/  STL.64 [R1+0x28], R6 ;  /* 0x0000280601007387 */ /* 0x000fe80000100a00 */
[----:B------:R-:W2:Y:S04]  /*245d0*/  LDL.LU R53, [R1+0x3e4] ;  /* 0x0003e40001357983 */ /* 0x000ea80000300800 */
[----:B------:R-:W3:Y:S04]  /*245e0*/  LDL.LU R54, [R1+0x3e8] ;  /* 0x0003e80001367983 */ /* 0x000ee80000300800 */
[----:B------:R-:W3:Y:S04]  /*245f0*/  LDL.LU R55, [R1+0x3ec] ;  /* 0x0003ec0001377983 */ /* 0x000ee80000300800 */
[----:B------:R-:W-:Y:S01]  /*24600*/  LDS.128 R4, [R3] ;  /* 0x0000000003047984 */ /* 0x000fe20000000c00 */
[----:B------:R-:W-:-:S06]  /*24610*/  NOP ;  /* 0x0000000000007918 */ /* 0x000fcc0000000000 */
[----:B---3--:R-:W-:Y:S04]  /*24620*/  STL.64 [R1+0xd40], R54 ;  /* 0x000d403601007387 */ /* 0x008fe80000100a00 */
[----:B--2---:R0:W-:Y:S04]  /*24630*/  STL.64 [R1+0xd38], R52 ;  /* 0x000d383401007387 */ /* 0x0041e80000100a00 */
[----:B0-----:R-:W2:Y:S04]  /*24640*/  LDL.LU R52, [R1+0x3d0] ;  /* 0x0003d00001347983 */ /* 0x001ea80000300800 */
[----:B------:R-:W2:Y:S04]  /*24650*/  LDL.LU R53, [R1+0x3d4] ;  /* 0x0003d40001357983 */ /* 0x000ea80000300800 */
[----:B------:R-:W3:Y:S04]  /*24660*/  LDL.LU R54, [R1+0x3d8] ;  /* 0x0003d80001367983 */ /* 0x000ee80000300800 */
        /* <DEDUP_REMOVED lines=33> */
[----:B---3--:R-:W-:Y:S04]  /*24880*/  STL.64 [R1+0xd50], R54 ;  /* 0x000d503601007387 */ /* 0x008fe80000100a00 */
[----:B--2---:R0:W-:Y:S04]  /*24890*/  STL.64 [R1+0xd48], R52 ;  /* 0x000d483401007387 */ /* 0x0041e80000100a00 */
[----:B0-----:R-:W2:Y:S04]  /*248a0*/  LDL.LU R52, [R1+0x320] ;  /* 0x0003200001347983 */ /* 0x001ea80000300800 */
[----:B------:R-:W2:Y:S04]  /*248b0*/  LDL.LU R53, [R1+0x324] ;  /* 0x0003240001357983 */ /* 0x000ea80000300800 */
[----:B------:R-:W3:Y:S04]  /*248c0*/  LDL.LU R54, [R1+0x328] ;  /* 0x0003280001367983 */ /* 0x000ee80000300800 */
[----:B------:R-:W3:Y:S04]  /*248d0*/  LDL.LU R55, [R1+0x32c] ;  /* 0x00032c0001377983 */ /* 0x000ee80000300800 */
[----:B----4-:R-:W-:Y:S04]  /*248e0*/  STS.128 [R0+0x180], R32 ;  /* 0x0001802000007388 */ /* 0x010fe80000000c00 */
[----:B------:R-:W-:Y:S04]  /*248f0*/  STS.128 [R0+0x100], R28 ;  /* 0x0001001c00007388 */ /* 0x000fe80000000c00 */
[----:B------:R-:W-:Y:S04]  /*24900*/  STS.128 [R0+0x80], R16 ;  /* 0x0000801000007388 */ /* 0x000fe80000000c00 */
[----:B---3--:R-:W-:Y:S04]  /*24910*/  STL.64 [R1+0xd60], R54 ;  /* 0x000d603601007387 */ /* 0x008fe80000100a00 */
[----:B--2---:R0:W-:Y:S04]  /*24920*/  STL.64 [R1+0xd58], R52 ;  /* 0x000d583401007387 */ /* 0x0041e80000100a00 */
[----:B0-----:R-:W2:Y:S04]  /*24930*/  LDL.LU R52, [R1+0x250] ;  /* 0x0002500001347983 */ /* 0x001ea80000300800 */
[----:B------:R-:W2:Y:S04]  /*24940*/  LDL.LU R53, [R1+0x254] ;  /* 0x0002540001357983 */ /* 0x000ea80000300800 */
[----:B------:R-:W2:Y:S04]  /*24950*/  LDL.LU R54, [R1+0x258] ;  /* 0x0002580001367983 */ /* 0x000ea80000300800 */
[----:B------:R-:W2:Y:S04]  /*24960*/  LDL.LU R55, [R1+0x25c] ;  /* 0x00025c0001377983 */ /* 0x000ea80000300800 */
[----:B------:R-:W-:Y:S01]  /*24970*/  STS.128 [R0], R24 ;  /* 0x0000001800007388 */ /* 0x000fe20000000c00 */
[----:B------:R-:W-:-:S06]  /*24980*/  NOP ;  /* 0x0000000000007918 */ /* 0x000fcc0000000000 */
[----:B------:R-:W-:Y:S04]  /*24990*/  LDS.128 R16, [R2] ;  /* 0x0000000002107984 */ /* 0x000fe80000000c00 */
[----:B------:R-:W-:Y:S04]  /*249a0*/  LDS.128 R24, [R45] ;  /* 0x000000002d187984 */ /* 0x000fe80000000c00 */
[----:B------:R-:W-:Y:S04]  /*249b0*/  LDS.128 R28, [R44] ;  /* 0x000000002c1c7984 */ /* 0x000fe80000000c00 */
[----:B------:R-:W-:Y:S01]  /*249c0*/  LDS.128 R32, [R3] ;  /* 0x0000000003207984 */ /* 0x000fe20000000c00 */
[----:B------:R-:W-:-:S06]  /*249d0*/  NOP ;  /* 0x0000000000007918 */ /* 0x000fcc0000000000 */
[----:B------:R0:W-:Y:S04]  /*249e0*/  STS.128 [R0], R56 ;  /* 0x0000003800007388 */ /* 0x0001e80000000c00 */
[----:B------:R-:W-:Y:S04]  /*249f0*/  STS.128 [R0+0x80], R36 ;  /* 0x0000802400007388 */ /* 0x000fe80000000c00 */
[----:B------:R-:W-:Y:S04]  /*24a00*/  STS.128 [R0+0x100], R40 ;  /* 0x0001002800007388 */ /* 0x000fe80000000c00 */
[----:B------:R-:W-:Y:S01]  /*24a10*/  STS.128 [R0+0x180], R48 ;  /* 0x0001803000007388 */ /* 0x000fe20000000c00 */
[----:B------:R-:W-:-:S06]  /*24a20*/  NOP ;  /* 0x0000000000007918 */ /* 0x000fcc0000000000 */
[----:B------:R-:W3:Y:S04]  /*24a30*/  LDS.128 R48, [R3] ;  /* 0x0000000003307984 */ /* 0x000ee80000000c00 */
[----:B-1----:R-:W-:Y:S04]  /*24a40*/  STL [R1+0xd1c], R14 ;  /* 0x000d1c0e01007387 */ /* 0x002fe80000100800 */
[----:B------:R-:W-:Y:S04]  /*24a50*/  STL [R1+0xd18], R15 ;  /* 0x000d180f01007387 */ /* 0x000fe80000100800 */
[----:B------:R-:W4:Y:S04]  /*24a60*/  LDL.LU R21, [R1+0x70] ;  /* 0x0000700001157983 */ /* 0x000f280000300800 */
[----:B0-----:R-:W4:Y:S04]  /*24a70*/  LDL.LU.64 R58, [R1+0xd68] ;  /* 0x000d6800013a7983 */ /* 0x001f280000300a00 */
[----:B------:R-:W-:Y:S04]  /*24a80*/  LDS.128 R40, [R45] ;  /* 0x000000002d287984 */ /* 0x000fe80000000c00 */
[----:B------:R-:W4:Y:S04]  /*24a90*/  LDL R23, [R1+0x4f0] ;  /* 0x0004f00001177983 */ /* 0x000f280000100800 */
[----:B------:R-:W0:Y:S04]  /*24aa0*/  LDS.128 R36, [R2] ;  /* 0x0000000002247984 */ /* 0x000e280000000c00 */
[----:B------:R-:W-:Y:S01]  /*24ab0*/  LDS.128 R44, [R44] ;  /* 0x000000002c2c7984 */ /* 0x000fe20000000c00 */
[----:B------:R-:W-:-:S06]  /*24ac0*/  NOP ;  /* 0x0000000000007918 */ /* 0x000fcc0000000000 */
[----:B------:R-:W4:Y:S04]  /*24ad0*/  LDL.LU R56, [R1+0x4f4] ;  /* 0x0004f40001387983 */ /* 0x000f280000300800 */
[----:B---3--:R-:W-:Y:S04]  /*24ae0*/  STL [R1+0xd14], R51 ;  /* 0x000d143301007387 */ /* 0x008fe80000100800 */
[----:B--2---:R1:W-:Y:S04]  /*24af0*/  STS.128 [R0], R52 ;  /* 0x0000003400007388 */ /* 0x0043e80000000c00 */
[----:B-1----:R-:W2:Y:S04]  /*24b00*/  LDL.LU.64 R54, [R1+0xd60] ;  /* 0x000d600001367983 */ /* 0x002ea80000300a00 */
[----:B------:R-:W2:Y:S04]  /*24b10*/  LDL.LU.64 R52, [R1+0xd58] ;  /* 0x000d580001347983 */ /* 0x000ea80000300a00 */
[----:B--2---:R1:W-:Y:S04]  /*24b20*/  STS.128 [R0+0x80], R52 ;  /* 0x0000803400007388 */ /* 0x0043e80000000c00 */
[----:B-1----:R-:W2:Y:S04]  /*24b30*/  LDL.LU.64 R54, [R1+0xd50] ;  /* 0x000d500001367983 */ /* 0x002ea80000300a00 */
[----:B------:R-:W2:Y:S04]  /*24b40*/  LDL.LU.64 R52, [R1+0xd48] ;  /* 0x000d480001347983 */ /* 0x000ea80000300a00 */
[----:B--2---:R1:W-:Y:S04]  /*24b50*/  STS.128 [R0+0x100], R52 ;  /* 0x0001003400007388 */ /* 0x0043e80000000c00 */
[----:B-1----:R-:W2:Y:S04]  /*24b60*/  LDL.LU.64 R54, [R1+0xd40] ;  /* 0x000d400001367983 */ /* 0x002ea80000300a00 */
[----:B------:R-:W2:Y:S04]  /*24b70*/  LDL.LU.64 R52, [R1+0xd38] ;  /* 0x000d380001347983 */ /* 0x000ea80000300a00 */
[----:B------:R-:W3:Y:S04]  /*24b80*/  LDL.LU R51, [R1+0x4f8] ;  /* 0x0004f80001337983 */ /* 0x000ee80000300800 */
[----:B------:R-:W3:Y:S01]  /*24b90*/  LDL.LU R14, [R1+0x90] ;  /* 0x00009000010e7983 */ /* 0x000ee20000300800 */
[----:B------:R-:W-:-:S03]  /*24ba0*/  IMAD.MOV.U32 R3, RZ, RZ, c[0x0][0x194] ;  /* 0x00006500ff037624 */ /* 0x000fc600078e00ff */
[----:B------:R-:W3:Y:S04]  /*24bb0*/  LDL.LU R61, [R1+0xb0] ;  /* 0x0000b000013d7983 */ /* 0x000ee80000300800 */
[----:B--2---:R4:W-:Y:S02]  /*24bc0*/  STS.128 [R0+0x180], R52 ;  /* 0x0001803400007388 */ /* 0x0049e40000000c00 */
[----:B----4-:R-:W-:-:S05]  /*24bd0*/  IMAD R0, R23, c[0x0][0x194], RZ ;  /* 0x0000650017007a24 */ /* 0x010fca00078e02ff */
[----:B------:R-:W-:-:S04]  /*24be0*/  LEA R54, P6, R0, c[0x0][0x170], 0x1 ;  /* 0x00005c0000367a11 */ /* 0x000fc800078c08ff */
[----:B------:R-:W-:Y:S02]  /*24bf0*/  LEA.HI.X.SX32 R55, R0, c[0x0][0x174], 0x1, P6 ;  /* 0x00005d0000377a11 */ /* 0x000fe400030f0eff */
[----:B------:R-:W-:Y:S01]  /*24c00*/  ISETP.GE.AND P6, PT, R23, c[0x0][0x178], PT ;  /* 0x00005e0017007a0c */ /* 0x000fe20003fc6270 */
[----:B------:R-:W-:-:S03]  /*24c10*/  IMAD R0, R3, 0x20, R0 ;  /* 0x0000002003007824 */ /* 0x000fc600078e0200 */
[C---:B------:R-:W-:Y:S01]  /*24c20*/  ISETP.LT.AND P6, PT, R56.reuse, c[0x0][0x17c], !P6 ;  /* 0x00005f0038007a0c */ /* 0x040fe200077c1270 */
[----:B------:R-:W-:-:S04]  /*24c30*/  IMAD R3, R56, c[0x0][0x198], RZ ;  /* 0x0000660038037a24 */ /* 0x000fc800078e02ff */
[----:B------:R-:W-:Y:S01]  /*24c40*/  IMAD.WIDE R52, R3, 0x2, R54 ;  /* 0x0000000203347825 */ /* 0x000fe200078e0236 */
[----:B------:R-:W-:-:S07]  /*24c50*/  NOP ;  /* 0x0000000000007918 */ /* 0x000fce0000000000 */
[----:B------:R1:W-:Y:S02]  /*24c60*/  @P6 STG.E.U16 [R52.64], R21 ;  /* 0x0000001534006986 */ /* 0x0003e4000c10150a */
[----:B-1----:R-:W-:-:S04]  /*24c70*/  LEA R52, P6, R0, c[0x0][0x170], 0x1 ;  /* 0x00005c0000347a11 */ /* 0x002fc800078c08ff */
[----:B------:R-:W-:Y:S02]  /*24c80*/  LEA.HI.X.SX32 R53, R0, c[0x0][0x174], 0x1, P6 ;  /* 0x00005d0000357a11 */ /* 0x000fe400030f0eff */
[----:B------:R-:W-:-:S04]  /*24c90*/  ISETP.GE.AND P6, PT, R56, c[0x0][0x17c], PT ;  /* 0x00005f0038007a0c */ /* 0x000fc80003fc6270 */
[----:B---3--:R-:W-:Y:S01]  /*24ca0*/  ISETP.LT.AND P6, PT, R51, c[0x0][0x178], !P6 ;  /* 0x00005e0033007a0c */ /* 0x008fe200077c1270 */
[C---:B------:R-:W-:Y:S01]  /*24cb0*/  IMAD.WIDE R56, R3.reuse, 0x2, R52 ;  /* 0x0000000203387825 */ /* 0x040fe200078e0234 */
[----:B------:R-:W-:Y:S02]  /*24cc0*/  IADD3 R3, R3, c[0x0][0x198], RZ ;  /* 0x0000660003037a10 */ /* 0x000fe40007ffe0ff */
[----:B------:R-:W-:Y:S02]  /*24cd0*/  PRMT R0, R21, 0x7632, R0 ;  /* 0x0000763215007816 */ /* 0x000fe40000000000 */
[----:B------:R-:W2:Y:S07]  /*24ce0*/  LDL.LU R21, [R1+0xd30] ;  /* 0x000d300001157983 */ /* 0x000eae0000300800 */
[----:B------:R1:W-:Y:S01]  /*24cf0*/  @P6 STG.E.U16 [R56.64], R20 ;  /* 0x0000001438006986 */ /* 0x0003e2000c10150a */
[----:B------:R-:W-:-:S02]  /*24d00*/  ISETP.LT.AND P6, PT, R23, c[0x0][0x178], !P5 ;  /* 0x00005e0017007a0c */ /* 0x000fc40006fc1270 */
[----:B------:R-:W-:Y:S01]  /*24d10*/  ISETP.LT.AND P5, PT, R51, c[0x0][0x178], !P5 ;  /* 0x00005e0033007a0c */ /* 0x000fe20006fa1270 */
[----:B-1----:R-:W-:Y:S01]  /*24d20*/  IMAD.WIDE R56, R3, 0x2, R54 ;  /* 0x0000000203387825 */ /* 0x002fe200078e0236 */
[----:B------:R-:W-:-:S09]  /*24d30*/  PRMT R20, R20, 0x7632, R20 ;  /* 0x0000763214147816 */ /* 0x000fd20000000014 */
[----:B------:R1:W-:Y:S02]  /*24d40*/  @P6 STG.E.U16 [R56.64], R0 ;  /* 0x0000000038006986 */ /* 0x0003e4000c10150a */
[C---:B-1----:R-:W-:Y:S01]  /*24d50*/  IMAD.WIDE R56, R3.reuse, 0x2, R52 ;  /* 0x0000000203387825 */ /* 0x042fe200078e0234 */
[----:B------:R-:W-:-:S04]  /*24d60*/  IADD3 R3, R3, c[0x0][0x198], RZ ;  /* 0x0000660003037a10 */ /* 0x000fc80007ffe0ff */
[----:B------:R1:W-:Y:S01]  /*24d70*/  @P5 STG.E.U16 [R56.64], R20 ;  /* 0x0000001438005986 */ /* 0x0003e2000c10150a */
[----:B------:R-:W-:Y:S02]  /*24d80*/  ISETP.LT.AND P5, PT, R23, c[0x0][0x178], !P2 ;  /* 0x00005e0017007a0c */ /* 0x000fe400057a1270 */
[----:B------:R-:W-:Y:S01]  /*24d90*/  ISETP.LT.AND P2, PT, R51, c[0x0][0x178], !P2 ;  /* 0x00005e0033007a0c */ /* 0x000fe20005741270 */
[----:B-1----:R-:W-:-:S10]  /*24da0*/  IMAD.WIDE R56, R3, 0x2, R54 ;  /* 0x0000000203387825 */ /* 0x002fd400078e0236 */
[----:B------:R1:W-:Y:S02]  /*24db0*/  @P5 STG.E.U16 [R56.64], R14 ;  /* 0x0000000e38005986 */ /* 0x0003e4000c10150a */
[C---:B-1----:R-:W-:Y:S01]  /*24dc0*/  IMAD.WIDE R56, R3.reuse, 0x2, R52 ;  /* 0x0000000203387825 */ /* 0x042fe200078e0234 */
[----:B------:R-:W-:-:S04]  /*24dd0*/  IADD3 R3, R3, c[0x0][0x198], RZ ;  /* 0x0000660003037a10 */ /* 0x000fc80007ffe0ff */
[----:B------:R1:W-:Y:S01]  /*24de0*/  @P2 STG.E.U16 [R56.64], R59 ;  /* 0x0000003b38002986 */ /* 0x0003e2000c10150a */
[----:B------:R-:W-:Y:S02]  /*24df0*/  ISETP.LT.AND P2, PT, R23, c[0x0][0x178], !P1 ;  /* 0x00005e0017007a0c */ /* 0x000fe40004f41270 */
[----:B------:R-:W-:Y:S01]  /*24e00*/  PRMT R0, R14, 0x7632, R0 ;  /* 0x000076320e007816 */ /* 0x000fe20000000000 */
[----:B-1----:R-:W-:-:S10]  /*24e10*/  IMAD.WIDE R56, R3, 0x2, R54 ;  /* 0x0000000203387825 */ /* 0x002fd400078e0236 */
[----:B------:R1:W-:Y:S02]  /*24e20*/  @P2 STG.E.U16 [R56.64], R0 ;  /* 0x0000000038002986 */ /* 0x0003e4000c10150a */
[----:B-1----:R-:W-:Y:S02]  /*24e30*/  PRMT R0, R59, 0x7632, R0 ;  /* 0x000076323b007816 */ /* 0x002fe40000000000 */
[----:B------:R-:W3:Y:S04]  /*24e40*/  LDL.LU R59, [R1+0xb34] ;  /* 0x000b3400013b7983 */ /* 0x000ee80000300800 */
[----:B------:R-:W4:Y:S01]  /*24e50*/  LDL.LU R14, [R1+0xb38] ;  /* 0x000b3800010e7983 */ /* 0x000f220000300800 */
[----:B------:R-:W-:Y:S01]  /*24e60*/  ISETP.LT.AND P1, PT, R51, c[0x0][0x178], !P1 ;  /* 0x00005e0033007a0c */ /* 0x000fe20004f21270 */
[C---:B------:R-:W-:Y:S01]  /*24e70*/  IMAD.WIDE R56, R3.reuse, 0x2, R52 ;  /* 0x0000000203387825 */ /* 0x040fe200078e0234 */
[----:B------:R-:W-:-:S11]  /*24e80*/  IADD3 R3, R3, c[0x0][0x198], RZ ;  /* 0x0000660003037a10 */ /* 0x000fd60007ffe0ff */
        /* <DEDUP_REMOVED lines=9> */
[----:B------:R-:W-:Y:S02]  /*24f20*/  PRMT R0, R61, 0x7632, R0 ;  /* 0x000076323d007816 */ /* 0x000fe40000000000 */
[----:B------:R-:W2:Y:S01]  /*24f30*/  LDL.LU R61, [R1+0xd2c] ;  /* 0x000d2c00013d7983 */ /* 0x000ea20000300800 */
[----:B-1----:R-:W-:-:S08]  /*24f40*/  IMAD.WIDE R56, R3, 0x2, R54 ;  /* 0x0000000203387825 */ /* 0x002fd000078e0236 */
[----:B------:R1:W-:Y:S01]  /*24f50*/  @P0 STG.E.U16 [R56.64], R0 ;  /* 0x0000000038000986 */ /* 0x0003e2000c10150a */
[----:B------:R-:W-:-:S03]  /*24f60*/  PRMT R20, R58, 0x7632, R20 ;  /* 0x000076323a147816 */ /* 0x000fc60000000014 */
[----:B-1----:R-:W2:Y:S01]  /*24f70*/  LDL.LU R57, [R1+0xb30] ;  /* 0x000b300001397983 */ /* 0x002ea20000300800 */
[----:B------:R-:W-:Y:S02]  /*24f80*/  IADD3 R0, R3, c[0x0][0x198], RZ ;  /* 0x0000660003007a10 */ /* 0x000fe40007ffe0ff */
[----:B---3--:R-:W-:Y:S01]  /*24f90*/  ISETP.GE.AND P5, PT, R59, c[0x0][0x17c], PT ;  /* 0x00005f003b007a0c */ /* 0x008fe20003fa6270 */
[----:B------:R-:W-:Y:S02]  /*24fa0*/  IMAD.WIDE R58, R3, 0x2, R52 ;  /* 0x00000002033a7825 */ /* 0x000fe400078e0234 */
[----:B------:R-:W3:Y:S01]  /*24fb0*/  LDL.LU R3, [R1+0xb3c] ;  /* 0x000b3c0001037983 */ /* 0x000ee20000300800 */
[----:B----4-:R-:W-:-:S03]  /*24fc0*/  ISETP.GE.AND P1, PT, R14, c[0x0][0x17c], PT ;  /* 0x00005f000e007a0c */ /* 0x010fc60003f26270 */
[----:B------:R-:W4:Y:S01]  /*24fd0*/  LDL.LU R14, [R1+0xb40] ;  /* 0x000b4000010e7983 */ /* 0x000f220000300800 */
[----:B------:R-:W-:Y:S02]  /*24fe0*/  ISETP.LT.AND P3, PT, R51, c[0x0][0x178], !P3 ;  /* 0x00005e0033007a0c */ /* 0x000fe40005f61270 */
[----:B------:R-:W-:Y:S02]  /*24ff0*/  ISETP.LT.AND P6, PT, R23, c[0x0][0x178], !P4 ;  /* 0x00005e0017007a0c */ /* 0x000fe400067c1270 */
[----:B------:R-:W-:-:S09]  /*25000*/  ISETP.LT.AND P4, PT, R51, c[0x0][0x178], !P4 ;  /* 0x00005e0033007a0c */ /* 0x000fd20006781270 */
[----:B------:R1:W-:Y:S02]  /*25010*/  @P3 STG.E.U16 [R58.64], R20 ;  /* 0x000000143a003986 */ /* 0x0003e4000c10150a */
[----:B-1----:R-:W-:Y:S02]  /*25020*/  PRMT R20, R60, 0x7632, R20 ;  /* 0x000076323c147816 */ /* 0x002fe40000000014 */
[----:B--2---:R-:W-:Y:S02]  /*25030*/  PRMT R15, R61, 0x7632, R15 ;  /* 0x000076323d0f7816 */ /* 0x004fe4000000000f */
[----:B------:R-:W-:Y:S01]  /*25040*/  ISETP.GE.AND P2, PT, R57, c[0x0][0x17c], PT ;  /* 0x00005f0039007a0c */ /* 0x000fe20003f46270 */
[----:B------:R-:W-:-:S03]  /*25050*/  IMAD.WIDE R56, R0, 0x2, R54 ;  /* 0x0000000200387825 */ /* 0x000fc600078e0236 */
[----:B------:R-:W-:Y:S02]  /*25060*/  ISETP.LT.AND P3, PT, R23, c[0x0][0x178], !P2 ;  /* 0x00005e0017007a0c */ /* 0x000fe40005761270 */
[----:B------:R1:W-:Y:S01]  /*25070*/  @P6 STG.E.U16 [R56.64], R61 ;  /* 0x0000003d38006986 */ /* 0x0003e2000c10150a */
[----:B------:R-:W-:Y:S01]  /*25080*/  ISETP.LT.AND P2, PT, R51, c[0x0][0x178], !P2 ;  /* 0x00005e0033007a0c */ /* 0x000fe20005741270 */
[----:B-1----:R-:W-:-:S05]  /*25090*/  IMAD.WIDE R56, R0, 0x2, R52 ;  /* 0x0000000200387825 */ /* 0x002fca00078e0234 */
[----:B------:R1:W-:Y:S01]  /*250a0*/  @P4 STG.E.U16 [R56.64], R60 ;  /* 0x0000003c38004986 */ /* 0x0003e2000c10150a */
[----:B---3--:R-:W-:Y:S02]  /*250b0*/  ISETP.GE.AND P0, PT, R3, c[0x0][0x17c], PT ;  /* 0x00005f0003007a0c */ /* 0x008fe40003f06270 */
[----:B------:R-:W-:-:S05]  /*250c0*/  IADD3 R3, R0, c[0x0][0x198], RZ ;  /* 0x0000660000037a10 */ /* 0x000fca0007ffe0ff */
[C---:B-1----:R-:W-:Y:S01]  /*250d0*/  IMAD.WIDE R60, R3.reuse, 0x2, R54 ;  /* 0x00000002033c7825 */ /* 0x042fe200078e0236 */
[----:B------:R-:W-:-:S03]  /*250e0*/  IADD3 R0, R3, c[0x0][0x198], RZ ;  /* 0x0000660003007a10 */ /* 0x000fc60007ffe0ff */
[----:B------:R-:W-:Y:S01]  /*250f0*/  IMAD.WIDE R58, R3, 0x2, R52 ;  /* 0x00000002033a7825 */ /* 0x000fe200078e0234 */
[----:B------:R1:W-:Y:S01]  /*25100*/  @P3 STG.E.U16 [R60.64], R15 ;  /* 0x0000000f3c003986 */ /* 0x0003e2000c10150a */
[----:B----4-:R-:W-:-:S03]  /*25110*/  ISETP.GE.AND P3, PT, R14, c[0x0][0x17c], PT ;  /* 0x00005f000e007a0c */ /* 0x010fc60003f66270 */
[----:B------:R-:W2:Y:S04]  /*25120*/  LDL.LU R3, [R1+0xb44] ;  /* 0x000b440001037983 */ /* 0x000ea80000300800 */
[----:B------:R3:W-:Y:S04]  /*25130*/  @P2 STG.E.U16 [R58.64], R20 ;  /* 0x000000143a002986 */ /* 0x0007e8000c10150a */
[----:B-1----:R-:W4:Y:S04]  /*25140*/  LDL.LU R15, [R1+0xb4c] ;  /* 0x000b4c00010f7983 */ /* 0x002f280000300800 */
[----:B------:R-:W4:Y:S04]  /*25150*/  LDL.LU R14, [R1+0xb48] ;  /* 0x000b4800010e7983 */ /* 0x000f280000300800 */
[----:B---3--:R-:W3:Y:S01]  /*25160*/  LDL.LU R59, [R1+0x74] ;  /* 0x00007400013b7983 */ /* 0x008ee20000300800 */
[----:B------:R-:W-:-:S02]  /*25170*/  ISETP.LT.AND P6, PT, R23, c[0x0][0x178], !P5 ;  /* 0x00005e0017007a0c */ /* 0x000fc40006fc1270 */
[----:B------:R-:W-:Y:S01]  /*25180*/  ISETP.LT.AND P5, PT, R51, c[0x0][0x178], !P5 ;  /* 0x00005e0033007a0c */ /* 0x000fe20006fa1270 */
[C---:B------:R-:W-:Y:S01]  /*25190*/  IMAD.WIDE R56, R0.reuse, 0x2, R54 ;  /* 0x0000000200387825 */ /* 0x040fe200078e0236 */
[----:B------:R-:W-:Y:S02]  /*251a0*/  ISETP.LT.AND P2, PT, R23, c[0x0][0x178], !P0 ;  /* 0x00005e0017007a0c */ /* 0x000fe40004741270 */
[----:B--2---:R-:W-:Y:S02]  /*251b0*/  ISETP.GE.AND P4, PT, R3, c[0x0][0x17c], PT ;  /* 0x00005f0003007a0c */ /* 0x004fe40003f86270 */
[----:B------:R-:W-:-:S05]  /*251c0*/  IADD3 R3, R0, c[0x0][0x198], RZ ;  /* 0x0000660000037a10 */ /* 0x000fca0007ffe0ff */
[----:B---3--:R1:W-:Y:S01]  /*251d0*/  @P6 STG.E.U16 [R56.64], R59 ;  /* 0x0000003b38006986 */ /* 0x0083e2000c10150a */
[----:B------:R-:W-:Y:S01]  /*251e0*/  PRMT R61, R59, 0x7632, R61 ;  /* 0x000076323b3d7816 */ /* 0x000fe2000000003d */
[----:B-1----:R-:W-:-:S04]  /*251f0*/  IMAD.WIDE R56, R0, 0x2, R52 ;  /* 0x0000000200387825 */ /* 0x002fc800078e0234 */
[----:B------:R-:W-:Y:S01]  /*25200*/  IMAD.WIDE R58, R3, 0x2, R54 ;  /* 0x00000002033a7825 */ /* 0x000fe200078e0236 */
[----:B------:R-:W-:Y:S04]  /*25210*/  @P5 STG.E.U16 [R56.64], R21 ;  /* 0x0000001538005986 */ /* 0x000fe8000c10150a */
[----:B------:R1:W-:Y:S04]  /*25220*/  @P2 STG.E.U16 [R58.64], R61 ;  /* 0x0000003d3a002986 */ /* 0x0003e8000c10150a */
[----:B-1----:R-:W2:Y:S04]  /*25230*/  LDL.LU R58, [R1+0x94] ;  /* 0x00009400013a7983 */ /* 0x002ea80000300800 */
[----:B------:R-:W3:Y:S01]  /*25240*/  LDL.LU R59, [R1+0x64] ;  /* 0x00006400013b7983 */ /* 0x000ee20000300800 */
[----:B----4-:R-:W-:-:S02]  /*25250*/  ISETP.GE.AND P5, PT, R15, c[0x0][0x17c], PT ;  /* 0x00005f000f007a0c */ /* 0x010fc40003fa6270 */
[----:B------:R-:W-:Y:S01]  /*25260*/  ISETP.GE.AND P2, PT, R14, c[0x0][0x17c], PT ;  /* 0x00005f000e007a0c */ /* 0x000fe20003f46270 */
[----:B------:R-:W4:Y:S04]  /*25270*/  LDL.LU R15, [R1+0xb54] ;  /* 0x000b5400010f7983 */ /* 0x000f280000300800 */
[----:B------:R-:W4:Y:S01]  /*25280*/  LDL.LU R14, [R1+0xb50] ;  /* 0x000b5000010e7983 */ /* 0x000f220000300800 */
[----:B------:R-:W-:Y:S02]  /*25290*/  ISETP.LT.AND P0, PT, R51, c[0x0][0x178], !P0 ;  /* 0x00005e0033007a0c */ /* 0x000fe40004701270 */
[----:B------:R-:W-:Y:S02]  /*252a0*/  ISETP.LT.AND P6, PT, R23, c[0x0][0x178], !P1 ;  /* 0x00005e0017007a0c */ /* 0x000fe40004fc1270 */
[----:B------:R-:W-:Y:S01]  /*252b0*/  PRMT R60, R21, 0x7632, R60 ;  /* 0x00007632153c7816 */ /* 0x000fe2000000003c */
[----:B------:R-:W-:Y:S01]  /*252c0*/  IMAD.WIDE R20, R3, 0x2, R52 ;  /* 0x0000000203147825 */ /* 0x000fe200078e0234 */
[----:B------:R-:W-:-:S02]  /*252d0*/  ISETP.LT.AND P1, PT, R51, c[0x0][0x178], !P1 ;  /* 0x00005e0033007a0c */ /* 0x000fc40004f21270 */
[----:B------:R-:W-:-:S05]  /*252e0*/  IADD3 R0, R3, c[0x0][0x198], RZ ;  /* 0x0000660003007a10 */ /* 0x000fca0007ffe0ff */
[----:B------:R1:W-:Y:S01]  /*252f0*/  @P0 STG.E.U16 [R20.64], R60 ;  /* 0x0000003c14000986 */ /* 0x0003e2000c10150a */
[----:B------:R-:W-:Y:S01]  /*25300*/  ISETP.LT.AND P0, PT, R23, c[0x0][0x178], !P4 ;  /* 0x00005e0017007a0c */ /* 0x000fe20006701270 */
[C---:B------:R-:W-:Y:S01]  /*25310*/  IMAD.WIDE R56, R0.reuse, 0x2, R54 ;  /* 0x0000000200387825 */ /* 0x040fe200078e0236 */
[----:B------:R-:W-:-:S03]  /*25320*/  IADD3 R3, R0, c[0x0][0x198], RZ ;  /* 0x0000660000037a10 */ /* 0x000fc60007ffe0ff */
[----:B-1----:R-:W-:Y:S01]  /*25330*/  IMAD.WIDE R20, R0, 0x2, R52 ;  /* 0x0000000200147825 */ /* 0x002fe200078e0234 */
[----:B--2---:R-:W-:Y:S01]  /*25340*/  @P6 STG.E.U16 [R56.64], R58 ;  /* 0x0000003a38006986 */ /* 0x004fe2000c10150a */
[----:B------:R-:W-:-:S03]  /*25350*/  PRMT R61, R58, 0x7632, R61 ;  /* 0x000076323a3d7816 */ /* 0x000fc6000000003d */
[----:B---3--:R1:W-:Y:S01]  /*25360*/  @P1 STG.E.U16 [R20.64], R59 ;  /* 0x0000003b14001986 */ /* 0x0083e2000c10150a */
[----:B------:R-:W-:Y:S01]  /*25370*/  PRMT R60, R59, 0x7632, R60 ;  /* 0x000076323b3c7816 */ /* 0x000fe2000000003c */
[----:B-1----:R-:W-:-:S05]  /*25380*/  IMAD.WIDE R58, R3, 0x2, R54 ;  /* 0x00000002033a7825 */ /* 0x002fca00078e0236 */
[----:B------:R1:W-:Y:S04]  /*25390*/  @P0 STG.E.U16 [R58.64], R61 ;  /* 0x0000003d3a000986 */ /* 0x0003e8000c10150a */
[----:B-1----:R-:W2:Y:S04]  /*253a0*/  LDL.LU R58, [R1+0xb4] ;  /* 0x0000b400013a7983 */ /* 0x002ea80000300800 */
[----:B------:R-:W3:Y:S01]  /*253b0*/  LDL.LU R59, [R1+0x84] ;  /* 0x00008400013b7983 */ /* 0x000ee20000300800 */
[----:B----4-:R-:W-:Y:S02]  /*253c0*/  ISETP.GE.AND P1, PT, R15, c[0x0][0x17c], PT ;  /* 0x00005f000f007a0c */ /* 0x010fe40003f26270 */
[----:B------:R-:W-:Y:S01]  /*253d0*/  ISETP.GE.AND P0, PT, R14, c[0x0][0x17c], PT ;  /* 0x00005f000e007a0c */ /* 0x000fe20003f06270 */
[----:B------:R-:W4:Y:S04]  /*253e0*/  LDL.LU R15, [R1+0xb5c] ;  /* 0x000b5c00010f7983 */ /* 0x000f280000300800 */
[----:B------:R-:W4:Y:S01]  /*253f0*/  LDL.LU R14, [R1+0xb58] ;  /* 0x000b5800010e7983 */ /* 0x000f220000300800 */
[----:B------:R-:W-:Y:S01]  /*25400*/  ISETP.LT.AND P4, PT, R51, c[0x0][0x178], !P4 ;  /* 0x00005e0033007a0c */ /* 0x000fe20006781270 */
[----:B------:R-:W-:Y:S01]  /*25410*/  IMAD.WIDE R20, R3, 0x2, R52 ;  /* 0x0000000203147825 */ /* 0x000fe200078e0234 */
[----:B------:R-:W-:-:S02]  /*25420*/  ISETP.LT.AND P6, PT, R23, c[0x0][0x178], !P3 ;  /* 0x00005e0017007a0c */ /* 0x000fc40005fc1270 */
[----:B------:R-:W-:Y:S02]  /*25430*/  ISETP.LT.AND P3, PT, R51, c[0x0][0x178], !P3 ;  /* 0x00005e0033007a0c */ /* 0x000fe40005f61270 */
[----:B------:R-:W-:-:S05]  /*25440*/  IADD3 R0, R3, c[0x0][0x198], RZ ;  /* 0x0000660003007a10 */ /* 0x000fca0007ffe0ff */
[C---:B------:R-:W-:Y:S02]  /*25450*/  IMAD.WIDE R56, R0.reuse, 0x2, R54 ;  /* 0x0000000200387825 */ /* 0x040fe400078e0236 */
[----:B------:R1:W-:Y:S01]  /*25460*/  @P4 STG.E.U16 [R20.64], R60 ;  /* 0x0000003c14004986 */ /* 0x0003e2000c10150a */
[----:B------:R-:W-:Y:S02]  /*25470*/  ISETP.LT.AND P4, PT, R23, c[0x0][0x178], !P5 ;  /* 0x00005e0017007a0c */ /* 0x000fe40006f81270 */
[C---:B------:R-:W-:Y:S01]  /*25480*/  IADD3 R3, R0.reuse, c[0x0][0x198], RZ ;  /* 0x0000660000037a10 */ /* 0x040fe20007ffe0ff */
[----:B-1----:R-:W-:Y:S01]  /*25490*/  IMAD.WIDE R20, R0, 0x2, R52 ;  /* 0x0000000200147825 */ /* 0x002fe200078e0234 */
[----:B--2---:R-:W-:Y:S01]  /*254a0*/  @P6 STG.E.U16 [R56.64], R58 ;  /* 0x0000003a38006986 */ /* 0x004fe2000c10150a */
[----:B------:R-:W-:-:S03]  /*254b0*/  PRMT R61, R58, 0x7632, R61 ;  /* 0x000076323a3d7816 */ /* 0x000fc6000000003d */
[----:B---3--:R1:W-:Y:S01]  /*254c0*/  @P3 STG.E.U16 [R20.64], R59 ;  /* 0x0000003b14003986 */ /* 0x0083e2000c10150a */
[----:B------:R-:W-:Y:S01]  /*254d0*/  PRMT R60, R59, 0x7632, R60 ;  /* 0x000076323b3c7816 */ /* 0x000fe2000000003c */
[----:B-1----:R-:W-:-:S05]  /*254e0*/  IMAD.WIDE R58, R3, 0x2, R54 ;  /* 0x00000002033a7825 */ /* 0x002fca00078e0236 */
[----:B------:R1:W-:Y:S04]  /*254f0*/  @P4 STG.E.U16 [R58.64], R61 ;  /* 0x0000003d3a004986 */ /* 0x0003e8000c10150a */
[----:B-1----:R-:W2:Y:S01]  /*25500*/  LDL.LU R59, [R1+0xc4] ;  /* 0x0000c400013b7983 */ /* 0x002ea20000300800 */
[----:B----4-:R-:W-:Y:S02]  /*25510*/  ISETP.GE.AND P3, PT, R15, c[0x0][0x17c], PT ;  /* 0x00005f000f007a0c */ /* 0x010fe40003f66270 */
[----:B------:R-:W-:Y:S01]  /*25520*/  ISETP.GE.AND P4, PT, R14, c[0x0][0x17c], PT ;  /* 0x00005f000e007a0c */ /* 0x000fe20003f86270 */
[----:B------:R-:W3:Y:S04]  /*25530*/  LDL.LU R15, [R1+0xb64] ;  /* 0x000b6400010f7983 */ /* 0x000ee80000300800 */
[----:B------:R-:W2:Y:S01]  /*25540*/  LDL.LU R14, [R1+0xb60] ;  /* 0x000b6000010e7983 */ /* 0x000ea20000300800 */
[----:B------:R-:W-:Y:S01]  /*25550*/  ISETP.LT.AND P5, PT, R51, c[0x0][0x178], !P5 ;  /* 0x00005e0033007a0c */ /* 0x000fe20006fa1270 */
[----:B------:R-:W-:Y:S01]  /*25560*/  IMAD.WIDE R20, R3, 0x2, R52 ;  /* 0x0000000203147825 */ /* 0x000fe200078e0234 */
[----:B------:R-:W-:-:S02]  /*25570*/  ISETP.LT.AND P6, PT, R23, c[0x0][0x178], !P2 ;  /* 0x00005e0017007a0c */ /* 0x000fc400057c1270 */
[----:B------:R-:W-:Y:S02]  /*25580*/  IADD3 R0, R3, c[0x0][0x198], RZ ;  /* 0x0000660003007a10 */ /* 0x000fe40007ffe0ff */
[----:B------:R-:W-:Y:S02]  /*25590*/  ISETP.LT.AND P2, PT, R51, c[0x0][0x178], !P2 ;  /* 0x00005e0033007a0c */ /* 0x000fe40005741270 */
[C---:B------:R-:W-:Y:S01]  /*255a0*/  IADD3 R3, R0.reuse, c[0x0][0x198], RZ ;  /* 0x0000660000037a10 */ /* 0x040fe20007ffe0ff */
[----:B------:R-:W-:-:S04]  /*255b0*/  IMAD.WIDE R56, R0, 0x2, R54 ;  /* 0x0000000200387825 */ /* 0x000fc800078e0236 */
[----:B------:R1:W-:Y:S01]  /*255c0*/  @P5 STG.E.U16 [R20.64], R60 ;  /* 0x0000003c14005986 */ /* 0x0003e2000c10150a */
[----:B------:R-:W-:Y:S01]  /*255d0*/  ISETP.LT.AND P5, PT, R23, c[0x0][0x178], !P1 ;  /* 0x00005e0017007a0c */ /* 0x000fe20004fa1270 */
[----:B-1----:R-:W-:Y:S01]  /*255e0*/  IMAD.WIDE R20, R0, 0x2, R52 ;  /* 0x0000000200147825 */ /* 0x002fe200078e0234 */
[----:B------:R-:W-:Y:S01]  /*255f0*/  PRMT R60, R22, 0x7632, R60 ;  /* 0x00007632163c7816 */ /* 0x000fe2000000003c */
[----:B--2---:R1:W-:Y:S01]  /*25600*/  @P6 STG.E.U16 [R56.64], R59 ;  /* 0x0000003b38006986 */ /* 0x0043e2000c10150a */
[----:B------:R-:W-:Y:S02]  /*25610*/  PRMT R61, R59, 0x7632, R61 ;  /* 0x000076323b3d7816 */ /* 0x000fe4000000003d */
[----:B------:R-:W-:Y:S01]  /*25620*/  ISETP.LT.AND P6, PT, R23, c[0x0][0x178], !P0 ;  /* 0x00005e0017007a0c */ /* 0x000fe200047c1270 */
[----:B------:R2:W-:Y:S04]  /*25630*/  @P2 STG.E.U16 [R20.64], R22 ;  /* 0x0000001614002986 */ /* 0x0005e8000c10150a */
[----:B------:R-:W4:Y:S01]  /*25640*/  LDL.LU R23, [R1+0xd28] ;  /* 0x000d280001177983 */ /* 0x000f220000300800 */
[----:B-1----:R-:W-:-:S03]  /*25650*/  IMAD.WIDE R58, R3, 0x2, R54 ;  /* 0x00000002033a7825 */ /* 0x002fc600078e0236 */
[----:B--2---:R-:W2:Y:S04]  /*25660*/  LDL.LU R22, [R1+0xd24] ;  /* 0x000d240001167983 */ /* 0x004ea80000300800 */
[----:B------:R1:W-:Y:S04]  /*25670*/  @P5 STG.E.U16 [R58.64], R61 ;  /* 0x0000003d3a005986 */ /* 0x0003e8000c10150a */
[----:B-1----:R-:W2:Y:S04]  /*25680*/  LDL.LU R59, [R1+0x78] ;  /* 0x00007800013b7983 */ /* 0x002ea80000300800 */
[----:B------:R-:W2:Y:S01]  /*25690*/  LDL.LU R61, [R1+0x4f0] ;  /* 0x0004f000013d7983 */ /* 0x000ea20000300800 */
[----:B---3--:R-:W-:-:S02]  /*256a0*/  ISETP.GE.AND P2, PT, R15, c[0x0][0x17c], PT ;  /* 0x00005f000f007a0c */ /* 0x008fc40003f46270 */
[----:B------:R-:W-:Y:S01]  /*256b0*/  ISETP.GE.AND P5, PT, R14, c[0x0][0x17c], PT ;  /* 0x00005f000e007a0c */ /* 0x000fe20003fa6270 */
[----:B------:R-:W3:Y:S04]  /*256c0*/  LDL.LU R15, [R1+0xb6c] ;  /* 0x000b6c00010f7983 */ /* 0x000ee80000300800 */
[----:B------:R-:W3:Y:S01]  /*256d0*/  LDL.LU R14, [R1+0xb68] ;  /* 0x000b6800010e7983 */ /* 0x000ee20000300800 */
[----:B------:R-:W-:Y:S01]  /*256e0*/  ISETP.LT.AND P1, PT, R51, c[0x0][0x178], !P1 ;  /* 0x00005e0033007a0c */ /* 0x000fe20004f21270 */
[C---:B------:R-:W-:Y:S01]  /*256f0*/  IMAD.WIDE R20, R3.reuse, 0x2, R52 ;  /* 0x0000000203147825 */ /* 0x040fe200078e0234 */
[----:B------:R-:W-:Y:S02]  /*25700*/  IADD3 R0, R3, c[0x0][0x198], RZ ;  /* 0x0000660003007a10 */ /* 0x000fe40007ffe0ff */
[----:B------:R-:W-:-:S02]  /*25710*/  ISETP.LT.AND P0, PT, R51, c[0x0][0x178], !P0 ;  /* 0x00005e0033007a0c */ /* 0x000fc40004701270 */
[C---:B------:R-:W-:Y:S01]  /*25720*/  IADD3 R3, R0.reuse, c[0x0][0x198], RZ ;  /* 0x0000660000037a10 */ /* 0x040fe20007ffe0ff */
[----:B------:R-:W-:-:S06]  /*25730*/  IMAD.WIDE R56, R0, 0x2, R54 ;  /* 0x0000000200387825 */ /* 0x000fcc00078e0236 */
[----:B------:R1:W-:Y:S02]  /*25740*/  @P1 STG.E.U16 [R20.64], R60 ;  /* 0x0000003c14001986 */ /* 0x0003e4000c10150a */
[----:B-1----:R-:W-:Y:S01]  /*25750*/  IMAD.WIDE R20, R0, 0x2, R52 ;  /* 0x0000000200147825 */ /* 0x002fe200078e0234 */
[----:B--2---:R-:W-:Y:S01]  /*25760*/  ISETP.LT.AND P1, PT, R61, c[0x0][0x178], !P3 ;  /* 0x00005e003d007a0c */ /* 0x004fe20005f21270 */
[----:B------:R1:W-:Y:S01]  /*25770*/  @P6 STG.E.U16 [R56.64], R59 ;  /* 0x0000003b38006986 */ /* 0x0003e2000c10150a */
[----:B------:R-:W-:-:S03]  /*25780*/  PRMT R60, R59, 0x7632, R60 ;  /* 0x000076323b3c7816 */ /* 0x000fc6000000003c */
[----:B------:R-:W-:Y:S01]  /*25790*/  @P0 STG.E.U16 [R20.64], R22 ;  /* 0x0000001614000986 */ /* 0x000fe2000c10150a */
[----:B-1----:R-:W-:-:S07]  /*257a0*/  IMAD.WIDE R58, R3, 0x2, R54 ;  /* 0x00000002033a7825 */ /* 0x002fce00078e0236 */
[----:B------:R1:W-:Y:S04]  /*257b0*/  @P1 STG.E.U16 [R58.64], R60 ;  /* 0x0000003c3a001986 */ /* 0x0003e8000c10150a */
[----:B-1----:R-:W2:Y:S04]  /*257c0*/  LDL.LU R58, [R1+0x98] ;  /* 0x00009800013a7983 */ /* 0x002ea80000300800 */
[----:B------:R-:W4:Y:S01]  /*257d0*/  LDL.LU R59, [R1+0x68] ;  /* 0x00006800013b7983 */ /* 0x000f220000300800 */
[----:B---3--:R-:W-:Y:S02]  /*257e0*/  ISETP.GE.AND P0, PT, R15, c[0x0][0x17c], PT ;  /* 0x00005f000f007a0c */ /* 0x008fe40003f06270 */
[----:B------:R-:W-:Y:S01]  /*257f0*/  ISETP.GE.AND P1, PT, R14, c[0x0][0x17c], PT ;  /* 0x00005f000e007a0c */ /* 0x000fe20003f26270 */
[----:B------:R-:W3:Y:S04]  /*25800*/  LDL.LU R15, [R1+0xb74] ;  /* 0x000b7400010f7983 */ /* 0x000ee80000300800 */
[----:B------:R-:W3:Y:S01]  /*25810*/  LDL.LU R14, [R1+0xb70] ;  /* 0x000b7000010e7983 */ /* 0x000ee20000300800 */
[----:B------:R-:W-:Y:S01]  /*25820*/  ISETP.LT.AND P3, PT, R51, c[0x0][0x178], !P3 ;  /* 0x00005e0033007a0c */ /* 0x000fe20005f61270 */
[----:B------:R-:W-:Y:S01]  /*25830*/  IMAD.WIDE R20, R3, 0x2, R52 ;  /* 0x0000000203147825 */ /* 0x000fe200078e0234 */
[----:B------:R-:W-:-:S02]  /*25840*/  ISETP.LT.AND P6, PT, R61, c[0x0][0x178], !P4 ;  /* 0x00005e003d007a0c */ /* 0x000fc400067c1270 */
[----:B------:R-:W-:Y:S02]  /*25850*/  PRMT R22, R22, 0x7632, R22 ;  /* 0x0000763216167816 */ /* 0x000fe40000000016 */
[----:B------:R-:W-:Y:S02]  /*25860*/  ISETP.LT.AND P4, PT, R51, c[0x0][0x178], !P4 ;  /* 0x00005e0033007a0c */ /* 0x000fe40006781270 */
        /* <DEDUP_REMOVED lines=8> */
[----:B----4-:R1:W-:Y:S01]  /*258f0*/  @P4 STG.E.U16 [R20.64], R59 ;  /* 0x0000003b14004986 */ /* 0x0103e2000c10150a */
[----:B------:R-:W-:Y:S01]  /*25900*/  PRMT R22, R59, 0x7632, R22 ;  /* 0x000076323b167816 */ /* 0x000fe20000000016 */
[----:B-1----:R-:W-:-:S05]  /*25910*/  IMAD.WIDE R58, R3, 0x2, R54 ;  /* 0x00000002033a7825 */ /* 0x002fca00078e0236 */
[----:B------:R1:W-:Y:S04]  /*25920*/  @P3 STG.E.U16 [R58.64], R60 ;  /* 0x0000003c3a003986 */ /* 0x0003e8000c10150a */
[----:B-1----:R-:W2:Y:S04]  /*25930*/  LDL.LU R58, [R1+0xb8] ;  /* 0x0000b800013a7983 */ /* 0x002ea80000300800 */
[----:B------:R-:W4:Y:S01]  /*25940*/  LDL.LU R59, [R1+0x88] ;  /* 0x00008800013b7983 */ /* 0x000f220000300800 */
[----:B---3--:R-:W-:-:S03]  /*25950*/  ISETP.GE.AND P3, PT, R14, c[0x0][0x17c], PT ;  /* 0x00005f000e007a0c */ /* 0x008fc60003f66270 */
[----:B------:R-:W3:Y:S01]  /*25960*/  LDL.LU R14, [R1+0xb78] ;  /* 0x000b7800010e7983 */ /* 0x000ee20000300800 */
[----:B------:R-:W-:Y:S01]  /*25970*/  ISETP.LT.AND P2, PT, R51, c[0x0][0x178], !P2 ;  /* 0x00005e0033007a0c */ /* 0x000fe20005741270 */
[----:B------:R-:W-:Y:S01]  /*25980*/  IMAD.WIDE R20, R3, 0x2, R52 ;  /* 0x0000000203147825 */ /* 0x000fe200078e0234 */
[----:B------:R-:W-:Y:S02]  /*25990*/  ISETP.LT.AND P6, PT, R61, c[0x0][0x178], !P5 ;  /* 0x00005e003d007a0c */ /* 0x000fe40006fc1270 */
[----:B------:R-:W-:Y:S02]  /*259a0*/  ISETP.LT.AND P5, PT, R51, c[0x0][0x178], !P5 ;  /* 0x00005e0033007a0c */ /* 0x000fe40006fa1270 */
[----:B------:R-:W-:-:S05]  /*259b0*/  IADD3 R0, R3, c[0x0][0x198], RZ ;  /* 0x0000660003007a10 */ /* 0x000fca0007ffe0ff */
[C---:B------:R-:W-:Y:S02]  /*259c0*/  IMAD.WIDE R56, R0.reuse, 0x2, R54 ;  /* 0x0000000200387825 */ /* 0x040fe400078e0236 */
[----:B------:R1:W-:Y:S01]  /*259d0*/  @P2 STG.E.U16 [R20.64], R22 ;  /* 0x0000001614002986 */ /* 0x0003e2000c10150a */
[----:B------:R-:W-:Y:S02]  /*259e0*/  ISETP.LT.AND P2, PT, R61, c[0x0][0x178], !P0 ;  /* 0x00005e003d007a0c */ /* 0x000fe40004741270 */
[C---:B------:R-:W-:Y:S02]  /*259f0*/  IADD3 R3, R0.reuse, c[0x0][0x198], RZ ;  /* 0x0000660000037a10 */ /* 0x040fe40007ffe0ff */
[----:B------:R-:W-:Y:S02]  /*25a00*/  ISETP.GE.AND P4, PT, R15, c[0x0][0x17c], PT ;  /* 0x00005f000f007a0c */ /* 0x000fe40003f86270 */
[----:B------:R-:W3:Y:S01]  /*25a10*/  LDL.LU R15, [R1+0x7c] ;  /* 0x00007c00010f7983 */ /* 0x000ee20000300800 */
[----:B-1----:R-:W-:Y:S01]  /*25a20*/  IMAD.WIDE R20, R0, 0x2, R52 ;  /* 0x0000000200147825 */ /* 0x002fe200078e0234 */
[----:B------:R-:W-:-:S02]  /*25a30*/  IADD3 R0, R3, c[0x0][0x198], RZ ;  /* 0x0000660003007a10 */ /* 0x000fc40007ffe0ff */
[----:B--2---:R-:W-:Y:S01]  /*25a40*/  @P6 STG.E.U16 [R56.64], R58 ;  /* 0x0000003a38006986 */ /* 0x004fe2000c10150a */
[----:B------:R-:W-:-:S03]  /*25a50*/  PRMT R60, R58, 0x7632, R60 ;  /* 0x000076323a3c7816 */ /* 0x000fc6000000003c */
[----:B----4-:R1:W-:Y:S01]  /*25a60*/  @P5 STG.E.U16 [R20.64], R59 ;  /* 0x0000003b14005986 */ /* 0x0103e2000c10150a */
[----:B------:R-:W-:Y:S01]  /*25a70*/  PRMT R22, R59, 0x7632, R22 ;  /* 0x000076323b167816 */ /* 0x000fe20000000016 */
[----:B-1----:R-:W-:-:S04]  /*25a80*/  IMAD.WIDE R58, R3, 0x2, R54 ;  /* 0x00000002033a7825 */ /* 0x002fc800078e0236 */
[----:B------:R-:W-:Y:S02]  /*25a90*/  IMAD.WIDE R20, R3, 0x2, R52 ;  /* 0x0000000203147825 */ /* 0x000fe400078e0234 */
[----:B------:R-:W2:Y:S04]  /*25aa0*/  LDL.LU R3, [R1+0xb7c] ;  /* 0x000b7c0001037983 */ /* 0x000ea80000300800 */
[----:B------:R1:W-:Y:S04]  /*25ab0*/  @P2 STG.E.U16 [R58.64], R60 ;  /* 0x0000003c3a002986 */ /* 0x0003e8000c10150a */
[----:B-1----:R-:W4:Y:S01]  /*25ac0*/  LDL.LU R59, [R1+0xc8] ;  /* 0x0000c800013b7983 */ /* 0x002f220000300800 */
[----:B---3--:R-:W-:-:S03]  /*25ad0*/  ISETP.GE.AND P2, PT, R14, c[0x0][0x17c], PT ;  /* 0x00005f000e007a0c */ /* 0x008fc60003f46270 */
[----:B------:R-:W3:Y:S01]  /*25ae0*/  LDL.LU R14, [R1+0xb80] ;  /* 0x000b8000010e7983 */ /* 0x000ee20000300800 */
[----:B------:R-:W-:Y:S02]  /*25af0*/  ISETP.LT.AND P0, PT, R51, c[0x0][0x178], !P0 ;  /* 0x00005e0033007a0c */ /* 0x000fe40004701270 */
[----:B------:R-:W-:Y:S02]  /*25b00*/  ISETP.LT.AND P6, PT, R61, c[0x0][0x178], !P1 ;  /* 0x00005e003d007a0c */ /* 0x000fe40004fc1270 */
[----:B------:R-:W-:Y:S01]  /*25b10*/  ISETP.LT.AND P1, PT, R51, c[0x0][0x178], !P1 ;  /* 0x00005e0033007a0c */ /* 0x000fe20004f21270 */
[----:B------:R-:W-:-:S08]  /*25b20*/  IMAD.WIDE R56, R0, 0x2, R54 ;  /* 0x0000000200387825 */ /* 0x000fd000078e0236 */
[----:B------:R1:W-:Y:S01]  /*25b30*/  @P0 STG.E.U16 [R20.64], R22 ;  /* 0x0000001614000986 */ /* 0x0003e2000c10150a */
[----:B------:R-:W-:Y:S01]  /*25b40*/  ISETP.LT.AND P0, PT, R61, c[0x0][0x178], !P4 ;  /* 0x00005e003d007a0c */ /* 0x000fe20006701270 */
[C---:B-1----:R-:W-:Y:S01]  /*25b50*/  IMAD.WIDE R20, R0.reuse, 0x2, R52 ;  /* 0x0000000200147825 */ /* 0x042fe200078e0234 */
[----:B------:R-:W-:Y:S02]  /*25b60*/  PRMT R22, R23, 0x7632, R22 ;  /* 0x0000763217167816 */ /* 0x000fe40000000016 */
[----:B--2---:R-:W-:Y:S02]  /*25b70*/  ISETP.GE.AND P5, PT, R3, c[0x0][0x17c], PT ;  /* 0x00005f0003007a0c */ /* 0x004fe40003fa6270 */
[----:B------:R-:W-:-:S04]  /*25b80*/  IADD3 R3, R0, c[0x0][0x198], RZ ;  /* 0x0000660000037a10 */ /* 0x000fc80007ffe0ff */
[----:B------:R-:W-:Y:S01]  /*25b90*/  IADD3 R0, R3, c[0x0][0x198], RZ ;  /* 0x0000660003007a10 */ /* 0x000fe20007ffe0ff */
[----:B----4-:R1:W-:Y:S01]  /*25ba0*/  @P6 STG.E.U16 [R56.64], R59 ;  /* 0x0000003b38006986 */ /* 0x0103e2000c10150a */
[----:B------:R-:W-:-:S03]  /*25bb0*/  PRMT R60, R59, 0x7632, R60 ;  /* 0x000076323b3c7816 */ /* 0x000fc6000000003c */
[----:B------:R2:W-:Y:S01]  /*25bc0*/  @P1 STG.E.U16 [R20.64], R23 ;  /* 0x0000001714001986 */ /* 0x0005e2000c10150a */
[----:B-1----:R-:W-:-:S03]  /*25bd0*/  IMAD.WIDE R58, R3, 0x2, R54 ;  /* 0x00000002033a7825 */ /* 0x002fc600078e0236 */
[----:B--2---:R-:W2:Y:S01]  /*25be0*/  LDL.LU R23, [R1+0xd20] ;  /* 0x000d200001177983 */ /* 0x004ea20000300800 */
[----:B------:R-:W-:-:S03]  /*25bf0*/  IMAD.WIDE R20, R3, 0x2, R52 ;  /* 0x0000000203147825 */ /* 0x000fc600078e0234 */
[----:B------:R-:W4:Y:S04]  /*25c00*/  LDL.LU R3, [R1+0xb84] ;  /* 0x000b840001037983 */ /* 0x000f280000300800 */
[----:B------:R1:W-:Y:S01]  /*25c10*/  @P0 STG.E.U16 [R58.64], R60 ;  /* 0x0000003c3a000986 */ /* 0x0003e2000c10150a */
[----:B---3--:R-:W-:-:S03]  /*25c20*/  ISETP.GE.AND P0, PT, R14, c[0x0][0x17c], PT ;  /* 0x00005f000e007a0c */ /* 0x008fc60003f06270 */
[----:B-1----:R-:W3:Y:S04]  /*25c30*/  LDL.LU R60, [R1+0xb88] ;  /* 0x000b8800013c7983 */ /* 0x002ee80000300800 */
[----:B------:R-:W3:Y:S01]  /*25c40*/  LDL.LU R14, [R1+0xb8c] ;  /* 0x000b8c00010e7983 */ /* 0x000ee20000300800 */
[----:B------:R-:W-:Y:S02]  /*25c50*/  ISETP.LT.AND P4, PT, R51, c[0x0][0x178], !P4 ;  /* 0x00005e0033007a0c */ /* 0x000fe40006781270 */
[----:B------:R-:W-:Y:S02]  /*25c60*/  ISETP.LT.AND P6, PT, R61, c[0x0][0x178], !P3 ;  /* 0x00005e003d007a0c */ /* 0x000fe40005fc1270 */
[----:B------:R-:W-:Y:S01]  /*25c70*/  ISETP.LT.AND P3, PT, R51, c[0x0][0x178], !P3 ;  /* 0x00005e0033007a0c */ /* 0x000fe20005f61270 */
[----:B------:R-:W-:-:S08]  /*25c80*/  IMAD.WIDE R56, R0, 0x2, R54 ;  /* 0x0000000200387825 */ /* 0x000fd000078e0236 */
[----:B------:R1:W-:Y:S01]  /*25c90*/  @P4 STG.E.U16 [R20.64], R22 ;  /* 0x0000001614004986 */ /* 0x0003e2000c10150a */
[----:B------:R-:W-:Y:S02]  /*25ca0*/  ISETP.LT.AND P4, PT, R61, c[0x0][0x178], !P5 ;  /* 0x00005e003d007a0c */ /* 0x000fe40006f81270 */
[----:B------:R-:W-:Y:S01]  /*25cb0*/  ISETP.LT.AND P5, PT, R51, c[0x0][0x178], !P5 ;  /* 0x00005e0033007a0c */ /* 0x000fe20006fa1270 */
[----:B------:R-:W-:Y:S01]  /*25cc0*/  @P6 STG.E.U16 [R56.64], R15 ;  /* 0x0000000f38006986 */ /* 0x000fe2000c10150a */
[----:B------:R-:W-:Y:S01]  /*25cd0*/  PRMT R59, R15, 0x7632, R59 ;  /* 0x000076320f3b7816 */ /* 0x000fe2000000003b */
[C---:B-1----:R-:W-:Y:S01]  /*25ce0*/  IMAD.WIDE R20, R0.reuse, 0x2, R52 ;  /* 0x0000000200147825 */ /* 0x042fe200078e0234 */
[----:B----4-:R-:W-:Y:S02]  /*25cf0*/  ISETP.GE.AND P1, PT, R3, c[0x0][0x17c], PT ;  /* 0x00005f0003007a0c */ /* 0x010fe40003f26270 */
[----:B------:R-:W-:Y:S02]  /*25d00*/  IADD3 R3, R0, c[0x0][0x198], RZ ;  /* 0x0000660000037a10 */ /* 0x000fe40007ffe0ff */
[----:B--2---:R1:W-:Y:S01]  /*25d10*/  @P3 STG.E.U16 [R20.64], R23 ;  /* 0x0000001714003986 */ /* 0x0043e2000c10150a */
[----:B------:R-:W-:-:S02]  /*25d20*/  PRMT R58, R23, 0x7632, R58 ;  /* 0x00007632173a7816 */ /* 0x000fc4000000003a */
[C---:B-1----:R-:W-:Y:S01]  /*25d30*/  IMAD.WIDE R20, R3.reuse, 0x2, R54 ;  /* 0x0000000203147825 */ /* 0x042fe200078e0236 */
[----:B---3--:R-:W-:Y:S02]  /*25d40*/  ISETP.GE.AND P3, PT, R60, c[0x0][0x17c], PT ;  /* 0x00005f003c007a0c */ /* 0x008fe40003f66270 */
[----:B------:R-:W2:Y:S01]  /*25d50*/  LDL.LU R60, [R1+0x8c] ;  /* 0x00008c00013c7983 */ /* 0x000ea20000300800 */
[----:B------:R-:W-:-:S03]  /*25d60*/  IMAD.WIDE R22, R3, 0x2, R52 ;  /* 0x0000000203167825 */ /* 0x000fc600078e0234 */
[----:B------:R-:W-:Y:S01]  /*25d70*/  @P4 STG.E.U16 [R20.64], R59 ;  /* 0x0000003b14004986 */ /* 0x000fe2000c10150a */
[----:B------:R-:W-:-:S03]  /*25d80*/  ISETP.GE.AND P4, PT, R14, c[0x0][0x17c], PT ;  /* 0x00005f000e007a0c */ /* 0x000fc60003f86270 */
[----:B------:R-:W3:Y:S04]  /*25d90*/  LDL.LU R14, [R1+0xb94] ;  /* 0x000b9400010e7983 */ /* 0x000ee80000300800 */
[----:B------:R-:W4:Y:S04]  /*25da0*/  LDL.LU R15, [R1+0xb90] ;  /* 0x000b9000010f7983 */ /* 0x000f280000300800 */
[----:B------:R1:W-:Y:S04]  /*25db0*/  @P5 STG.E.U16 [R22.64], R58 ;  /* 0x0000003a16005986 */ /* 0x0003e8000c10150a */
[----:B-1----:R-:W2:Y:S04]  /*25dc0*/  LDL.LU R22, [R1+0x9c] ;  /* 0x00009c0001167983 */ /* 0x002ea80000300800 */
[----:B------:R-:W3:Y:S01]  /*25dd0*/  LDL.LU R23, [R1+0x6c] ;  /* 0x00006c0001177983 */ /* 0x000ee20000300800 */
[----:B------:R-:W-:-:S02]  /*25de0*/  ISETP.LT.AND P6, PT, R61, c[0x0][0x178], !P2 ;  /* 0x00005e003d007a0c */ /* 0x000fc400057c1270 */
[----:B------:R-:W-:Y:S02]  /*25df0*/  ISETP.LT.AND P2, PT, R51, c[0x0][0x178], !P2 ;  /* 0x00005e0033007a0c */ /* 0x000fe40005741270 */
[----:B------:R-:W-:Y:S02]  /*25e00*/  IADD3 R0, R3, c[0x0][0x198], RZ ;  /* 0x0000660003007a10 */ /* 0x000fe40007ffe0ff */
[----:B------:R-:W-:Y:S02]  /*25e10*/  ISETP.LT.AND P5, PT, R61, c[0x0][0x178], !P1 ;  /* 0x00005e003d007a0c */ /* 0x000fe40004fa1270 */
[----:B------:R-:W-:Y:S01]  /*25e20*/  ISETP.LT.AND P1, PT, R51, c[0x0][0x178], !P1 ;  /* 0x00005e0033007a0c */ /* 0x000fe20004f21270 */
[C---:B------:R-:W-:Y:S01]  /*25e30*/  IMAD.WIDE R56, R0.reuse, 0x2, R54 ;  /* 0x0000000200387825 */ /* 0x040fe200078e0236 */
[----:B------:R-:W-:-:S03]  /*25e40*/  IADD3 R3, R0, c[0x0][0x198], RZ ;  /* 0x0000660000037a10 */ /* 0x000fc60007ffe0ff */
[----:B------:R-:W-:Y:S01]  /*25e50*/  IMAD.WIDE R20, R0, 0x2, R52 ;  /* 0x0000000200147825 */ /* 0x000fe200078e0234 */
[----:B--2---:R-:W-:Y:S01]  /*25e60*/  @P6 STG.E.U16 [R56.64], R22 ;  /* 0x0000001638006986 */ /* 0x004fe2000c10150a */
[----:B------:R-:W-:-:S03]  /*25e70*/  PRMT R59, R22, 0x7632, R59 ;  /* 0x00007632163b7816 */ /* 0x000fc6000000003b */
[----:B---3--:R1:W-:Y:S01]  /*25e80*/  @P2 STG.E.U16 [R20.64], R23 ;  /* 0x0000001714002986 */ /* 0x0083e2000c10150a */
[----:B------:R-:W-:Y:S02]  /*25e90*/  PRMT R58, R23, 0x7632, R58 ;  /* 0x00007632173a7816 */ /* 0x000fe4000000003a */
[----:B------:R-:W-:Y:S02]  /*25ea0*/  ISETP.GE.AND P2, PT, R14, c[0x0][0x17c], PT ;  /* 0x00005f000e007a0c */ /* 0x000fe40003f46270 */
[----:B------:R-:W2:Y:S01]  /*25eb0*/  LDL.LU R14, [R1+0xac] ;  /* 0x0000ac00010e7983 */ /* 0x000ea20000300800 */
[----:B-1----:R-:W-:-:S04]  /*25ec0*/  IMAD.WIDE R20, R3, 0x2, R54 ;  /* 0x0000000203147825 */ /* 0x002fc800078e0236 */
[----:B------:R-:W-:Y:S01]  /*25ed0*/  IMAD.WIDE R22, R3, 0x2, R52 ;  /* 0x0000000203167825 */ /* 0x000fe200078e0234 */
[----:B------:R-:W-:Y:S01]  /*25ee0*/  @P5 STG.E.U16 [R20.64], R59 ;  /* 0x0000003b14005986 */ /* 0x000fe2000c10150a */
[----:B----4-:R-:W-:-:S03]  /*25ef0*/  ISETP.GE.AND P5, PT, R15, c[0x0][0x17c], PT ;  /* 0x00005f000f007a0c */ /* 0x010fc60003fa6270 */
[----:B------:R-:W3:Y:S04]  /*25f00*/  LDL.LU R15, [R1+0xb9c] ;  /* 0x000b9c00010f7983 */ /* 0x000ee80000300800 */
[----:B------:R1:W-:Y:S04]  /*25f10*/  @P1 STG.E.U16 [R22.64], R58 ;  /* 0x0000003a16001986 */ /* 0x0003e8000c10150a */
[----:B-1----:R-:W4:Y:S04]  /*25f20*/  LDL.LU R22, [R1+0xb98] ;  /* 0x000b980001167983 */ /* 0x002f280000300800 */
[----:B------:R-:W2:Y:S01]  /*25f30*/  LDL.LU R23, [R1+0xbc] ;  /* 0x0000bc0001177983 */ /* 0x000ea20000300800 */
        /* <DEDUP_REMOVED lines=8> */
[----:B------:R-:W-:Y:S01]  /*25fc0*/  PRMT R58, R60, 0x7632, R58 ;  /* 0x000076323c3a7816 */ /* 0x000fe2000000003a */
[----:B--2---:R1:W-:Y:S01]  /*25fd0*/  @P6 STG.E.U16 [R56.64], R23 ;  /* 0x0000001738006986 */ /* 0x0043e2000c10150a */
[----:B------:R-:W-:-:S03]  /*25fe0*/  PRMT R59, R23, 0x7632, R59 ;  /* 0x00007632173b7816 */ /* 0x000fc6000000003b */
[----:B------:R2:W-:Y:S01]  /*25ff0*/  @P0 STG.E.U16 [R20.64], R60 ;  /* 0x0000003c14000986 */ /* 0x0005e2000c10150a */
[----:B----4-:R-:W-:Y:S01]  /*26000*/  ISETP.GE.AND P0, PT, R22, c[0x0][0x17c], PT ;  /* 0x00005f0016007a0c */ /* 0x010fe20003f06270 */
[----:B-1----:R-:W-:-:S04]  /*26010*/  IMAD.WIDE R22, R3, 0x2, R52 ;  /* 0x0000000203167825 */ /* 0x002fc800078e0234 */
[----:B--2---:R-:W-:Y:S01]  /*26020*/  IMAD.WIDE R20, R3, 0x2, R54 ;  /* 0x0000000203147825 */ /* 0x004fe200078e0236 */
[----:B------:R-:W2:Y:S04]  /*26030*/  LDL.LU R60, [R1+0xba4] ;  /* 0x000ba400013c7983 */ /* 0x000ea80000300800 */
[----:B------:R-:W-:Y:S01]  /*26040*/  @P1 STG.E.U16 [R20.64], R59 ;  /* 0x0000003b14001986 */ /* 0x000fe2000c10150a */
[----:B---3--:R-:W-:-:S03]  /*26050*/  ISETP.GE.AND P1, PT, R15, c[0x0][0x17c], PT ;  /* 0x00005f000f007a0c */ /* 0x008fc60003f26270 */
[----:B------:R-:W3:Y:S04]  /*26060*/  LDL.LU R15, [R1+0xba0] ;  /* 0x000ba000010f7983 */ /* 0x000ee80000300800 */
[----:B------:R1:W-:Y:S04]  /*26070*/  @P3 STG.E.U16 [R22.64], R58 ;  /* 0x0000003a16003986 */ /* 0x0003e8000c10150a */
[----:B-1----:R-:W4:Y:S01]  /*26080*/  LDL.LU R23, [R1+0xcc] ;  /* 0x0000cc0001177983 */ /* 0x002f220000300800 */
[----:B------:R-:W-:Y:S02]  /*26090*/  ISETP.LT.AND P6, PT, R61, c[0x0][0x178], !P4 ;  /* 0x00005e003d007a0c */ /* 0x000fe400067c1270 */
[----:B------:R-:W-:-:S02]  /*260a0*/  ISETP.LT.AND P4, PT, R51, c[0x0][0x178], !P4 ;  /* 0x00005e0033007a0c */ /* 0x000fc40006781270 */
[----:B------:R-:W-:Y:S02]  /*260b0*/  IADD3 R0, R3, c[0x0][0x198], RZ ;  /* 0x0000660003007a10 */ /* 0x000fe40007ffe0ff */
[----:B------:R-:W-:Y:S02]  /*260c0*/  ISETP.LT.AND P3, PT, R61, c[0x0][0x178], !P2 ;  /* 0x00005e003d007a0c */ /* 0x000fe40005761270 */
[----:B------:R-:W-:Y:S01]  /*260d0*/  ISETP.LT.AND P2, PT, R51, c[0x0][0x178], !P2 ;  /* 0x00005e0033007a0c */ /* 0x000fe20005741270 */
[C---:B------:R-:W-:Y:S01]  /*260e0*/  IMAD.WIDE R56, R0.reuse, 0x2, R54 ;  /* 0x0000000200387825 */ /* 0x040fe200078e0236 */
[----:B------:R-:W-:-:S03]  /*260f0*/  IADD3 R3, R0, c[0x0][0x198], RZ ;  /* 0x0000660000037a10 */ /* 0x000fc60007ffe0ff */
[----:B------:R-:W-:Y:S01]  /*26100*/  IMAD.WIDE R20, R0, 0x2, R52 ;  /* 0x0000000200147825 */ /* 0x000fe200078e0234 */
[----:B------:R-:W-:Y:S01]  /*26110*/  PRMT R58, R14, 0x7632, R58 ;  /* 0x000076320e3a7816 */ /* 0x000fe2000000003a */
[----:B----4-:R1:W-:Y:S01]  /*26120*/  @P6 STG.E.U16 [R56.64], R23 ;  /* 0x0000001738006986 */ /* 0x0103e2000c10150a */
[----:B------:R-:W-:-:S03]  /*26130*/  PRMT R59, R23, 0x7632, R59 ;  /* 0x00007632173b7816 */ /* 0x000fc6000000003b */
[----:B------:R4:W-:Y:S01]  /*26140*/  @P4 STG.E.U16 [R20.64], R14 ;  /* 0x0000000e14004986 */ /* 0x0009e2000c10150a */
[----:B--2---:R-:W-:Y:S01]  /*26150*/  ISETP.GE.AND P4, PT, R60, c[0x0][0x17c], PT ;  /* 0x00005f003c007a0c */ /* 0x004fe20003f86270 */
[----:B-1----:R-:W-:-:S04]  /*26160*/  IMAD.WIDE R22, R3, 0x2, R52 ;  /* 0x0000000203167825 */ /* 0x002fc800078e0234 */
[----:B----4-:R-:W-:Y:S01]  /*26170*/  IMAD.WIDE R20, R3, 0x2, R54 ;  /* 0x0000000203147825 */ /* 0x010fe200078e0236 */
[----:B------:R-:W2:Y:S04]  /*26180*/  LDL.LU R14, [R1] ;  /* 0x00000000010e7983 */ /* 0x000ea80000300800 */
[----:B------:R-:W-:Y:S01]  /*26190*/  @P3 STG.E.U16 [R20.64], R59 ;  /* 0x0000003b14003986 */ /* 0x000fe2000c10150a */
[----:B---3--:R-:W-:-:S03]  /*261a0*/  ISETP.GE.AND P3, PT, R15, c[0x0][0x17c], PT ;  /* 0x00005f000f007a0c */ /* 0x008fc60003f66270 */
        /* <DEDUP_REMOVED lines=41> */
[----:B------:R-:W2:Y:S04]  /*26440*/  LDL.LU R14, [R1+0xe0] ;  /* 0x0000e000010e7983 */ /* 0x000ea80000300800 */
        /* <DEDUP_REMOVED lines=161> */
[----:B------:R-:W-:-:S02]  /*26e60*/  IADD3 R0, R3, c[0x0][0x198], RZ ;  /* 0x0000660003007a10 */ /* 0x000fc40007ffe0ff */
[----:B------:R-:W-:-:S03]  /*26e70*/  ISETP.LT.AND P2, PT, R51, c[0x0][0x178], !P2 ;  /* 0x00005e0033007a0c */ /* 0x000fc60005741270 */
[C---:B------:R-:W-:Y:S01]  /*26e80*/  IMAD.WIDE R56, R0.reuse, 0x2, R54 ;  /* 0x0000000200387825 */ /* 0x040fe200078e0236 */
[----:B------:R-:W-:-:S03]  /*26e90*/  IADD3 R3, R0, c[0x0][0x198], RZ ;  /* 0x0000660000037a10 */ /* 0x000fc60007ffe0ff */
[----:B------:R-:W-:Y:S01]  /*26ea0*/  IMAD.WIDE R20, R0, 0x2, R52 ;  /* 0x0000000200147825 */ /* 0x000fe200078e0234 */
[----:B------:R-:W-:Y:S01]  /*26eb0*/  PRMT R58, R14, 0x7632, R58 ;  /* 0x000076320e3a7816 */ /* 0x000fe2000000003a */
[----:B----4-:R1:W-:Y:S01]  /*26ec0*/  @P6 STG.E.U16 [R56.64], R23 ;  /* 0x0000001738006986 */ /* 0x0103e2000c10150a */
[----:B------:R-:W-:Y:S02]  /*26ed0*/  ISETP.LT.AND P6, PT, R61, c[0x0][0x178], !P1 ;  /* 0x00005e003d007a0c */ /* 0x000fe40004fc1270 */
[----:B------:R-:W-:Y:S01]  /*26ee0*/  ISETP.LT.AND P1, PT, R51, c[0x0][0x178], !P1 ;  /* 0x00005e0033007a0c */ /* 0x000fe20004f21270 */
[----:B------:R4:W-:Y:S01]  /*26ef0*/  @P2 STG.E.U16 [R20.64], R14 ;  /* 0x0000000e14002986 */ /* 0x0009e2000c10150a */
[----:B------:R-:W-:Y:S02]  /*26f00*/  PRMT R59, R23, 0x7632, R59 ;  /* 0x00007632173b7816 */ /* 0x000fe4000000003b */
        /* <DEDUP_REMOVED lines=48> */
[----:B------:R-:W4:Y:S04]  /*27210*/  LDL.LU R60, [R1+0xc] ;  /* 0x00000c00013c7983 */ /* 0x000f280000300800 */
[----:B------:R1:W-:Y:S01]  /*27220*/  @P5 STG.E.U16 [R20.64], R59 ;  /* 0x0000003b14005986 */ /* 0x0003e2000c10150a */
[----:B---3--:R-:W-:-:S03]  /*27230*/  ISETP.GE.AND P5, PT, R15, c[0x0][0x17c], PT ;  /* 0x00005f000f007a0c */ /* 0x008fc60003fa6270 */
[----:B------:R3:W-:Y:S04]  /*27240*/  @P2 STG.E.U16 [R22.64], R58 ;  /* 0x0000003a16002986 */ /* 0x0007e8000c10150a */
[----:B-1----:R-:W2:Y:S04]  /*27250*/  LDL.LU R59, [R1+0x1c] ;  /* 0x00001c00013b7983 */ /* 0x002ea80000300800 */
[----:B------:R-:W4:Y:S04]  /*27260*/  LDL.LU R15, [R1+0xc0c] ;  /* 0x000c0c00010f7983 */ /* 0x000f280000300800 */
[----:B---3--:R-:W3:Y:S04]  /*27270*/  LDL.LU R22, [R1+0xc08] ;  /* 0x000c080001167983 */ /* 0x008ee80000300800 */
[----:B------:R-:W3:Y:S01]  /*27280*/  LDL.LU R23, [R1+0xdc] ;  /* 0x0000dc0001177983 */ /* 0x000ee20000300800 */
[----:B------:R-:W-:-:S02]  /*27290*/  ISETP.LT.AND P3, PT, R61, c[0x0][0x178], !P6 ;  /* 0x00005e003d007a0c */ /* 0x000fc40007761270 */
[----:B------:R-:W-:Y:S01]  /*272a0*/  ISETP.LT.AND P6, PT, R51, c[0x0][0x178], !P6 ;  /* 0x00005e0033007a0c */ /* 0x000fe200077c1270 */
[----:B------:R-:W4:Y:S01]  /*272b0*/  LDL.LU R58, [R1+0xc10] ;  /* 0x000c1000013a7983 */ /* 0x000f220000300800 */
[----:B------:R-:W-:Y:S02]  /*272c0*/  IADD3 R0, R3, c[0x0][0x198], RZ ;  /* 0x0000660003007a10 */ /* 0x000fe40007ffe0ff */
[----:B------:R-:W-:-:S03]  /*272d0*/  ISETP.LT.AND P2, PT, R61, c[0x0][0x178], !P0 ;  /* 0x00005e003d007a0c */ /* 0x000fc60004741270 */
[----:B------:R-:W-:-:S04]  /*272e0*/  IMAD.WIDE R56, R0, 0x2, R54 ;  /* 0x0000000200387825 */ /* 0x000fc800078e0236 */
[C---:B------:R-:W-:Y:S01]  /*272f0*/  IMAD.WIDE R20, R0.reuse, 0x2, R52 ;  /* 0x0000000200147825 */ /* 0x040fe200078e0234 */
[----:B------:R-:W-:Y:S02]  /*27300*/  IADD3 R0, R0, c[0x0][0x198], RZ ;  /* 0x0000660000007a10 */ /* 0x000fe40007ffe0ff */
[----:B--2---:R-:W-:Y:S01]  /*27310*/  PRMT R3, R59, 0x7632, R3 ;  /* 0x000076323b037816 */ /* 0x004fe20000000003 */
[----:B---3--:R1:W-:Y:S04]  /*27320*/  @P3 STG.E.U16 [R56.64], R23 ;  /* 0x0000001738003986 */ /* 0x0083e8000c10150a */
[----:B------:R2:W-:Y:S01]  /*27330*/  @P6 STG.E.U16 [R20.64], R59 ;  /* 0x0000003b14006986 */ /* 0x0005e2000c10150a */
[----:B-1----:R-:W-:Y:S01]  /*27340*/  PRMT R56, R23, 0x7632, R56 ;  /* 0x0000763217387816 */ /* 0x002fe20000000038 */
[----:B--2---:R-:W-:-:S02]  /*27350*/  IMAD.WIDE R20, R0, 0x2, R54 ;  /* 0x0000000200147825 */ /* 0x004fc400078e0236 */
[----:B------:R-:W2:Y:S04]  /*27360*/  LDL.LU R59, [R1+0x10c] ;  /* 0x00010c00013b7983 */ /* 0x000ea80000300800 */
[----:B------:R1:W-:Y:S01]  /*27370*/  @P2 STG.E.U16 [R20.64], R56 ;  /* 0x0000003814002986 */ /* 0x0003e2000c10150a */
[----:B----4-:R-:W-:-:S03]  /*27380*/  ISETP.GE.AND P2, PT, R15, c[0x0][0x17c], PT ;  /* 0x00005f000f007a0c */ /* 0x010fc60003f46270 */
[----:B------:R-:W3:Y:S01]  /*27390*/  LDL.LU R15, [R1+0xc14] ;  /* 0x000c1400010f7983 */ /* 0x000ee20000300800 */
[----:B------:R-:W-:Y:S02]  /*273a0*/  ISETP.LT.AND P0, PT, R51, c[0x0][0x178], !P0 ;  /* 0x00005e0033007a0c */ /* 0x000fe40004701270 */
[----:B------:R-:W-:Y:S01]  /*273b0*/  ISETP.GE.AND P3, PT, R22, c[0x0][0x17c], PT ;  /* 0x00005f0016007a0c */ /* 0x000fe20003f66270 */
[C---:B------:R-:W-:Y:S01]  /*273c0*/  IMAD.WIDE R22, R0.reuse, 0x2, R52 ;  /* 0x0000000200167825 */ /* 0x040fe200078e0234 */
[----:B------:R-:W-:Y:S02]  /*273d0*/  ISETP.LT.AND P6, PT, R61, c[0x0][0x178], !P1 ;  /* 0x00005e003d007a0c */ /* 0x000fe40004fc1270 */
[----:B------:R-:W-:Y:S02]  /*273e0*/  ISETP.LT.AND P1, PT, R51, c[0x0][0x178], !P1 ;  /* 0x00005e0033007a0c */ /* 0x000fe40004f21270 */
[----:B------:R-:W-:-:S05]  /*273f0*/  IADD3 R0, R0, c[0x0][0x198], RZ ;  /* 0x0000660000007a10 */ /* 0x000fca0007ffe0ff */
[----:B------:R4:W-:Y:S01]  /*27400*/  @P0 STG.E.U16 [R22.64], R3 ;  /* 0x0000000316000986 */ /* 0x0009e2000c10150a */
[----:B------:R-:W-:Y:S01]  /*27410*/  ISETP.LT.AND P0, PT, R61, c[0x0][0x178], !P4 ;  /* 0x00005e003d007a0c */ /* 0x000fe20006701270 */
[----:B-1----:R-:W-:Y:S01]  /*27420*/  IMAD.WIDE R20, R0, 0x2, R54 ;  /* 0x0000000200147825 */ /* 0x002fe200078e0236 */
[----:B------:R-:W-:Y:S02]  /*27430*/  ISETP.LT.AND P4, PT, R51, c[0x0][0x178], !P4 ;  /* 0x00005e0033007a0c */ /* 0x000fe40006781270 */
[----:B------:R-:W-:Y:S02]  /*27440*/  PRMT R56, R14, 0x7632, R56 ;  /* 0x000076320e387816 */ /* 0x000fe40000000038 */
[----:B------:R1:W-:Y:S01]  /*27450*/  @P6 STG.E.U16 [R20.64], R14 ;  /* 0x0000000e14006986 */ /* 0x0003e2000c10150a */
[C---:B----4-:R-:W-:Y:S01]  /*27460*/  IMAD.WIDE R22, R0.reuse, 0x2, R52 ;  /* 0x0000000200167825 */ /* 0x050fe200078e0234 */
[----:B------:R-:W-:Y:S02]  /*27470*/  IADD3 R0, R0, c[0x0][0x198], RZ ;  /* 0x0000660000007a10 */ /* 0x000fe40007ffe0ff */
[----:B------:R-:W-:-:S02]  /*27480*/  PRMT R3, R60, 0x7632, R3 ;  /* 0x000076323c037816 */ /* 0x000fc40000000003 */
[----:B------:R4:W-:Y:S01]  /*27490*/  @P1 STG.E.U16 [R22.64], R60 ;  /* 0x0000003c16001986 */ /* 0x0009e2000c10150a */
[----:B-1----:R-:W-:Y:S01]  /*274a0*/  IMAD.WIDE R20, R0, 0x2, R54 ;  /* 0x0000000200147825 */ /* 0x002fe200078e0236 */
[----:B------:R-:W-:Y:S02]  /*274b0*/  ISETP.GE.AND P1, PT, R58, c[0x0][0x17c], PT ;  /* 0x00005f003a007a0c */ /* 0x000fe40003f26270 */
[----:B------:R-:W2:Y:S04]  /*274c0*/  LDL.LU R14, [R1+0xd1c] ;  /* 0x000d1c00010e7983 */ /* 0x000ea80000300800 */
[----:B------:R-:W-:Y:S01]  /*274d0*/  @P0 STG.E.U16 [R20.64], R56 ;  /* 0x0000003814000986 */ /* 0x000fe2000c10150a */
[----:B----4-:R-:W-:-:S03]  /*274e0*/  IMAD.WIDE R22, R0, 0x2, R52 ;  /* 0x0000000200167825 */ /* 0x010fc600078e0234 */
[----:B------:R-:W4:Y:S04]  /*274f0*/  LDL.LU R60, [R1+0xc18] ;  /* 0x000c1800013c7983 */ /* 0x000f280000300800 */
[----:B------:R-:W4:Y:S04]  /*27500*/  LDL.LU R58, [R1+0xc1c] ;  /* 0x000c1c00013a7983 */ /* 0x000f280000300800 */
[----:B------:R1:W-:Y:S01]  /*27510*/  @P4 STG.E.U16 [R22.64], R3 ;  /* 0x0000000316004986 */ /* 0x0003e2000c10150a */
[----:B---3--:R-:W-:-:S03]  /*27520*/  ISETP.GE.AND P0, PT, R15, c[0x0][0x17c], PT ;  /* 0x00005f000f007a0c */ /* 0x008fc60003f06270 */
[----:B------:R-:W3:Y:S04]  /*27530*/  LDL.LU R15, [R1+0xec] ;  /* 0x0000ec00010f7983 */ /* 0x000ee80000300800 */
[----:B-1----:R-:W3:Y:S01]  /*27540*/  LDL.LU R3, [R1+0x11c] ;  /* 0x00011c0001037983 */ /* 0x002ee20000300800 */
[----:B------:R-:W-:Y:S02]  /*27550*/  ISETP.LT.AND P6, PT, R61, c[0x0][0x178], !P5 ;  /* 0x00005e003d007a0c */ /* 0x000fe40006fc1270 */
[----:B------:R-:W-:Y:S02]  /*27560*/  ISETP.LT.AND P5, PT, R51, c[0x0][0x178], !P5 ;  /* 0x00005e0033007a0c */ /* 0x000fe40006fa1270 */
[----:B------:R-:W-:-:S05]  /*27570*/  IADD3 R0, R0, c[0x0][0x198], RZ ;  /* 0x0000660000007a10 */ /* 0x000fca0007ffe0ff */
[----:B------:R-:W-:-:S04]  /*27580*/  IMAD.WIDE R20, R0, 0x2, R54 ;  /* 0x0000000200147825 */ /* 0x000fc800078e0236 */
[C---:B------:R-:W-:Y:S01]  /*27590*/  IMAD.WIDE R22, R0.reuse, 0x2, R52 ;  /* 0x0000000200167825 */ /* 0x040fe200078e0234 */
[----:B------:R-:W-:Y:S02]  /*275a0*/  IADD3 R0, R0, c[0x0][0x198], RZ ;  /* 0x0000660000007a10 */ /* 0x000fe40007ffe0ff */
[----:B------:R-:W-:Y:S02]  /*275b0*/  ISETP.LT.AND P4, PT, R61, c[0x0][0x178], !P3 ;  /* 0x00005e003d007a0c */ /* 0x000fe40005f81270 */
[----:B--2---:R-:W-:Y:S01]  /*275c0*/  PRMT R56, R59, 0x7632, R56 ;  /* 0x000076323b387816 */ /* 0x004fe20000000038 */
[----:B---3--:R1:W-:Y:S01]  /*275d0*/  @P6 STG.E.U16 [R20.64], R3 ;  /* 0x0000000314006986 */ /* 0x0083e2000c10150a */
[----:B------:R-:W-:-:S03]  /*275e0*/  PRMT R57, R3, 0x7632, R57 ;  /* 0x0000763203397816 */ /* 0x000fc60000000039 */
[----:B------:R2:W-:Y:S01]  /*275f0*/  @P5 STG.E.U16 [R22.64], R59 ;  /* 0x0000003b16005986 */ /* 0x0005e2000c10150a */
[----:B----4-:R-:W-:-:S03]  /*27600*/  ISETP.GE.AND P5, PT, R60, c[0x0][0x17c], PT ;  /* 0x00005f003c007a0c */ /* 0x010fc60003fa6270 */
[----:B------:R-:W3:Y:S01]  /*27610*/  LDL.LU R60, [R1+0x20] ;  /* 0x00002000013c7983 */ /* 0x000ee20000300800 */
[C---:B-1----:R-:W-:Y:S01]  /*27620*/  IMAD.WIDE R20, R0.reuse, 0x2, R54 ;  /* 0x0000000200147825 */ /* 0x042fe200078e0236 */
[----:B------:R-:W-:-:S03]  /*27630*/  IADD3 R3, R0, c[0x0][0x198], RZ ;  /* 0x0000660000037a10 */ /* 0x000fc60007ffe0ff */
[----:B--2---:R-:W-:Y:S02]  /*27640*/  IMAD.WIDE R22, R0, 0x2, R52 ;  /* 0x0000000200167825 */ /* 0x004fe400078e0234 */
[----:B------:R-:W2:Y:S04]  /*27650*/  LDL.LU R0, [R1+0x12c] ;  /* 0x00012c0001007983 */ /* 0x000ea80000300800 */
[----:B------:R1:W-:Y:S01]  /*27660*/  @P4 STG.E.U16 [R20.64], R57 ;  /* 0x0000003914004986 */ /* 0x0003e2000c10150a */
[----:B------:R-:W-:-:S03]  /*27670*/  ISETP.GE.AND P4, PT, R58, c[0x0][0x17c], PT ;  /* 0x00005f003a007a0c */ /* 0x000fc60003f86270 */
[----:B------:R-:W4:Y:S04]  /*27680*/  LDL.LU R59, [R1+0xc20] ;  /* 0x000c2000013b7983 */ /* 0x000f280000300800 */
[----:B------:R-:W3:Y:S01]  /*27690*/  LDL.LU R58, [R1+0xc24] ;  /* 0x000c2400013a7983 */ /* 0x000ee20000300800 */
[----:B------:R-:W-:Y:S02]  /*276a0*/  ISETP.LT.AND P3, PT, R51, c[0x0][0x178], !P3 ;  /* 0x00005e0033007a0c */ /* 0x000fe40005f61270 */
[----:B------:R-:W-:Y:S01]  /*276b0*/  ISETP.LT.AND P6, PT, R61, c[0x0][0x178], !P2 ;  /* 0x00005e003d007a0c */ /* 0x000fe200057c1270 */
[----:B-1----:R-:W-:Y:S01]  /*276c0*/  IMAD.WIDE R20, R3, 0x2, R54 ;  /* 0x0000000203147825 */ /* 0x002fe200078e0236 */
[----:B------:R-:W-:-:S09]  /*276d0*/  ISETP.LT.AND P2, PT, R51, c[0x0][0x178], !P2 ;  /* 0x00005e0033007a0c */ /* 0x000fd20005741270 */
[----:B------:R1:W-:Y:S01]  /*276e0*/  @P3 STG.E.U16 [R22.64], R56 ;  /* 0x0000003816003986 */ /* 0x0003e2000c10150a */
[----:B------:R-:W-:Y:S02]  /*276f0*/  ISETP.LT.AND P3, PT, R61, c[0x0][0x178], !P1 ;  /* 0x00005e003d007a0c */ /* 0x000fe40004f61270 */
[----:B-1----:R-:W-:Y:S02]  /*27700*/  PRMT R56, R15, 0x7632, R56 ;  /* 0x000076320f387816 */ /* 0x002fe40000000038 */
[----:B--2---:R-:W-:Y:S01]  /*27710*/  PRMT R57, R0, 0x7632, R57 ;  /* 0x0000763200397816 */ /* 0x004fe20000000039 */
[----:B------:R1:W-:Y:S02]  /*27720*/  @P6 STG.E.U16 [R20.64], R0 ;  /* 0x0000000014006986 */ /* 0x0003e4000c10150a */
[C---:B-1----:R-:W-:Y:S01]  /*27730*/  IADD3 R0, R3.reuse, c[0x0][0x198], RZ ;  /* 0x0000660003007a10 */ /* 0x042fe20007ffe0ff */
[----:B------:R-:W-:-:S04]  /*27740*/  IMAD.WIDE R20, R3, 0x2, R52 ;  /* 0x0000000203147825 */ /* 0x000fc800078e0234 */
[----:B------:R-:W-:Y:S01]  /*27750*/  IMAD.WIDE R22, R0, 0x2, R54 ;  /* 0x0000000200167825 */ /* 0x000fe200078e0236 */
[----:B------:R1:W-:Y:S01]  /*27760*/  @P2 STG.E.U16 [R20.64], R15 ;  /* 0x0000000f14002986 */ /* 0x0003e2000c10150a */
[----:B----4-:R-:W-:-:S03]  /*27770*/  ISETP.GE.AND P2, PT, R59, c[0x0][0x17c], PT ;  /* 0x00005f003b007a0c */ /* 0x010fc60003f46270 */
[----:B------:R2:W-:Y:S01]  /*27780*/  @P3 STG.E.U16 [R22.64], R57 ;  /* 0x0000003916003986 */ /* 0x0005e2000c10150a */
[----:B---3--:R-:W-:-:S03]  /*27790*/  ISETP.GE.AND P3, PT, R58, c[0x0][0x17c], PT ;  /* 0x00005f003a007a0c */ /* 0x008fc60003f66270 */
[----:B-1----:R-:W3:Y:S04]  /*277a0*/  LDL.LU R15, [R1+0xd18] ;  /* 0x000d1800010f7983 */ /* 0x002ee80000300800 */
[----:B------:R-:W4:Y:S04]  /*277b0*/  LDL.LU R59, [R1+0xc28] ;  /* 0x000c2800013b7983 */ /* 0x000f280000300800 */
[----:B------:R-:W3:Y:S04]  /*277c0*/  LDL.LU R58, [R1+0xc2c] ;  /* 0x000c2c00013a7983 */ /* 0x000ee80000300800 */
[----:B--2---:R-:W2:Y:S01]  /*277d0*/  LDL.LU R57, [R1+0xc30] ;  /* 0x000c300001397983 */ /* 0x004ea20000300800 */
[----:B------:R-:W-:-:S02]  /*277e0*/  ISETP.LT.AND P1, PT, R51, c[0x0][0x178], !P1 ;  /* 0x00005e0033007a0c */ /* 0x000fc40004f21270 */
[----:B------:R-:W-:Y:S01]  /*277f0*/  ISETP.LT.AND P6, PT, R61, c[0x0][0x178], !P0 ;  /* 0x00005e003d007a0c */ /* 0x000fe200047c1270 */
[C---:B------:R-:W-:Y:S01]  /*27800*/  IMAD.WIDE R20, R0.reuse, 0x2, R52 ;  /* 0x0000000200147825 */ /* 0x040fe200078e0234 */
[----:B------:R-:W-:Y:S02]  /*27810*/  ISETP.LT.AND P0, PT, R51, c[0x0][0x178], !P0 ;  /* 0x00005e0033007a0c */ /* 0x000fe40004701270 */
[----:B------:R-:W-:-:S05]  /*27820*/  IADD3 R3, R0, c[0x0][0x198], RZ ;  /* 0x0000660000037a10 */ /* 0x000fca0007ffe0ff */
[----:B------:R-:W-:Y:S02]  /*27830*/  IMAD.WIDE R22, R3, 0x2, R54 ;  /* 0x0000000203167825 */ /* 0x000fe400078e0236 */
[----:B------:R1:W-:Y:S01]  /*27840*/  @P1 STG.E.U16 [R20.64], R56 ;  /* 0x0000003814001986 */ /* 0x0003e2000c10150a */
[----:B------:R-:W-:Y:S02]  /*27850*/  ISETP.LT.AND P1, PT, R61, c[0x0][0x178], !P5 ;  /* 0x00005e003d007a0c */ /* 0x000fe40006f21270 */
[----:B------:R-:W-:Y:S01]  /*27860*/  ISETP.LT.AND P5, PT, R51, c[0x0][0x178], !P5 ;  /* 0x00005e0033007a0c */ /* 0x000fe20006fa1270 */
[----:B------:R0:W-:Y:S01]  /*27870*/  @P6 STG.E.U16 [R22.64], R60 ;  /* 0x0000003c16006986 */ /* 0x0001e2000c10150a */
[----:B------:R-:W-:Y:S02]  /*27880*/  ISETP.LT.AND P6, PT, R61, c[0x0][0x178], !P4 ;  /* 0x00005e003d007a0c */ /* 0x000fe400067c1270 */
[----:B------:R-:W-:Y:S01]  /*27890*/  ISETP.LT.AND P4, PT, R51, c[0x0][0x178], !P4 ;  /* 0x00005e0033007a0c */ /* 0x000fe20006781270 */
[C---:B-1----:R-:W-:Y:S01]  /*278a0*/  IMAD.WIDE R20, R3.reuse, 0x2, R52 ;  /* 0x0000000203147825 */ /* 0x042fe200078e0234 */
[----:B------:R-:W-:-:S02]  /*278b0*/  IADD3 R3, R3, c[0x0][0x198], RZ ;  /* 0x0000660003037a10 */ /* 0x000fc40007ffe0ff */
[----:B------:R-:W-:Y:S02]  /*278c0*/  PRMT R56, R60, 0x7632, R56 ;  /* 0x000076323c387816 */ /* 0x000fe40000000038 */
[----:B------:R1:W-:Y:S01]  /*278d0*/  @P0 STG.E.U16 [R20.64], R16 ;  /* 0x0000001014000986 */ /* 0x0003e2000c10150a */
[C---:B0-----:R-:W-:Y:S01]  /*278e0*/  IMAD.WIDE R22, R3.reuse, 0x2, R54 ;  /* 0x0000000203167825 */ /* 0x041fe200078e0236 */
[----:B------:R-:W-:-:S04]  /*278f0*/  IADD3 R0, R3, c[0x0][0x198], RZ ;  /* 0x0000660003007a10 */ /* 0x000fc80007ffe0ff */
[----:B------:R0:W-:Y:S01]  /*27900*/  @P1 STG.E.U16 [R22.64], R56 ;  /* 0x0000003816001986 */ /* 0x0001e2000c10150a */
[----:B-1----:R-:W-:Y:S01]  /*27910*/  PRMT R16, R16, 0x7632, R16 ;  /* 0x0000763210107816 */ /* 0x002fe20000000010 */
[----:B------:R-:W-:-:S04]  /*27920*/  IMAD.WIDE R20, R3, 0x2, R52 ;  /* 0x0000000203147825 */ /* 0x000fc800078e0234 */
[C---:B0-----:R-:W-:Y:S01]  /*27930*/  IMAD.WIDE R22, R0.reuse, 0x2, R54 ;  /* 0x0000000200167825 */ /* 0x041fe200078e0236 */
[----:B------:R0:W-:Y:S04]  /*27940*/  @P5 STG.E.U16 [R20.64], R16 ;  /* 0x0000001014005986 */ /* 0x0001e8000c10150a */
[----:B------:R1:W-:Y:S01]  /*27950*/  @P6 STG.E.U16 [R22.64], R12 ;  /* 0x0000000c16006986 */ /* 0x0003e2000c10150a */
[----:B0-----:R-:W-:-:S05]  /*27960*/  IMAD.WIDE R20, R0, 0x2, R52 ;  /* 0x0000000200147825 */ /* 0x001fca00078e0234 */
[----:B------:R0:W-:Y:S01]  /*27970*/  @P4 STG.E.U16 [R20.64], R24 ;  /* 0x0000001814004986 */ /* 0x0001e2000c10150a */
[----:B------:R-:W-:Y:S02]  /*27980*/  ISETP.LT.AND P5, PT, R61, c[0x0][0x178], !P2 ;  /* 0x00005e003d007a0c */ /* 0x000fe400057a1270 */
[----:B------:R-:W-:Y:S02]  /*27990*/  ISETP.LT.AND P2, PT, R51, c[0x0][0x178], !P2 ;  /* 0x00005e0033007a0c */ /* 0x000fe40005741270 */
[----:B------:R-:W-:Y:S02]  /*279a0*/  IADD3 R3, R0, c[0x0][0x198], RZ ;  /* 0x0000660000037a10 */ /* 0x000fe40007ffe0ff */
[----:B-1----:R-:W-:-:S03]  /*279b0*/  PRMT R12, R12, 0x7632, R12 ;  /* 0x000076320c0c7816 */ /* 0x002fc6000000000c */
[----:B------:R-:W-:Y:S01]  /*279c0*/  IMAD.WIDE R22, R3, 0x2, R54 ;  /* 0x0000000203167825 */ /* 0x000fe200078e0236 */
[----:B0-----:R-:W-:-:S03]  /*279d0*/  PRMT R24, R24, 0x7632, R24 ;  /* 0x0000763218187816 */ /* 0x001fc60000000018 */
[----:B------:R-:W-:Y:S01]  /*279e0*/  IMAD.WIDE R20, R3, 0x2, R52 ;  /* 0x0000000203147825 */ /* 0x000fe200078e0234 */
[----:B------:R-:W-:Y:S04]  /*279f0*/  @P5 STG.E.U16 [R22.64], R12 ;  /* 0x0000000c16005986 */ /* 0x000fe8000c10150a */
[----:B------:R0:W-:Y:S01]  /*27a00*/  @P2 STG.E.U16 [R20.64], R24 ;  /* 0x0000001814002986 */ /* 0x0001e2000c10150a */
[----:B----4-:R-:W-:-:S03]  /*27a10*/  ISETP.GE.AND P0, PT, R59, c[0x0][0x17c], PT ;  /* 0x00005f003b007a0c */ /* 0x010fc60003f06270 */
[----:B------:R-:W4:Y:S01]  /*27a20*/  LDL.LU R59, [R1+0xc34] ;  /* 0x000c3400013b7983 */ /* 0x000f220000300800 */
[----:B---3--:R-:W-:-:S03]  /*27a30*/  ISETP.GE.AND P1, PT, R58, c[0x0][0x17c], PT ;  /* 0x00005f003a007a0c */ /* 0x008fc60003f26270 */
[----:B------:R-:W3:Y:S01]  /*27a40*/  LDL.LU R58, [R1+0xc38] ;  /* 0x000c3800013a7983 */ /* 0x000ee20000300800 */
[----:B--2---:R-:W-:-:S03]  /*27a50*/  ISETP.GE.AND P4, PT, R57, c[0x0][0x17c], PT ;  /* 0x00005f0039007a0c */ /* 0x004fc60003f86270 */
[----:B------:R-:W2:Y:S04]  /*27a60*/  LDL.LU R57, [R1+0xc3c] ;  /* 0x000c3c0001397983 */ /* 0x000ea80000300800 */
[----:B------:R-:W2:Y:S04]  /*27a70*/  LDL.LU R56, [R1+0xc40] ;  /* 0x000c400001387983 */ /* 0x000ea80000300800 */
[----:B------:R-:W3:Y:S04]  /*27a80*/  LDL.LU R16, [R1+0xc44] ;  /* 0x000c440001107983 */ /* 0x000ee80000300800 */
[----:B------:R-:W3:Y:S04]  /*27a90*/  LDL.LU R60, [R1+0x24] ;  /* 0x00002400013c7983 */ /* 0x000ee80000300800 */
[----:B0-----:R-:W3:Y:S04]  /*27aa0*/  LDL.LU R24, [R1+0xc48] ;  /* 0x000c480001187983 */ /* 0x001ee80000300800 */
[----:B------:R-:W3:Y:S01]  /*27ab0*/  LDL.LU R12, [R1+0xc4c] ;  /* 0x000c4c00010c7983 */ /* 0x000ee20000300800 */
[----:B------:R-:W-:-:S02]  /*27ac0*/  ISETP.LT.AND P6, PT, R61, c[0x0][0x178], !P3 ;  /* 0x00005e003d007a0c */ /* 0x000fc40005fc1270 */
[----:B------:R-:W-:Y:S02]  /*27ad0*/  ISETP.LT.AND P3, PT, R51, c[0x0][0x178], !P3 ;  /* 0x00005e0033007a0c */ /* 0x000fe40005f61270 */
[----:B------:R-:W-:Y:S02]  /*27ae0*/  IADD3 R0, R3, c[0x0][0x198], RZ ;  /* 0x0000660003007a10 */ /* 0x000fe40007ffe0ff */
[----:B------:R-:W-:-:S03]  /*27af0*/  ISETP.LT.AND P2, PT, R61, c[0x0][0x178], !P0 ;  /* 0x00005e003d007a0c */ /* 0x000fc60004741270 */
[----:B------:R-:W-:Y:S01]  /*27b00*/  IMAD.WIDE R22, R0, 0x2, R54 ;  /* 0x0000000200167825 */ /* 0x000fe200078e0236 */
[----:B------:R-:W-:-:S03]  /*27b10*/  ISETP.LT.AND P0, PT, R51, c[0x0][0x178], !P0 ;  /* 0x00005e0033007a0c */ /* 0x000fc60004701270 */
[C---:B------:R-:W-:Y:S01]  /*27b20*/  IMAD.WIDE R20, R0.reuse, 0x2, R52 ;  /* 0x0000000200147825 */ /* 0x040fe200078e0234 */
[----:B------:R-:W-:Y:S01]  /*27b30*/  IADD3 R3, R0, c[0x0][0x198], RZ ;  /* 0x0000660000037a10 */ /* 0x000fe20007ffe0ff */
[----:B------:R0:W-:Y:S04]  /*27b40*/  @P6 STG.E.U16 [R22.64], R8 ;  /* 0x0000000816006986 */ /* 0x0001e8000c10150a */
[----:B------:R1:W-:Y:S01]  /*27b50*/  @P3 STG.E.U16 [R20.64], R28 ;  /* 0x0000001c14003986 */ /* 0x0003e2000c10150a */
[----:B------:R-:W-:Y:S02]  /*27b60*/  ISETP.LT.AND P3, PT, R61, c[0x0][0x178], !P1 ;  /* 0x00005e003d007a0c */ /* 0x000fe40004f61270 */
[----:B------:R-:W-:Y:S02]  /*27b70*/  ISETP.LT.AND P1, PT, R51, c[0x0][0x178], !P1 ;  /* 0x00005e0033007a0c */ /* 0x000fe40004f21270 */
[----:B------:R-:W-:-:S02]  /*27b80*/  IADD3 R0, R3, c[0x0][0x198], RZ ;  /* 0x0000660003007a10 */ /* 0x000fc40007ffe0ff */
[----:B0-----:R-:W-:Y:S01]  /*27b90*/  PRMT R8, R8, 0x7632, R8 ;  /* 0x0000763208087816 */ /* 0x001fe20000000008 */
[----:B------:R-:W-:Y:S01]  /*27ba0*/  IMAD.WIDE R22, R3, 0x2, R54 ;  /* 0x0000000203167825 */ /* 0x000fe200078e0236 */
[----:B-1----:R-:W-:-:S03]  /*27bb0*/  PRMT R28, R28, 0x7632, R28 ;  /* 0x000076321c1c7816 */ /* 0x002fc6000000001c */
[----:B------:R-:W-:Y:S01]  /*27bc0*/  IMAD.WIDE R20, R3, 0x2, R52 ;  /* 0x0000000203147825 */ /* 0x000fe200078e0234 */
[----:B------:R0:W-:Y:S04]  /*27bd0*/  @P2 STG.E.U16 [R22.64], R8 ;  /* 0x0000000816002986 */ /* 0x0001e8000c10150a */
[----:B------:R1:W-:Y:S01]  /*27be0*/  @P0 STG.E.U16 [R20.64], R28 ;  /* 0x0000001c14000986 */ /* 0x0003e2000c10150a */
[----:B------:R-:W-:Y:S02]  /*27bf0*/  ISETP.LT.AND P0, PT, R61, c[0x0][0x178], !P4 ;  /* 0x00005e003d007a0c */ /* 0x000fe40006701270 */
[----:B------:R-:W-:Y:S01]  /*27c00*/  ISETP.LT.AND P4, PT, R51, c[0x0][0x178], !P4 ;  /* 0x00005e0033007a0c */ /* 0x000fe20006781270 */
[----:B0-----:R-:W-:-:S04]  /*27c10*/  IMAD.WIDE R22, R0, 0x2, R54 ;  /* 0x0000000200167825 */ /* 0x001fc800078e0236 */
[C---:B-1----:R-:W-:Y:S01]  /*27c20*/  IMAD.WIDE R20, R0.reuse, 0x2, R52 ;  /* 0x0000000200147825 */ /* 0x042fe200078e0234 */
[----:B------:R0:W-:Y:S01]  /*27c30*/  @P3 STG.E.U16 [R22.64], R4 ;  /* 0x0000000416003986 */ /* 0x0001e2000c10150a */
[----:B------:R-:W-:-:S03]  /*27c40*/  IADD3 R3, R0, c[0x0][0x198], RZ ;  /* 0x0000660000037a10 */ /* 0x000fc60007ffe0ff */
[----:B------:R1:W-:Y:S01]  /*27c50*/  @P1 STG.E.U16 [R20.64], R32 ;  /* 0x0000002014001986 */ /* 0x0003e2000c10150a */
[C---:B------:R-:W-:Y:S02]  /*27c60*/  IADD3 R0, R3.reuse, c[0x0][0x198], RZ ;  /* 0x0000660003007a10 */ /* 0x040fe40007ffe0ff */
[----:B0-----:R-:W-:Y:S01]  /*27c70*/  PRMT R4, R4, 0x7632, R4 ;  /* 0x0000763204047816 */ /* 0x001fe20000000004 */
[----:B------:R-:W-:Y:S01]  /*27c80*/  IMAD.WIDE R22, R3, 0x2, R54 ;  /* 0x0000000203167825 */ /* 0x000fe200078e0236 */
[----:B-1----:R-:W-:-:S03]  /*27c90*/  PRMT R32, R32, 0x7632, R32 ;  /* 0x0000763220207816 */ /* 0x002fc60000000020 */
[----:B------:R-:W-:Y:S01]  /*27ca0*/  IMAD.WIDE R20, R3, 0x2, R52 ;  /* 0x0000000203147825 */ /* 0x000fe200078e0234 */
[----:B------:R0:W-:Y:S04]  /*27cb0*/  @P0 STG.E.U16 [R22.64], R4 ;  /* 0x0000000416000986 */ /* 0x0001e8000c10150a */
[----:B------:R1:W-:Y:S01]  /*27cc0*/  @P4 STG.E.U16 [R20.64], R32 ;  /* 0x0000002014004986 */ /* 0x0003e2000c10150a */
[----:B0-----:R-:W-:-:S04]  /*27cd0*/  IMAD.WIDE R22, R0, 0x2, R54 ;  /* 0x0000000200167825 */ /* 0x001fc800078e0236 */
[----:B-1----:R-:W-:Y:S01]  /*27ce0*/  IMAD.WIDE R20, R0, 0x2, R52 ;  /* 0x0000000200147825 */ /* 0x002fe200078e0234 */
[----:B------:R-:W-:Y:S02]  /*27cf0*/  PRMT R3, R17, 0x7632, R3 ;  /* 0x0000763211037816 */ /* 0x000fe40000000003 */
[----:B----4-:R-:W-:-:S04]  /*27d00*/  ISETP.GE.AND P5, PT, R59, c[0x0][0x17c], PT ;  /* 0x00005f003b007a0c */ /* 0x010fc80003fa6270 */
[----:B------:R-:W-:Y:S02]  /*27d10*/  ISETP.LT.AND P3, PT, R61, c[0x0][0x178], !P5 ;  /* 0x00005e003d007a0c */ /* 0x000fe40006f61270 */
[----:B------:R-:W-:Y:S02]  /*27d20*/  ISETP.LT.AND P5, PT, R51, c[0x0][0x178], !P5 ;  /* 0x00005e0033007a0c */ /* 0x000fe40006fa1270 */
[----:B--2---:R-:W-:Y:S02]  /*27d30*/  ISETP.GE.AND P1, PT, R56, c[0x0][0x17c], PT ;  /* 0x00005f0038007a0c */ /* 0x004fe40003f26270 */
[----:B------:R-:W2:Y:S04]  /*27d40*/  LDL.LU R56, [R1+0xc50] ;  /* 0x000c500001387983 */ /* 0x000ea80000300800 */
[----:B------:R-:W4:Y:S01]  /*27d50*/  LDL.LU R8, [R1+0xc54] ;  /* 0x000c540001087983 */ /* 0x000f220000300800 */
[----:B---3--:R-:W-:-:S02]  /*27d60*/  ISETP.GE.AND P6, PT, R58, c[0x0][0x17c], PT ;  /* 0x00005f003a007a0c */ /* 0x008fc40003fc6270 */
[----:B------:R-:W-:Y:S02]  /*27d70*/  ISETP.GE.AND P2, PT, R57, c[0x0][0x17c], PT ;  /* 0x00005f0039007a0c */ /* 0x000fe40003f46270 */
[----:B------:R-:W-:Y:S01]  /*27d80*/  ISETP.GE.AND P0, PT, R16, c[0x0][0x17c], PT ;  /* 0x00005f0010007a0c */ /* 0x000fe20003f06270 */
[----:B------:R-:W-:Y:S01]  /*27d90*/  @P3 STG.E.U16 [R22.64], R60 ;  /* 0x0000003c16003986 */ /* 0x000fe2000c10150a */
[----:B------:R-:W-:Y:S02]  /*27da0*/  ISETP.LT.AND P4, PT, R61, c[0x0][0x178], !P6 ;  /* 0x00005e003d007a0c */ /* 0x000fe40007781270 */
[----:B------:R-:W-:Y:S01]  /*27db0*/  ISETP.LT.AND P6, PT, R51, c[0x0][0x178], !P6 ;  /* 0x00005e0033007a0c */ /* 0x000fe200077c1270 */
[----:B------:R-:W3:Y:S01]  /*27dc0*/  LDL.LU R28, [R1+0xc60] ;  /* 0x000c6000011c7983 */ /* 0x000ee20000300800 */
[----:B------:R-:W-:Y:S02]  /*27dd0*/  IADD3 R16, R0, c[0x0][0x198], RZ ;  /* 0x0000660000107a10 */ /* 0x000fe40007ffe0ff */
[----:B------:R-:W-:Y:S01]  /*27de0*/  ISETP.LT.AND P3, PT, R61, c[0x0][0x178], !P2 ;  /* 0x00005e003d007a0c */ /* 0x000fe20005761270 */
[----:B------:R0:W-:Y:S01]  /*27df0*/  @P5 STG.E.U16 [R20.64], R17 ;  /* 0x0000001114005986 */ /* 0x0001e2000c10150a */
[----:B------:R-:W-:-:S02]  /*27e00*/  ISETP.LT.AND P2, PT, R51, c[0x0][0x178], !P2 ;  /* 0x00005e0033007a0c */ /* 0x000fc40005741270 */
[----:B------:R-:W-:Y:S02]  /*27e10*/  PRMT R4, R60, 0x7632, R4 ;  /* 0x000076323c047816 */ /* 0x000fe40000000004 */
[C---:B------:R-:W-:Y:S01]  /*27e20*/  IADD3 R0, R16.reuse, c[0x0][0x198], RZ ;  /* 0x0000660010007a10 */ /* 0x040fe20007ffe0ff */
[----:B0-----:R-:W-:-:S04]  /*27e30*/  IMAD.WIDE R20, R16, 0x2, R54 ;  /* 0x0000000210147825 */ /* 0x001fc800078e0236 */
[----:B------:R-:W-:Y:S01]  /*27e40*/  IMAD.WIDE R16, R16, 0x2, R52 ;  /* 0x0000000210107825 */ /* 0x000fe200078e0234 */
[----:B------:R0:W-:Y:S01]  /*27e50*/  @P4 STG.E.U16 [R20.64], R4 ;  /* 0x0000000414004986 */ /* 0x0001e2000c10150a */
[----:B------:R-:W-:-:S03]  /*27e60*/  ISETP.GE.AND P5, PT, R24, c[0x0][0x17c], PT ;  /* 0x00005f0018007a0c */ /* 0x000fc60003fa6270 */
[----:B------:R1:W-:Y:S01]  /*27e70*/  @P6 STG.E.U16 [R16.64], R3 ;  /* 0x0000000310006986 */ /* 0x0003e2000c10150a */
[----:B------:R-:W-:Y:S02]  /*27e80*/  ISETP.LT.AND P6, PT, R61, c[0x0][0x178], !P1 ;  /* 0x00005e003d007a0c */ /* 0x000fe40004fc1270 */
[----:B------:R-:W-:Y:S01]  /*27e90*/  ISETP.LT.AND P1, PT, R51, c[0x0][0x178], !P1 ;  /* 0x00005e0033007a0c */ /* 0x000fe20004f21270 */
[----:B------:R-:W3:Y:S01]  /*27ea0*/  LDL.LU R24, [R1+0xc64] ;  /* 0x000c640001187983 */ /* 0x000ee20000300800 */
[----:B0-----:R-:W-:-:S03]  /*27eb0*/  IMAD.WIDE R20, R0, 0x2, R54 ;  /* 0x0000000200147825 */ /* 0x001fc600078e0236 */
[----:B------:R-:W3:Y:S01]  /*27ec0*/  LDL.LU R23, [R1+0xc70] ;  /* 0x000c700001177983 */ /* 0x000ee20000300800 */
[C---:B-1----:R-:W-:Y:S01]  /*27ed0*/  IMAD.WIDE R16, R0.reuse, 0x2, R52 ;  /* 0x0000000200107825 */ /* 0x042fe200078e0234 */
[----:B------:R-:W-:Y:S02]  /*27ee0*/  IADD3 R3, R0, c[0x0][0x198], RZ ;  /* 0x0000660000037a10 */ /* 0x000fe40007ffe0ff */
[----:B------:R0:W-:Y:S01]  /*27ef0*/  @P3 STG.E.U16 [R20.64], R13 ;  /* 0x0000000d14003986 */ /* 0x0001e2000c10150a */
[----:B------:R-:W-:-:S03]  /*27f00*/  ISETP.GE.AND P4, PT, R12, c[0x0][0x17c], PT ;  /* 0x00005f000c007a0c */ /* 0x000fc60003f86270 */
[----:B------:R-:W3:Y:S01]  /*27f10*/  LDL.LU R22, [R1+0xc74] ;  /* 0x000c740001167983 */ /* 0x000ee20000300800 */
[----:B------:R-:W-:-:S03]  /*27f20*/  PRMT R4, R13, 0x7632, R4 ;  /* 0x000076320d047816 */ /* 0x000fc60000000004 */
[----:B------:R1:W-:Y:S01]  /*27f30*/  @P2 STG.E.U16 [R16.64], R25 ;  /* 0x0000001910002986 */ /* 0x0003e2000c10150a */
[----:B------:R-:W-:-:S03]  /*27f40*/  ISETP.LT.AND P2, PT, R61, c[0x0][0x178], !P0 ;  /* 0x00005e003d007a0c */ /* 0x000fc60004741270 */
[----:B------:R-:W3:Y:S01]  /*27f50*/  LDL.LU R60, [R1+0x28] ;  /* 0x00002800013c7983 */ /* 0x000ee20000300800 */
[----:B------:R-:W-:Y:S01]  /*27f60*/  ISETP.LT.AND P3, PT, R51, c[0x0][0x178], !P0 ;  /* 0x00005e0033007a0c */ /* 0x000fe20004761270 */
[C---:B0-----:R-:W-:Y:S01]  /*27f70*/  IMAD.WIDE R12, R3.reuse, 0x2, R54 ;  /* 0x00000002030c7825 */ /* 0x041fe200078e0236 */
[----:B------:R-:W-:Y:S01]  /*27f80*/  IADD3 R0, R3, c[0x0][0x198], RZ ;  /* 0x0000660003007a10 */ /* 0x000fe20007ffe0ff */
[----:B------:R-:W3:Y:S01]  /*27f90*/  LDL.LU R21, [R1+0xc78] ;  /* 0x000c780001157983 */ /* 0x000ee20000300800 */
[----:B-1----:R-:W-:Y:S01]  /*27fa0*/  PRMT R25, R25, 0x7632, R25 ;  /* 0x0000763219197816 */ /* 0x002fe20000000019 */
[----:B------:R-:W-:Y:S02]  /*27fb0*/  IMAD.WIDE R16, R3, 0x2, R52 ;  /* 0x0000000203107825 */ /* 0x000fe400078e0234 */
[----:B------:R0:W-:Y:S04]  /*27fc0*/  @P6 STG.E.U16 [R12.64], R4 ;  /* 0x000000040c006986 */ /* 0x0001e8000c10150a */
[----:B------:R1:W-:Y:S04]  /*27fd0*/  @P1 STG.E.U16 [R16.64], R25 ;  /* 0x0000001910001986 */ /* 0x0003e8000c10150a */
[----:B------:R-:W3:Y:S01]  /*27fe0*/  LDL.LU R20, [R1+0xc7c] ;  /* 0x000c7c0001147983 */ /* 0x000ee20000300800 */
[----:B0-----:R-:W-:-:S04]  /*27ff0*/  IMAD.WIDE R12, R0, 0x2, R54 ;  /* 0x00000002000c7825 */ /* 0x001fc800078e0236 */
[----:B-1----:R-:W-:Y:S01]  /*28000*/  IMAD.WIDE R16, R0, 0x2, R52 ;  /* 0x0000000200107825 */ /* 0x002fe200078e0234 */
[----:B------:R-:W-:Y:S04]  /*28010*/  @P2 STG.E.U16 [R12.64], R9 ;  /* 0x000000090c002986 */ /* 0x000fe8000c10150a */
[----:B------:R0:W-:Y:S04]  /*28020*/  @P3 STG.E.U16 [R16.64], R29 ;  /* 0x0000001d10003986 */ /* 0x0001e8000c10150a */
[----:B0-----:R-:W3:Y:S01]  /*28030*/  LDL.LU R16, [R1+0xc80] ;  /* 0x000c800001107983 */ /* 0x001ee20000300800 */
[----:B------:R-:W-:-:S02]  /*28040*/  ISETP.LT.AND P1, PT, R61, c[0x0][0x178], !P5 ;  /* 0x00005e003d007a0c */ /* 0x000fc40006f21270 */
[----:B------:R-:W-:Y:S02]  /*28050*/  ISETP.LT.AND P5, PT, R51, c[0x0][0x178], !P5 ;  /* 0x00005e0033007a0c */ /* 0x000fe40006fa1270 */
[----:B------:R-:W-:Y:S02]  /*28060*/  IADD3 R12, R0, c[0x0][0x198], RZ ;  /* 0x00006600000c7a10 */ /* 0x000fe40007ffe0ff */
[----:B------:R-:W-:Y:S02]  /*28070*/  ISETP.LT.AND P3, PT, R61, c[0x0][0x178], !P4 ;  /* 0x00005e003d007a0c */ /* 0x000fe40006761270 */
[----:B------:R-:W-:Y:S02]  /*28080*/  PRMT R3, R9, 0x7632, R3 ;  /* 0x0000763209037816 */ /* 0x000fe40000000003 */
[----:B------:R-:W-:Y:S02]  /*28090*/  IADD3 R0, R12, c[0x0][0x198], RZ ;  /* 0x000066000c007a10 */ /* 0x000fe40007ffe0ff */
[----:B------:R-:W-:-:S02]  /*280a0*/  PRMT R29, R29, 0x7632, R29 ;  /* 0x000076321d1d7816 */ /* 0x000fc4000000001d */
[----:B------:R-:W-:Y:S02]  /*280b0*/  ISETP.LT.AND P4, PT, R51, c[0x0][0x178], !P4 ;  /* 0x00005e0033007a0c */ /* 0x000fe40006781270 */
[----:B----4-:R-:W-:Y:S01]  /*280c0*/  ISETP.GE.AND P6, PT, R8, c[0x0][0x17c], PT ;  /* 0x00005f0008007a0c */ /* 0x010fe20003fc6270 */
[----:B------:R-:W-:Y:S01]  /*280d0*/  IMAD.WIDE R8, R12, 0x2, R54 ;  /* 0x000000020c087825 */ /* 0x000fe200078e0236 */
[----:B--2---:R-:W-:-:S03]  /*280e0*/  ISETP.GE.AND P0, PT, R56, c[0x0][0x17c], PT ;  /* 0x00005f0038007a0c */ /* 0x004fc60003f06270 */
        /* <DEDUP_REMOVED lines=8> */
[----:B------:R-:W-:Y:S02]  /*28170*/  PRMT R3, R5, 0x7632, R3 ;  /* 0x0000763205037816 */ /* 0x000fe40000000003 */
[----:B------:R-:W-:Y:S01]  /*28180*/  ISETP.LT.AND P3, PT, R61, c[0x0][0x178], !P6 ;  /* 0x00005e003d007a0c */ /* 0x000fe20007761270 */
[----:B------:R1:W-:Y:S01]  /*28190*/  @P4 STG.E.U16 [R12.64], R33 ;  /* 0x000000210c004986 */ /* 0x0003e2000c10150a */
[----:B------:R-:W-:Y:S02]  /*281a0*/  ISETP.LT.AND P6, PT, R51, c[0x0][0x178], !P6 ;  /* 0x00005e0033007a0c */ /* 0x000fe400077c1270 */
[----:B0-----:R-:W-:-:S04]  /*281b0*/  IADD3 R8, R0, c[0x0][0x198], RZ ;  /* 0x0000660000087a10 */ /* 0x001fc80007ffe0ff */
[C---:B------:R-:W-:Y:S01]  /*281c0*/  IADD3 R0, R8.reuse, c[0x0][0x198], RZ ;  /* 0x0000660008007a10 */ /* 0x040fe20007ffe0ff */
[C---:B------:R-:W-:Y:S01]  /*281d0*/  IMAD.WIDE R4, R8.reuse, 0x2, R54 ;  /* 0x0000000208047825 */ /* 0x040fe200078e0236 */
[----:B-1----:R-:W-:Y:S01]  /*281e0*/  PRMT R33, R33, 0x7632, R33 ;  /* 0x0000763221217816 */ /* 0x002fe20000000021 */
[----:B------:R-:W2:Y:S02]  /*281f0*/  LDL.LU R13, [R1+0xc84] ;  /* 0x000c8400010d7983 */ /* 0x000ea40000300800 */
[----:B------:R-:W-:Y:S01]  /*28200*/  IMAD.WIDE R8, R8, 0x2, R52 ;  /* 0x0000000208087825 */ /* 0x000fe200078e0234 */
[----:B---3--:R-:W-:Y:S01]  /*28210*/  ISETP.GE.AND P2, PT, R28, c[0x0][0x17c], PT ;  /* 0x00005f001c007a0c */ /* 0x008fe20003f46270 */
[----:B------:R0:W-:Y:S01]  /*28220*/  @P5 STG.E.U16 [R4.64], R3 ;  /* 0x0000000304005986 */ /* 0x0001e2000c10150a */
[----:B------:R-:W-:-:S03]  /*28230*/  ISETP.GE.AND P1, PT, R24, c[0x0][0x17c], PT ;  /* 0x00005f0018007a0c */ /* 0x000fc60003f26270 */
[----:B------:R1:W-:Y:S01]  /*28240*/  @P0 STG.E.U16 [R8.64], R33 ;  /* 0x0000002108000986 */ /* 0x0003e2000c10150a */
[----:B------:R-:W-:Y:S02]  /*28250*/  ISETP.LT.AND P0, PT, R61, c[0x0][0x178], !P2 ;  /* 0x00005e003d007a0c */ /* 0x000fe40005701270 */
[----:B------:R-:W-:Y:S01]  /*28260*/  ISETP.LT.AND P2, PT, R51, c[0x0][0x178], !P2 ;  /* 0x00005e0033007a0c */ /* 0x000fe20005741270 */
[C---:B0-----:R-:W-:Y:S01]  /*28270*/  IMAD.WIDE R4, R0.reuse, 0x2, R54 ;  /* 0x0000000200047825 */ /* 0x041fe200078e0236 */
[----:B------:R-:W-:-:S03]  /*28280*/  IADD3 R3, R0, c[0x0][0x198], RZ ;  /* 0x0000660000037a10 */ /* 0x000fc60007ffe0ff */
[----:B-1----:R-:W-:Y:S01]  /*28290*/  IMAD.WIDE R8, R0, 0x2, R52 ;  /* 0x0000000200087825 */ /* 0x002fe200078e0234 */
[----:B------:R0:W-:Y:S01]  /*282a0*/  @P3 STG.E.U16 [R4.64], R60 ;  /* 0x0000003c04003986 */ /* 0x0001e2000c10150a */
[----:B------:R-:W-:-:S03]  /*282b0*/  ISETP.LT.AND P3, PT, R61, c[0x0][0x178], !P1 ;  /* 0x00005e003d007a0c */ /* 0x000fc60004f61270 */
[----:B------:R1:W-:Y:S01]  /*282c0*/  @P6 STG.E.U16 [R8.64], R18 ;  /* 0x0000001208006986 */ /* 0x0003e2000c10150a */
[----:B------:R-:W-:Y:S02]  /*282d0*/  ISETP.LT.AND P6, PT, R51, c[0x0][0x178], !P1 ;  /* 0x00005e0033007a0c */ /* 0x000fe40004fc1270 */
[----:B------:R-:W-:Y:S02]  /*282e0*/  PRMT R12, R60, 0x7632, R12 ;  /* 0x000076323c0c7816 */ /* 0x000fe4000000000c */
[C---:B------:R-:W-:Y:S01]  /*282f0*/  IADD3 R0, R3.reuse, c[0x0][0x198], RZ ;  /* 0x0000660003007a10 */ /* 0x040fe20007ffe0ff */
[----:B0-----:R-:W-:Y:S01]  /*28300*/  IMAD.WIDE R4, R3, 0x2, R54 ;  /* 0x0000000203047825 */ /* 0x001fe200078e0236 */
[----:B-1----:R-:W-:-:S03]  /*28310*/  PRMT R18, R18, 0x7632, R18 ;  /* 0x0000763212127816 */ /* 0x002fc60000000012 */
[----:B------:R-:W-:Y:S01]  /*28320*/  IMAD.WIDE R8, R3, 0x2, R52 ;  /* 0x0000000203087825 */ /* 0x000fe200078e0234 */
[----:B------:R0:W-:Y:S04]  /*28330*/  @P0 STG.E.U16 [R4.64], R12 ;  /* 0x0000000c04000986 */ /* 0x0001e8000c10150a */
[----:B------:R1:W-:Y:S01]  /*28340*/  @P2 STG.E.U16 [R8.64], R18 ;  /* 0x0000001208002986 */ /* 0x0003e2000c10150a */
[----:B------:R-:W-:-:S03]  /*28350*/  ISETP.GE.AND P0, PT, R20, c[0x0][0x17c], PT ;  /* 0x00005f0014007a0c */ /* 0x000fc60003f06270 */
[----:B------:R-:W3:Y:S01]  /*28360*/  LDL.LU R20, [R1+0xc88] ;  /* 0x000c880001147983 */ /* 0x000ee20000300800 */
[----:B0-----:R-:W-:-:S03]  /*28370*/  IMAD.WIDE R4, R0, 0x2, R54 ;  /* 0x0000000200047825 */ /* 0x001fc600078e0236 */
[----:B------:R-:W4:Y:S01]  /*28380*/  LDL.LU R12, [R1+0xc8c] ;  /* 0x000c8c00010c7983 */ /* 0x000f220000300800 */
[----:B-1----:R-:W-:-:S03]  /*28390*/  IMAD.WIDE R8, R0, 0x2, R52 ;  /* 0x0000000200087825 */ /* 0x002fc600078e0234 */
[----:B------:R0:W-:Y:S04]  /*283a0*/  @P3 STG.E.U16 [R4.64], R14 ;  /* 0x0000000e04003986 */ /* 0x0001e8000c10150a */
[----:B------:R1:W-:Y:S01]  /*283b0*/  @P6 STG.E.U16 [R8.64], R26 ;  /* 0x0000001a08006986 */ /* 0x0003e2000c10150a */
[----:B------:R-:W-:-:S03]  /*283c0*/  ISETP.GE.AND P6, PT, R16, c[0x0][0x17c], PT ;  /* 0x00005f0010007a0c */ /* 0x000fc60003fc6270 */
[----:B------:R-:W3:Y:S01]  /*283d0*/  LDL.LU R16, [R1+0xc90] ;  /* 0x000c900001107983 */ /* 0x000ee20000300800 */
[----:B------:R-:W-:-:S04]  /*283e0*/  ISETP.GE.AND P4, PT, R23, c[0x0][0x17c], PT ;  /* 0x00005f0017007a0c */ /* 0x000fc80003f86270 */
[----:B------:R-:W-:Y:S02]  /*283f0*/  ISETP.LT.AND P2, PT, R61, c[0x0][0x178], !P4 ;  /* 0x00005e003d007a0c */ /* 0x000fe40006741270 */
[----:B------:R-:W-:Y:S02]  /*28400*/  ISETP.LT.AND P4, PT, R51, c[0x0][0x178], !P4 ;  /* 0x00005e0033007a0c */ /* 0x000fe40006781270 */
[----:B------:R-:W-:Y:S02]  /*28410*/  ISETP.GE.AND P5, PT, R22, c[0x0][0x17c], PT ;  /* 0x00005f0016007a0c */ /* 0x000fe40003fa6270 */
[----:B------:R-:W-:Y:S02]  /*28420*/  IADD3 R3, R0, c[0x0][0x198], RZ ;  /* 0x0000660000037a10 */ /* 0x000fe40007ffe0ff */
[----:B------:R-:W-:Y:S02]  /*28430*/  ISETP.LT.AND P3, PT, R61, c[0x0][0x178], !P5 ;  /* 0x00005e003d007a0c */ /* 0x000fe40006f61270 */
[----:B0-----:R-:W-:Y:S01]  /*28440*/  PRMT R14, R14, 0x7632, R14 ;  /* 0x000076320e0e7816 */ /* 0x001fe2000000000e */
[----:B------:R-:W-:Y:S01]  /*28450*/  IMAD.WIDE R4, R3, 0x2, R54 ;  /* 0x0000000203047825 */ /* 0x000fe200078e0236 */
[----:B-1----:R-:W-:-:S02]  /*28460*/  PRMT R26, R26, 0x7632, R26 ;  /* 0x000076321a1a7816 */ /* 0x002fc4000000001a */
[C---:B------:R-:W-:Y:S01]  /*28470*/  IADD3 R0, R3.reuse, c[0x0][0x198], RZ ;  /* 0x0000660003007a10 */ /* 0x040fe20007ffe0ff */
[----:B------:R-:W-:Y:S01]  /*28480*/  IMAD.WIDE R8, R3, 0x2, R52 ;  /* 0x0000000203087825 */ /* 0x000fe200078e0234 */
[----:B------:R-:W-:Y:S01]  /*28490*/  ISETP.GE.AND P1, PT, R21, c[0x0][0x17c], PT ;  /* 0x00005f0015007a0c */ /* 0x000fe20003f26270 */
[----:B------:R0:W-:Y:S01]  /*284a0*/  @P2 STG.E.U16 [R4.64], R14 ;  /* 0x0000000e04002986 */ /* 0x0001e2000c10150a */
[----:B------:R-:W-:-:S03]  /*284b0*/  ISETP.LT.AND P5, PT, R51, c[0x0][0x178], !P5 ;  /* 0x00005e0033007a0c */ /* 0x000fc60006fa1270 */
[----:B------:R1:W-:Y:S01]  /*284c0*/  @P4 STG.E.U16 [R8.64], R26 ;  /* 0x0000001a08004986 */ /* 0x0003e2000c10150a */
[----:B------:R-:W-:Y:S02]  /*284d0*/  ISETP.LT.AND P4, PT, R61, c[0x0][0x178], !P1 ;  /* 0x00005e003d007a0c */ /* 0x000fe40004f81270 */
[C---:B------:R-:W-:Y:S01]  /*284e0*/  IADD3 R3, R0.reuse, c[0x0][0x198], RZ ;  /* 0x0000660000037a10 */ /* 0x040fe20007ffe0ff */
[----:B0-----:R-:W-:Y:S01]  /*284f0*/  IMAD.WIDE R4, R0, 0x2, R54 ;  /* 0x0000000200047825 */ /* 0x001fe200078e0236 */
[----:B------:R-:W-:-:S04]  /*28500*/  ISETP.LT.AND P1, PT, R51, c[0x0][0x178], !P1 ;  /* 0x00005e0033007a0c */ /* 0x000fc80004f21270 */
[----:B------:R0:W-:Y:S01]  /*28510*/  @P3 STG.E.U16 [R4.64], R10 ;  /* 0x0000000a04003986 */ /* 0x0001e2000c10150a */
[----:B------:R-:W-:Y:S01]  /*28520*/  ISETP.LT.AND P3, PT, R61, c[0x0][0x178], !P0 ;  /* 0x00005e003d007a0c */ /* 0x000fe20004761270 */
[----:B-1----:R-:W-:Y:S01]  /*28530*/  IMAD.WIDE R8, R0, 0x2, R52 ;  /* 0x0000000200087825 */ /* 0x002fe200078e0234 */
[----:B------:R-:W-:-:S04]  /*28540*/  IADD3 R0, R3, c[0x0][0x198], RZ ;  /* 0x0000660003007a10 */ /* 0x000fc80007ffe0ff */
[----:B------:R1:W-:Y:S01]  /*28550*/  @P5 STG.E.U16 [R8.64], R30 ;  /* 0x0000001e08005986 */ /* 0x0003e2000c10150a */
[----:B0-----:R-:W-:Y:S01]  /*28560*/  PRMT R10, R10, 0x7632, R10 ;  /* 0x000076320a0a7816 */ /* 0x001fe2000000000a */
[----:B------:R-:W-:-:S05]  /*28570*/  IMAD.WIDE R4, R3, 0x2, R54 ;  /* 0x0000000203047825 */ /* 0x000fca00078e0236 */
[----:B------:R0:W-:Y:S01]  /*28580*/  @P4 STG.E.U16 [R4.64], R10 ;  /* 0x0000000a04004986 */ /* 0x0001e2000c10150a */
[----:B-1----:R-:W-:Y:S01]  /*28590*/  PRMT R30, R30, 0x7632, R30 ;  /* 0x000076321e1e7816 */ /* 0x002fe2000000001e */
[----:B------:R-:W-:-:S05]  /*285a0*/  IMAD.WIDE R8, R3, 0x2, R52 ;  /* 0x0000000203087825 */ /* 0x000fca00078e0234 */
[----:B------:R1:W-:Y:S01]  /*285b0*/  @P1 STG.E.U16 [R8.64], R30 ;  /* 0x0000001e08001986 */ /* 0x0003e2000c10150a */
[----:B0-----:R-:W-:-:S05]  /*285c0*/  IMAD.WIDE R4, R0, 0x2, R54 ;  /* 0x0000000200047825 */ /* 0x001fca00078e0236 */
[----:B------:R0:W-:Y:S01]  /*285d0*/  @P3 STG.E.U16 [R4.64], R6 ;  /* 0x0000000604003986 */ /* 0x0001e2000c10150a */
[----:B--2---:R-:W-:-:S03]  /*285e0*/  ISETP.GE.AND P2, PT, R13, c[0x0][0x17c], PT ;  /* 0x00005f000d007a0c */ /* 0x004fc60003f46270 */
[----:B------:R-:W2:Y:S04]  /*285f0*/  LDL.LU R13, [R1+0xc94] ;  /* 0x000c9400010d7983 */ /* 0x000ea80000300800 */
[----:B------:R-:W2:Y:S01]  /*28600*/  LDL.LU R60, [R1+0x2c] ;  /* 0x00002c00013c7983 */ /* 0x000ea20000300800 */
[----:B----4-:R-:W-:-:S03]  /*28610*/  ISETP.GE.AND P4, PT, R12, c[0x0][0x17c], PT ;  /* 0x00005f000c007a0c */ /* 0x010fc60003f86270 */
[----:B------:R-:W4:Y:S01]  /*28620*/  LDL.LU R12, [R1+0xc6c] ;  /* 0x000c6c00010c7983 */ /* 0x000f220000300800 */
[----:B---3--:R-:W-:-:S03]  /*28630*/  ISETP.GE.AND P3, PT, R16, c[0x0][0x17c], PT ;  /* 0x00005f0010007a0c */ /* 0x008fc60003f66270 */
[----:B------:R-:W3:Y:S04]  /*28640*/  LDL.LU R16, [R1+0xc68] ;  /* 0x000c680001107983 */ /* 0x000ee80000300800 */
[----:B------:R-:W3:Y:S04]  /*28650*/  LDL.LU R10, [R1+0xc5c] ;  /* 0x000c5c00010a7983 */ /* 0x000ee80000300800 */
[----:B------:R-:W3:Y:S01]  /*28660*/  LDL.LU R14, [R1+0xc58] ;  /* 0x000c5800010e7983 */ /* 0x000ee20000300800 */
[----:B------:R-:W-:Y:S01]  /*28670*/  ISETP.LT.AND P5, PT, R51, c[0x0][0x178], !P0 ;  /* 0x00005e0033007a0c */ /* 0x000fe200047a1270 */
[----:B-1----:R-:W-:Y:S01]  /*28680*/  IMAD.WIDE R8, R0, 0x2, R52 ;  /* 0x0000000200087825 */ /* 0x002fe200078e0234 */
[----:B------:R-:W-:-:S02]  /*28690*/  ISETP.LT.AND P1, PT, R61, c[0x0][0x178], !P6 ;  /* 0x00005e003d007a0c */ /* 0x000fc40007721270 */
[----:B------:R-:W-:Y:S02]  /*286a0*/  ISETP.LT.AND P6, PT, R51, c[0x0][0x178], !P6 ;  /* 0x00005e0033007a0c */ /* 0x000fe400077c1270 */
[----:B------:R-:W-:Y:S02]  /*286b0*/  IADD3 R0, R0, c[0x0][0x198], RZ ;  /* 0x0000660000007a10 */ /* 0x000fe40007ffe0ff */
[----:B0-----:R-:W-:-:S05]  /*286c0*/  PRMT R6, R6, 0x7632, R6 ;  /* 0x0000763206067816 */ /* 0x001fca0000000006 */
[----:B------:R0:W-:Y:S01]  /*286d0*/  @P5 STG.E.U16 [R8.64], R34 ;  /* 0x0000002208005986 */ /* 0x0001e2000c10150a */
[----:B------:R-:W-:Y:S01]  /*286e0*/  ISETP.LT.AND P5, PT, R61, c[0x0][0x178], !P2 ;  /* 0x00005e003d007a0c */ /* 0x000fe200057a1270 */
[C---:B------:R-:W-:Y:S01]  /*286f0*/  IMAD.WIDE R4, R0.reuse, 0x2, R54 ;  /* 0x0000000200047825 */ /* 0x040fe200078e0236 */
[----:B------:R-:W-:Y:S02]  /*28700*/  IADD3 R3, R0, c[0x0][0x198], RZ ;  /* 0x0000660000037a10 */ /* 0x000fe40007ffe0ff */
[----:B------:R-:W-:Y:S02]  /*28710*/  ISETP.LT.AND P2, PT, R51, c[0x0][0x178], !P2 ;  /* 0x00005e0033007a0c */ /* 0x000fe40005741270 */
[----:B------:R-:W-:Y:S01]  /*28720*/  ISETP.GE.AND P0, PT, R20, c[0x0][0x17c], PT ;  /* 0x00005f0014007a0c */ /* 0x000fe20003f06270 */
[----:B------:R1:W-:Y:S01]  /*28730*/  @P1 STG.E.U16 [R4.64], R6 ;  /* 0x0000000604001986 */ /* 0x0003e2000c10150a */
[----:B0-----:R-:W-:Y:S01]  /*28740*/  PRMT R34, R34, 0x7632, R34 ;  /* 0x0000763222227816 */ /* 0x001fe20000000022 */
[----:B------:R-:W-:-:S05]  /*28750*/  IMAD.WIDE R8, R0, 0x2, R52 ;  /* 0x0000000200087825 */ /* 0x000fca00078e0234 */
[----:B------:R0:W-:Y:S01]  /*28760*/  @P6 STG.E.U16 [R8.64], R34 ;  /* 0x0000002208006986 */ /* 0x0001e2000c10150a */
[----:B-1----:R-:W-:Y:S01]  /*28770*/  IMAD.WIDE R4, R3, 0x2, R54 ;  /* 0x0000000203047825 */ /* 0x002fe200078e0236 */
[----:B------:R-:W-:Y:S02]  /*28780*/  ISETP.LT.AND P6, PT, R61, c[0x0][0x178], !P0 ;  /* 0x00005e003d007a0c */ /* 0x000fe400047c1270 */
[----:B------:R-:W-:Y:S01]  /*28790*/  ISETP.LT.AND P0, PT, R51, c[0x0][0x178], !P0 ;  /* 0x00005e0033007a0c */ /* 0x000fe20004701270 */
[----:B0-----:R-:W-:Y:S01]  /*287a0*/  IMAD.WIDE R8, R3, 0x2, R52 ;  /* 0x0000000203087825 */ /* 0x001fe200078e0234 */
[----:B--2---:R0:W-:Y:S01]  /*287b0*/  @P5 STG.E.U16 [R4.64], R60 ;  /* 0x0000003c04005986 */ /* 0x0041e2000c10150a */
[----:B------:R-:W-:Y:S02]  /*287c0*/  ISETP.LT.AND P5, PT, R61, c[0x0][0x178], !P4 ;  /* 0x00005e003d007a0c */ /* 0x000fe400067a1270 */
[----:B------:R-:W-:Y:S01]  /*287d0*/  PRMT R0, R60, 0x7632, R0 ;  /* 0x000076323c007816 */ /* 0x000fe20000000000 */
[----:B------:R1:W-:Y:S01]  /*287e0*/  @P2 STG.E.U16 [R8.64], R19 ;  /* 0x0000001308002986 */ /* 0x0003e2000c10150a */
[----:B0-----:R-:W-:-:S02]  /*287f0*/  IADD3 R4, R3, c[0x0][0x198], RZ ;  /* 0x0000660003047a10 */ /* 0x001fc40007ffe0ff */
[----:B------:R-:W-:Y:S02]  /*28800*/  PRMT R3, R19, 0x7632, R3 ;  /* 0x0000763213037816 */ /* 0x000fe40000000003 */
[C---:B------:R-:W-:Y:S01]  /*28810*/  IADD3 R6, R4.reuse, c[0x0][0x198], RZ ;  /* 0x0000660004067a10 */ /* 0x040fe20007ffe0ff */
[----:B-1----:R-:W-:-:S04]  /*28820*/  IMAD.WIDE R8, R4, 0x2, R54 ;  /* 0x0000000204087825 */ /* 0x002fc800078e0236 */
[----:B------:R-:W-:Y:S01]  /*28830*/  IMAD.WIDE R4, R4, 0x2, R52 ;  /* 0x0000000204047825 */ /* 0x000fe200078e0234 */
[----:B------:R-:W-:Y:S01]  /*28840*/  ISETP.GE.AND P1, PT, R13, c[0x0][0x17c], PT ;  /* 0x00005f000d007a0c */ /* 0x000fe20003f26270 */
[----:B------:R-:W-:Y:S04]  /*28850*/  @P6 STG.E.U16 [R8.64], R0 ;  /* 0x0000000008006986 */ /* 0x000fe8000c10150a */
[----:B------:R0:W-:Y:S01]  /*28860*/  @P0 STG.E.U16 [R4.64], R3 ;  /* 0x0000000304000986 */ /* 0x0001e2000c10150a */
[----:B------:R-:W-:Y:S02]  /*28870*/  ISETP.LT.AND P6, PT, R61, c[0x0][0x178], !P3 ;  /* 0x00005e003d007a0c */ /* 0x000fe40005fc1270 */
[----:B----4-:R-:W-:Y:S01]  /*28880*/  ISETP.GE.AND P2, PT, R12, c[0x0][0x17c], PT ;  /* 0x00005f000c007a0c */ /* 0x010fe20003f46270 */
[----:B------:R-:W-:-:S05]  /*28890*/  IMAD.WIDE R12, R6, 0x2, R54 ;  /* 0x00000002060c7825 */ /* 0x000fca00078e0236 */
[----:B------:R-:W-:Y:S01]  /*288a0*/  @P5 STG.E.U16 [R12.64], R15 ;  /* 0x0000000f0c005986 */ /* 0x000fe2000c10150a */
[----:B------:R-:W-:Y:S02]  /*288b0*/  ISETP.LT.AND P5, PT, R51, c[0x0][0x178], !P3 ;  /* 0x00005e0033007a0c */ /* 0x000fe40005fa1270 */
[----:B---3--:R-:W-:Y:S02]  /*288c0*/  ISETP.GE.AND P0, PT, R16, c[0x0][0x17c], PT ;  /* 0x00005f0010007a0c */ /* 0x008fe40003f06270 */
[----:B------:R-:W2:Y:S01]  /*288d0*/  LDL.LU R16, [R1+0xca0] ;  /* 0x000ca00001107983 */ /* 0x000ea20000300800 */
[----:B------:R-:W-:-:S03]  /*288e0*/  ISETP.GE.AND P3, PT, R10, c[0x0][0x17c], PT ;  /* 0x00005f000a007a0c */ /* 0x000fc60003f66270 */
[----:B------:R-:W3:Y:S04]  /*288f0*/  LDL.LU R10, [R1+0xc9c] ;  /* 0x000c9c00010a7983 */ /* 0x000ee80000300800 */
[----:B------:R-:W4:Y:S01]  /*28900*/  LDL.LU R19, [R1+0xcac] ;  /* 0x000cac0001137983 */ /* 0x000f220000300800 */
[----:B------:R-:W-:-:S03]  /*28910*/  ISETP.LT.AND P4, PT, R51, c[0x0][0x178], !P4 ;  /* 0x00005e0033007a0c */ /* 0x000fc60006781270 */
[----:B------:R-:W4:Y:S01]  /*28920*/  LDL.LU R18, [R1+0xca8] ;  /* 0x000ca80001127983 */ /* 0x000f220000300800 */
[----:B0-----:R-:W-:-:S03]  /*28930*/  IMAD.WIDE R4, R6, 0x2, R52 ;  /* 0x0000000206047825 */ /* 0x001fc600078e0234 */
[----:B------:R-:W4:Y:S04]  /*28940*/  LDL.LU R21, [R1+0xcb4] ;  /* 0x000cb40001157983 */ /* 0x000f280000300800 */
[----:B------:R-:W4:Y:S01]  /*28950*/  LDL.LU R20, [R1+0xcb0] ;  /* 0x000cb00001147983 */ /* 0x000f220000300800 */
[----:B------:R-:W-:-:S03]  /*28960*/  PRMT R3, R27, 0x7632, R3 ;  /* 0x000076321b037816 */ /* 0x000fc60000000003 */
[----:B------:R-:W4:Y:S04]  /*28970*/  LDL.LU R29, [R1+0xccc] ;  /* 0x000ccc00011d7983 */ /* 0x000f280000300800 */
[----:B------:R0:W-:Y:S04]  /*28980*/  @P4 STG.E.U16 [R4.64], R27 ;  /* 0x0000001b04004986 */ /* 0x0001e8000c10150a */
[----:B0-----:R-:W4:Y:S04]  /*28990*/  LDL.LU R27, [R1+0xcc8] ;  /* 0x000cc800011b7983 */ /* 0x001f280000300800 */
[----:B------:R-:W4:Y:S04]  /*289a0*/  LDL.LU R28, [R1+0xcd4] ;  /* 0x000cd400011c7983 */ /* 0x000f280000300800 */
[----:B------:R-:W0:Y:S01]  /*289b0*/  S2R R60, SR_TID.X ;  /* 0x00000000003c7919 */ /* 0x000e220000002100 */
[----:B------:R-:W-:-:S02]  /*289c0*/  IADD3 R0, R6, c[0x0][0x198], RZ ;  /* 0x0000660006007a10 */ /* 0x000fc40007ffe0ff */
[----:B------:R-:W-:Y:S01]  /*289d0*/  ISETP.LT.AND P4, PT, R61, c[0x0][0x178], !P1 ;  /* 0x00005e003d007a0c */ /* 0x000fe20004f81270 */
[----:B------:R-:W4:Y:S01]  /*289e0*/  LDL.LU R30, [R1+0xcd0] ;  /* 0x000cd000011e7983 */ /* 0x000f220000300800 */
[----:B------:R-:W-:Y:S01]  /*289f0*/  PRMT R15, R15, 0x7632, R15 ;  /* 0x000076320f0f7816 */ /* 0x000fe2000000000f */
[C---:B------:R-:W-:Y:S01]  /*28a00*/  IMAD.WIDE R8, R0.reuse, 0x2, R54 ;  /* 0x0000000200087825 */ /* 0x040fe200078e0236 */
[----:B------:R-:W-:Y:S02]  /*28a10*/  ISETP.LT.AND P1, PT, R51, c[0x0][0x178], !P1 ;  /* 0x00005e0033007a0c */ /* 0x000fe40004f21270 */
[C---:B------:R-:W-:Y:S01]  /*28a20*/  IADD3 R6, R0.reuse, c[0x0][0x198], RZ ;  /* 0x0000660000067a10 */ /* 0x040fe20007ffe0ff */
[----:B------:R-:W-:Y:S01]  /*28a30*/  IMAD.WIDE R4, R0, 0x2, R52 ;  /* 0x0000000200047825 */ /* 0x000fe200078e0234 */
[----:B------:R-:W-:Y:S04]  /*28a40*/  @P6 STG.E.U16 [R8.64], R15 ;  /* 0x0000000f08006986 */ /* 0x000fe8000c10150a */
[----:B------:R1:W-:Y:S01]  /*28a50*/  @P5 STG.E.U16 [R4.64], R3 ;  /* 0x0000000304005986 */ /* 0x0003e2000c10150a */
[----:B------:R-:W-:-:S02]  /*28a60*/  ISETP.LT.AND P5, PT, R61, c[0x0][0x178], !P2 ;  /* 0x00005e003d007a0c */ /* 0x000fc400057a1270 */
[----:B------:R-:W-:Y:S02]  /*28a70*/  ISETP.LT.AND P2, PT, R51, c[0x0][0x178], !P2 ;  /* 0x00005e0033007a0c */ /* 0x000fe40005741270 */
[C---:B0-----:R-:W-:Y:S01]  /*28a80*/  LOP3.LUT R59, R60.reuse, 0x1f, RZ, 0xc0, !PT ;  /* 0x0000001f3c3b7812 */ /* 0x041fe200078ec0ff */
[----:B------:R-:W-:Y:S02]  /*28a90*/  IMAD.SHL.U32 R60, R60, 0x100, RZ ;  /* 0x000001003c3c7824 */ /* 0x000fe400078e00ff */
[----:B-1----:R-:W-:-:S04]  /*28aa0*/  IMAD.WIDE R4, R6, 0x2, R54 ;  /* 0x0000000206047825 */ /* 0x002fc800078e0236 */
[C---:B------:R-:W-:Y:S01]  /*28ab0*/  IMAD.WIDE R8, R6.reuse, 0x2, R52 ;  /* 0x0000000206087825 */ /* 0x040fe200078e0234 */
[----:B------:R-:W-:Y:S01]  /*28ac0*/  IADD3 R6, R6, c[0x0][0x198], RZ ;  /* 0x0000660006067a10 */ /* 0x000fe20007ffe0ff */
[----:B------:R-:W-:Y:S01]  /*28ad0*/  @P4 STG.E.U16 [R4.64], R11 ;  /* 0x0000000b04004986 */ /* 0x000fe2000c10150a */
[----:B------:R-:W-:Y:S02]  /*28ae0*/  LOP3.LUT R60, R60, 0x600, RZ, 0xc0, !PT ;  /* 0x000006003c3c7812 */ /* 0x000fe400078ec0ff */
[----:B------:R-:W-:Y:S02]  /*28af0*/  ISETP.GE.AND P6, PT, R14, c[0x0][0x17c], PT ;  /* 0x00005f000e007a0c */ /* 0x000fe40003fc6270 */
[----:B------:R-:W-:Y:S01]  /*28b00*/  ISETP.LT.AND P4, PT, R61, c[0x0][0x178], !P0 ;  /* 0x00005e003d007a0c */ /* 0x000fe20004781270 */
[----:B------:R0:W1:Y:S01]  /*28b10*/  LDS.128 R12, [R2] ;  /* 0x00000000020c7984 */ /* 0x0000620000000c00 */
[----:B------:R-:W-:Y:S01]  /*28b20*/  PRMT R0, R11, 0x7632, R0 ;  /* 0x000076320b007816 */ /* 0x000fe20000000000 */
[----:B------:R-:W-:-:S02]  /*28b30*/  IMAD R60, R59, 0x10, R60 ;  /* 0x000000103b3c7824 */ /* 0x000fc400078e023c */
[----:B------:R0:W-:Y:S02]  /*28b40*/  @P1 STG.E.U16 [R8.64], R31 ;  /* 0x0000001f08001986 */ /* 0x0001e4000c10150a */
[----:B0-----:R-:W-:Y:S01]  /*28b50*/  IMAD.WIDE R2, R6, 0x2, R54 ;  /* 0x0000000206027825 */ /* 0x001fe200078e0236 */
[----:B------:R-:W-:-:S03]  /*28b60*/  LOP3.LUT R60, R60, 0x20, RZ, 0x3c, !PT ;  /* 0x000000203c3c7812 */ /* 0x000fc600078e3cff */
[C---:B------:R-:W-:Y:S01]  /*28b70*/  IMAD.WIDE R4, R6.reuse, 0x2, R52 ;  /* 0x0000000206047825 */ /* 0x040fe200078e0234 */
[----:B------:R-:W-:Y:S01]  /*28b80*/  IADD3 R8, R6, c[0x0][0x198], RZ ;  /* 0x0000660006087a10 */ /* 0x000fe20007ffe0ff */
[----:B------:R0:W-:Y:S01]  /*28b90*/  @P5 STG.E.U16 [R2.64], R0 ;  /* 0x0000000002005986 */ /* 0x0001e2000c10150a */
[----:B------:R-:W-:-:S05]  /*28ba0*/  PRMT R31, R31, 0x7632, R31 ;  /* 0x000076321f1f7816 */ /* 0x000fca000000001f */
[----:B------:R-:W-:Y:S01]  /*28bb0*/  @P2 STG.E.U16 [R4.64], R31 ;  /* 0x0000001f04002986 */ /* 0x000fe2000c10150a */
[----:B0-----:R-:W-:Y:S01]  /*28bc0*/  IMAD.WIDE R2, R8, 0x2, R54 ;  /* 0x0000000208027825 */ /* 0x001fe200078e0236 */
[----:B------:R-:W-:-:S04]  /*28bd0*/  PRMT R0, R7, 0x7632, R0 ;  /* 0x0000763207007816 */ /* 0x000fc80000000000 */
[----:B------:R-:W-:Y:S04]  /*28be0*/  @P4 STG.E.U16 [R2.64], R7 ;  /* 0x0000000702004986 */ /* 0x000fe8000c10150a */
[----:B------:R0:W1:Y:S04]  /*28bf0*/  LDS.128 R4, [R60] ;  /* 0x000000003c047984 */ /* 0x0000680000000c00 */
[----:B0-----:R-:W0:Y:S01]  /*28c00*/  S2R R60, SR_TID.X ;  /* 0x00000000003c7919 */ /* 0x001e220000002100 */
[----:B------:R-:W-:Y:S02]  /*28c10*/  ISETP.LT.AND P0, PT, R51, c[0x0][0x178], !P0 ;  /* 0x00005e0033007a0c */ /* 0x000fe40004701270 */
[----:B------:R-:W-:Y:S01]  /*28c20*/  ISETP.LT.AND P2, PT, R61, c[0x0][0x178], !P3 ;  /* 0x00005e003d007a0c */ /* 0x000fe20005f41270 */
[----:B------:R-:W-:Y:S01]  /*28c30*/  IMAD.WIDE R2, R8, 0x2, R52 ;  /* 0x0000000208027825 */ /* 0x000fe200078e0234 */
[----:B------:R-:W-:-:S02]  /*28c40*/  ISETP.LT.AND P3, PT, R51, c[0x0][0x178], !P3 ;  /* 0x00005e0033007a0c */ /* 0x000fc40005f61270 */
[----:B------:R-:W-:Y:S02]  /*28c50*/  IADD3 R9, R8, c[0x0][0x198], RZ ;  /* 0x0000660008097a10 */ /* 0x000fe40007ffe0ff */
[----:B------:R-:W-:Y:S02]  /*28c60*/  ISETP.LT.AND P4, PT, R61, c[0x0][0x178], !P6 ;  /* 0x00005e003d007a0c */ /* 0x000fe40007781270 */
[----:B------:R-:W-:-:S03]  /*28c70*/  PRMT R17, R35, 0x7632, R17 ;  /* 0x0000763223117816 */ /* 0x000fc60000000011 */
[----:B------:R0:W-:Y:S02]  /*28c80*/  @P0 STG.E.U16 [R2.64], R35 ;  /* 0x0000002302000986 */ /* 0x0001e4000c10150a */
[C---:B0-----:R-:W-:Y:S01]  /*28c90*/  LOP3.LUT R59, R60.reuse, 0x1f, RZ, 0xc0, !PT ;  /* 0x0000001f3c3b7812 */ /* 0x041fe200078ec0ff */
[----:B------:R-:W-:Y:S01]  /*28ca0*/  IMAD.SHL.U32 R60, R60, 0x100, RZ ;  /* 0x000001003c3c7824 */ /* 0x000fe200078e00ff */
[----:B------:R-:W-:Y:S01]  /*28cb0*/  ISETP.LT.AND P6, PT, R51, c[0x0][0x178], !P6 ;  /* 0x00005e0033007a0c */ /* 0x000fe200077c1270 */
[----:B------:R-:W-:-:S03]  /*28cc0*/  IMAD.WIDE R2, R9, 0x2, R54 ;  /* 0x0000000209027825 */ /* 0x000fc600078e0236 */
[----:B------:R-:W-:Y:S02]  /*28cd0*/  LOP3.LUT R60, R60, 0x600, RZ, 0xc0, !PT ;  /* 0x000006003c3c7812 */ /* 0x000fe400078ec0ff */
[----:B------:R0:W-:Y:S03]  /*28ce0*/  @P2 STG.E.U16 [R2.64], R0 ;  /* 0x0000000002002986 */ /* 0x0001e6000c10150a */
[----:B------:R-:W-:-:S05]  /*28cf0*/  IMAD R60, R59, 0x10, R60 ;  /* 0x000000103b3c7824 */ /* 0x000fca00078e023c */
[----:B------:R-:W-:Y:S02]  /*28d00*/  LOP3.LUT R60, R60, 0x40, RZ, 0x3c, !PT ;  /* 0x000000403c3c7812 */ /* 0x000fe400078e3cff */
[----:B--2---:R-:W-:Y:S02]  /*28d10*/  ISETP.GE.AND P1, PT, R16, c[0x0][0x17c], PT ;  /* 0x00005f0010007a0c */ /* 0x004fe40003f26270 */
[C---:B------:R-:W-:Y:S01]  /*28d20*/  IADD3 R16, R9.reuse, c[0x0][0x198], RZ ;  /* 0x0000660009107a10 */ /* 0x040fe20007ffe0ff */
[----:B------:R-:W-:Y:S01]  /*28d30*/  IMAD.WIDE R8, R9, 0x2, R52 ;  /* 0x0000000209087825 */ /* 0x000fe200078e0234 */
[----:B---3--:R-:W-:-:S03]  /*28d40*/  ISETP.GE.AND P5, PT, R10, c[0x0][0x17c], PT ;  /* 0x00005f000a007a0c */ /* 0x008fc60003fa6270 */
[C---:B------:R-:W-:Y:S01]  /*28d50*/  IMAD.WIDE R10, R16.reuse, 0x2, R54 ;  /* 0x00000002100a7825 */ /* 0x040fe200078e0236 */
[----:B------:R-:W-:Y:S01]  /*28d60*/  @P3 STG.E.U16 [R8.64], R17 ;  /* 0x0000001108003986 */ /* 0x000fe2000c10150a */
[----:B------:R-:W-:Y:S02]  /*28d70*/  ISETP.LT.AND P3, PT, R61, c[0x0][0x178], !P1 ;  /* 0x00005e003d007a0c */ /* 0x000fe40004f61270 */
[----:B------:R-:W-:Y:S01]  /*28d80*/  ISETP.LT.AND P1, PT, R51, c[0x0][0x178], !P1 ;  /* 0x00005e0033007a0c */ /* 0x000fe20004f21270 */
[C---:B0-----:R-:W-:Y:S01]  /*28d90*/  IMAD.WIDE R2, R16.reuse, 0x2, R52 ;  /* 0x0000000210027825 */ /* 0x041fe200078e0234 */
[----:B------:R-:W-:Y:S01]  /*28da0*/  IADD3 R16, R16, c[0x0][0x198], RZ ;  /* 0x0000660010107a10 */ /* 0x000fe20007ffe0ff */
[----:B------:R0:W-:Y:S04]  /*28db0*/  @P4 STG.E.U16 [R10.64], R36 ;  /* 0x000000240a004986 */ /* 0x0001e8000c10150a */
[----:B------:R-:W2:Y:S01]  /*28dc0*/  LDS.128 R8, [R60] ;  /* 0x000000003c087984 */ /* 0x000ea20000000c00 */
[----:B------:R-:W-:-:S03]  /*28dd0*/  IADD3 R0, R16, c[0x0][0x198], RZ ;  /* 0x0000660010007a10 */ /* 0x000fc60007ffe0ff */
[----:B-1----:R1:W-:Y:S01]  /*28de0*/  @P6 STG.E.U16 [R2.64], R12 ;  /* 0x0000000c02006986 */ /* 0x0023e2000c10150a */
[----:B------:R-:W-:Y:S02]  /*28df0*/  ISETP.LT.AND P4, PT, R61, c[0x0][0x178], !P5 ;  /* 0x00005e003d007a0c */ /* 0x000fe40006f81270 */
[----:B0-----:R-:W-:Y:S02]  /*28e00*/  PRMT R36, R36, 0x7632, R36 ;  /* 0x0000763224247816 */ /* 0x001fe40000000024 */
[----:B----4-:R-:W-:Y:S02]  /*28e10*/  ISETP.GE.AND P0, PT, R19, c[0x0][0x17c], PT ;  /* 0x00005f0013007a0c */ /* 0x010fe40003f06270 */
[----:B------:R-:W-:Y:S01]  /*28e20*/  ISETP.LT.AND P5, PT, R51, c[0x0][0x178], !P5 ;  /* 0x00005e0033007a0c */ /* 0x000fe20006fa1270 */
[----:B-1----:R-:W-:Y:S01]  /*28e30*/  IMAD.WIDE R2, R16, 0x2, R54 ;  /* 0x0000000210027825 */ /* 0x002fe200078e0236 */
[----:B------:R-:W-:-:S03]  /*28e40*/  PRMT R12, R12, 0x7632, R12 ;  /* 0x000076320c0c7816 */ /* 0x000fc6000000000c */
[----:B------:R-:W-:Y:S01]  /*28e50*/  IMAD.WIDE R16, R16, 0x2, R52 ;  /* 0x0000000210107825 */ /* 0x000fe200078e0234 */
[----:B------:R0:W-:Y:S01]  /*28e60*/  @P3 STG.E.U16 [R2.64], R36 ;  /* 0x0000002402003986 */ /* 0x0001e2000c10150a */
[----:B------:R-:W-:-:S03]  /*28e70*/  ISETP.GE.AND P2, PT, R18, c[0x0][0x17c], PT ;  /* 0x00005f0012007a0c */ /* 0x000fc60003f46270 */
[----:B------:R1:W-:Y:S01]  /*28e80*/  @P1 STG.E.U16 [R16.64], R12 ;  /* 0x0000000c10001986 */ /* 0x0003e2000c10150a */
[----:B------:R-:W-:Y:S01]  /*28e90*/  ISETP.LT.AND P1, PT, R61, c[0x0][0x178], !P0 ;  /* 0x00005e003d007a0c */ /* 0x000fe20004721270 */
[C---:B------:R-:W-:Y:S01]  /*28ea0*/  IMAD.WIDE R18, R0.reuse, 0x2, R54 ;  /* 0x0000000200127825 */ /* 0x040fe200078e0236 */
[----:B------:R-:W-:Y:S02]  /*28eb0*/  ISETP.LT.AND P0, PT, R51, c[0x0][0x178], !P0 ;  /* 0x00005e0033007a0c */ /* 0x000fe40004701270 */
[C---:B------:R-:W-:Y:S01]  /*28ec0*/  IADD3 R22, R0.reuse, c[0x0][0x198], RZ ;  /* 0x0000660000167a10 */ /* 0x040fe20007ffe0ff */
[----:B0-----:R-:W-:Y:S01]  /*28ed0*/  IMAD.WIDE R2, R0, 0x2, R52 ;  /* 0x0000000200027825 */ /* 0x001fe200078e0234 */
[----:B------:R-:W-:Y:S01]  /*28ee0*/  ISETP.GE.AND P6, PT, R21, c[0x0][0x17c], PT ;  /* 0x00005f0015007a0c */ /* 0x000fe20003fc6270 */
[----:B------:R0:W-:Y:S01]  /*28ef0*/  @P4 STG.E.U16 [R18.64], R40 ;  /* 0x0000002812004986 */ /* 0x0001e2000c10150a */
[----:B------:R-:W-:Y:S01]  /*28f00*/  ISETP.GE.AND P3, PT, R20, c[0x0][0x17c], PT ;  /* 0x00005f0014007a0c */ /* 0x000fe20003f66270 */
[C---:B------:R-:W-:Y:S01]  /*28f10*/  IMAD.WIDE R20, R22.reuse, 0x2, R54 ;  /* 0x0000000216147825 */ /* 0x040fe200078e0236 */
[----:B-1----:R-:W-:Y:S01]  /*28f20*/  IADD3 R12, R22, c[0x0][0x198], RZ ;  /* 0x00006600160c7a10 */ /* 0x002fe20007ffe0ff */
[----:B------:R1:W-:Y:S01]  /*28f30*/  @P5 STG.E.U16 [R2.64], R4 ;  /* 0x0000000402005986 */ /* 0x0003e2000c10150a */
[----:B------:R-:W-:Y:S01]  /*28f40*/  PRMT R0, R4, 0x7632, R0 ;  /* 0x0000763204007816 */ /* 0x000fe20000000000 */
[----:B------:R-:W-:Y:S01]  /*28f50*/  IMAD.WIDE R22, R22, 0x2, R52 ;  /* 0x0000000216167825 */ /* 0x000fe200078e0234 */
[----:B------:R-:W-:-:S02]  /*28f60*/  ISETP.GE.AND P5, PT, R29, c[0x0][0x17c], PT ;  /* 0x00005f001d007a0c */ /* 0x000fc40003fa6270 */
[----:B------:R-:W3:Y:S01]  /*28f70*/  LDL.LU R29, [R1+0xce0] ;  /* 0x000ce000011d7983 */ /* 0x000ee20000300800 */
[----:B0-----:R-:W-:Y:S02]  /*28f80*/  PRMT R40, R40, 0x7632, R40 ;  /* 0x0000763228287816 */ /* 0x001fe40000000028 */
[----:B------:R-:W-:-:S03]  /*28f90*/  ISETP.LT.AND P4, PT, R61, c[0x0][0x178], !P2 ;  /* 0x00005e003d007a0c */ /* 0x000fc60005781270 */
[----:B------:R-:W-:Y:S01]  /*28fa0*/  @P1 STG.E.U16 [R20.64], R40 ;  /* 0x0000002814001986 */ /* 0x000fe2000c10150a */
[----:B------:R-:W-:-:S03]  /*28fb0*/  ISETP.LT.AND P2, PT, R51, c[0x0][0x178], !P2 ;  /* 0x00005e0033007a0c */ /* 0x000fc60005741270 */
[----:B------:R0:W-:Y:S01]  /*28fc0*/  @P0 STG.E.U16 [R22.64], R0 ;  /* 0x0000000016000986 */ /* 0x0001e2000c10150a */
[----:B------:R-:W-:-:S03]  /*28fd0*/  ISETP.GE.AND P0, PT, R27, c[0x0][0x17c], PT ;  /* 0x00005f001b007a0c */ /* 0x000fc60003f06270 */
[----:B------:R-:W4:Y:S01]  /*28fe0*/  LDL.LU R27, [R1+0xcdc] ;  /* 0x000cdc00011b7983 */ /* 0x000f220000300800 */
[----:B------:R-:W-:-:S04]  /*28ff0*/  IMAD.WIDE R24, R12, 0x2, R54 ;  /* 0x000000020c187825 */ /* 0x000fc800078e0236 */
[C---:B-1----:R-:W-:Y:S01]  /*29000*/  IMAD.WIDE R2, R12.reuse, 0x2, R52 ;  /* 0x000000020c027825 */ /* 0x042fe200078e0234 */
[----:B------:R1:W-:Y:S01]  /*29010*/  @P4 STG.E.U16 [R24.64], R44 ;  /* 0x0000002c18004986 */ /* 0x0003e2000c10150a */
[----:B0-----:R-:W-:-:S03]  /*29020*/  IADD3 R22, R12, c[0x0][0x198], RZ ;  /* 0x000066000c167a10 */ /* 0x001fc60007ffe0ff */
[----:B--2---:R-:W-:Y:S01]  /*29030*/  @P2 STG.E.U16 [R2.64], R8 ;  /* 0x0000000802002986 */ /* 0x004fe2000c10150a */
[----:B------:R-:W-:-:S03]  /*29040*/  ISETP.GE.AND P2, PT, R28, c[0x0][0x17c], PT ;  /* 0x00005f001c007a0c */ /* 0x000fc60003f46270 */
[----:B------:R-:W2:Y:S04]  /*29050*/  LDL.LU R28, [R1+0xcf0] ;  /* 0x000cf000011c7983 */ /* 0x000ea80000300800 */
[----:B------:R-:W2:Y:S04]  /*29060*/  LDL.LU R12, [R1+0xcec] ;  /* 0x000cec00010c7983 */ /* 0x000ea80000300800 */
[----:B------:R-:W0:Y:S01]  /*29070*/  S2R R60, SR_TID.X ;  /* 0x00000000003c7919 */ /* 0x000e220000002100 */
[C---:B------:R-:W-:Y:S02]  /*29080*/  ISETP.LT.AND P1, PT, R61.reuse, c[0x0][0x178], !P6 ;  /* 0x00005e003d007a0c */ /* 0x040fe40007721270 */
[----:B------:R-:W-:Y:S01]  /*29090*/  ISETP.LT.AND P4, PT, R61, c[0x0][0x178], !P3 ;  /* 0x00005e003d007a0c */ /* 0x000fe20005f81270 */
[C---:B------:R-:W-:Y:S01]  /*290a0*/  IMAD.WIDE R20, R22.reuse, 0x2, R54 ;  /* 0x0000000216147825 */ /* 0x040fe200078e0236 */
[----:B------:R-:W-:Y:S01]  /*290b0*/  IADD3 R0, R22, c[0x0][0x198], RZ ;  /* 0x0000660016007a10 */ /* 0x000fe20007ffe0ff */
[----:B------:R-:W2:Y:S01]  /*290c0*/  LDL.LU R33, [R1+0xd00] ;  /* 0x000d000001217983 */ /* 0x000ea20000300800 */
[C---:B0-----:R-:W-:Y:S01]  /*290d0*/  LOP3.LUT R59, R60.reuse, 0x1f, RZ, 0xc0, !PT ;  /* 0x0000001f3c3b7812 */ /* 0x041fe200078ec0ff */
[----:B------:R-:W-:Y:S01]  /*290e0*/  IMAD.SHL.U32 R60, R60, 0x100, RZ ;  /* 0x000001003c3c7824 */ /* 0x000fe200078e00ff */
[----:B------:R-:W-:Y:S01]  /*290f0*/  ISETP.LT.AND P6, PT, R51, c[0x0][0x178], !P6 ;  /* 0x00005e0033007a0c */ /* 0x000fe200077c1270 */
[----:B------:R-:W-:Y:S01]  /*29100*/  IMAD.WIDE R22, R22, 0x2, R52 ;  /* 0x0000000216167825 */ /* 0x000fe200078e0234 */
[----:B-1----:R-:W-:Y:S01]  /*29110*/  PRMT R44, R44, 0x7632, R44 ;  /* 0x000076322c2c7816 */ /* 0x002fe2000000002c */
[----:B------:R-:W2:Y:S01]  /*29120*/  LDL.LU R32, [R1+0xcfc] ;  /* 0x000cfc0001207983 */ /* 0x000ea20000300800 */
[----:B------:R-:W-:-:S05]  /*29130*/  LOP3.LUT R60, R60, 0x600, RZ, 0xc0, !PT ;  /* 0x000006003c3c7812 */ /* 0x000fca00078ec0ff */
[----:B------:R-:W-:-:S05]  /*29140*/  IMAD R60, R59, 0x10, R60 ;  /* 0x000000103b3c7824 */ /* 0x000fca00078e023c */
[----:B------:R-:W-:-:S05]  /*29150*/  LOP3.LUT R60, R60, 0x60, RZ, 0x3c, !PT ;  /* 0x000000603c3c7812 */ /* 0x000fca00078e3cff */
[----:B------:R-:W0:Y:S01]  /*29160*/  LDS.128 R16, [R60] ;  /* 0x000000003c107984 */ /* 0x000e220000000c00 */
[----:B------:R-:W-:Y:S01]  /*29170*/  PRMT R4, R8, 0x7632, R4 ;  /* 0x0000763208047816 */ /* 0x000fe20000000004 */
[----:B------:R-:W-:Y:S02]  /*29180*/  IMAD.WIDE R24, R0, 0x2, R54 ;  /* 0x0000000200187825 */ /* 0x000fe400078e0236 */
[----:B------:R-:W-:Y:S01]  /*29190*/  @P1 STG.E.U16 [R20.64], R44 ;  /* 0x0000002c14001986 */ /* 0x000fe2000c10150a */
[----:B------:R-:W-:-:S03]  /*291a0*/  ISETP.LT.AND P3, PT, R51, c[0x0][0x178], !P3 ;  /* 0x00005e0033007a0c */ /* 0x000fc60005f61270 */
[----:B------:R1:W-:Y:S04]  /*291b0*/  @P6 STG.E.U16 [R22.64], R4 ;  /* 0x0000000416006986 */ /* 0x0003e8000c10150a */
[----:B------:R1:W-:Y:S01]  /*291c0*/  @P4 STG.E.U16 [R24.64], R48 ;  /* 0x0000003018004986 */ /* 0x0003e2000c10150a */
[----:B------:R-:W-:Y:S02]  /*291d0*/  ISETP.LT.AND P4, PT, R61, c[0x0][0x178], !P5 ;  /* 0x00005e003d007a0c */ /* 0x000fe40006f81270 */
[----:B------:R-:W-:Y:S02]  /*291e0*/  ISETP.LT.AND P5, PT, R51, c[0x0][0x178], !P5 ;  /* 0x00005e0033007a0c */ /* 0x000fe40006fa1270 */
[----:B------:R-:W-:Y:S02]  /*291f0*/  ISETP.LT.AND P6, PT, R61, c[0x0][0x178], !P0 ;  /* 0x00005e003d007a0c */ /* 0x000fe400047c1270 */
[C---:B-1----:R-:W-:Y:S01]  /*29200*/  IADD3 R22, R0.reuse, c[0x0][0x198], RZ ;  /* 0x0000660000167a10 */ /* 0x042fe20007ffe0ff */
[----:B------:R-:W-:-:S03]  /*29210*/  IMAD.WIDE R2, R0, 0x2, R52 ;  /* 0x0000000200027825 */ /* 0x000fc600078e0234 */
[C---:B------:R-:W-:Y:S01]  /*29220*/  IADD3 R4, R22.reuse, c[0x0][0x198], RZ ;  /* 0x0000660016047a10 */ /* 0x040fe20007ffe0ff */
[----:B------:R-:W-:Y:S01]  /*29230*/  IMAD.WIDE R20, R22, 0x2, R54 ;  /* 0x0000000216147825 */ /* 0x000fe200078e0236 */
[----:B------:R-:W-:-:S03]  /*29240*/  PRMT R48, R48, 0x7632, R48 ;  /* 0x0000763230307816 */ /* 0x000fc60000000030 */
[----:B------:R-:W-:Y:S01]  /*29250*/  IMAD.WIDE R22, R22, 0x2, R52 ;  /* 0x0000000216167825 */ /* 0x000fe200078e0234 */
[----:B------:R-:W-:Y:S02]  /*29260*/  ISETP.GE.AND P1, PT, R30, c[0x0][0x17c], PT ;  /* 0x00005f001e007a0c */ /* 0x000fe40003f26270 */
[----:B------:R-:W-:Y:S01]  /*29270*/  ISETP.LT.AND P0, PT, R51, c[0x0][0x178], !P0 ;  /* 0x00005e0033007a0c */ /* 0x000fe20004701270 */
[----:B------:R-:W-:Y:S01]  /*29280*/  IMAD.WIDE R24, R4, 0x2, R54 ;  /* 0x0000000204187825 */ /* 0x000fe200078e0236 */
[----:B------:R-:W-:Y:S01]  /*29290*/  PRMT R8, R37, 0x7632, R8 ;  /* 0x0000763225087816 */ /* 0x000fe20000000008 */
[----:B------:R-:W2:Y:S01]  /*292a0*/  LDL.LU R30, [R1+0xd10] ;  /* 0x000d1000011e7983 */ /* 0x000ea20000300800 */
[----:B0-----:R-:W-:-:S03]  /*292b0*/  PRMT R0, R16, 0x7632, R0 ;  /* 0x0000763210007816 */ /* 0x001fc60000000000 */
[----:B------:R0:W-:Y:S04]  /*292c0*/  @P3 STG.E.U16 [R2.64], R16 ;  /* 0x0000001002003986 */ /* 0x0001e8000c10150a */
[----:B------:R-:W-:Y:S01]  /*292d0*/  @P4 STG.E.U16 [R20.64], R48 ;  /* 0x0000003014004986 */ /* 0x000fe2000c10150a */
[----:B------:R-:W-:-:S03]  /*292e0*/  ISETP.LT.AND P4, PT, R51, c[0x0][0x178], !P2 ;  /* 0x00005e0033007a0c */ /* 0x000fc60005781270 */
[----:B------:R1:W-:Y:S01]  /*292f0*/  @P5 STG.E.U16 [R22.64], R0 ;  /* 0x0000000016005986 */ /* 0x0003e2000c10150a */
[----:B------:R-:W-:-:S03]  /*29300*/  ISETP.LT.AND P5, PT, R61, c[0x0][0x178], !P2 ;  /* 0x00005e003d007a0c */ /* 0x000fc600057a1270 */
[----:B------:R3:W-:Y:S01]  /*29310*/  @P6 STG.E.U16 [R24.64], R37 ;  /* 0x0000002518006986 */ /* 0x0007e2000c10150a */
[----:B------:R-:W-:Y:S01]  /*29320*/  ISETP.LT.AND P6, PT, R61, c[0x0][0x178], !P1 ;  /* 0x00005e003d007a0c */ /* 0x000fe20004fc1270 */
[C---:B0-----:R-:W-:Y:S01]  /*29330*/  IMAD.WIDE R2, R4.reuse, 0x2, R52 ;  /* 0x0000000204027825 */ /* 0x041fe200078e0234 */
[----:B------:R-:W-:Y:S02]  /*29340*/  ISETP.LT.AND P1, PT, R51, c[0x0][0x178], !P1 ;  /* 0x00005e0033007a0c */ /* 0x000fe40004f21270 */
[----:B-1----:R-:W-:Y:S02]  /*29350*/  PRMT R0, R13, 0x7632, R0 ;  /* 0x000076320d007816 */ /* 0x002fe40000000000 */
[----:B------:R0:W-:Y:S01]  /*29360*/  @P0 STG.E.U16 [R2.64], R13 ;  /* 0x0000000d02000986 */ /* 0x0001e2000c10150a */
[----:B---3--:R-:W-:Y:S02]  /*29370*/  ISETP.GE.AND P3, PT, R29, c[0x0][0x17c], PT ;  /* 0x00005f001d007a0c */ /* 0x008fe40003f66270 */
[----:B------:R-:W-:-:S05]  /*29380*/  IADD3 R29, R4, c[0x0][0x198], RZ ;  /* 0x00006600041d7a10 */ /* 0x000fca0007ffe0ff */
[----:B------:R-:W-:-:S04]  /*29390*/  IMAD.WIDE R20, R29, 0x2, R54 ;  /* 0x000000021d147825 */ /* 0x000fc800078e0236 */
[----:B------:R-:W-:Y:S01]  /*293a0*/  IMAD.WIDE R22, R29, 0x2, R52 ;  /* 0x000000021d167825 */ /* 0x000fe200078e0234 */
[----:B----4-:R-:W-:Y:S02]  /*293b0*/  ISETP.GE.AND P2, PT, R27, c[0x0][0x17c], PT ;  /* 0x00005f001b007a0c */ /* 0x010fe40003f46270 */
[----:B------:R-:W-:Y:S01]  /*293c0*/  IADD3 R27, R29, c[0x0][0x198], RZ ;  /* 0x000066001d1b7a10 */ /* 0x000fe20007ffe0ff */
[----:B------:R-:W-:Y:S04]  /*293d0*/  @P5 STG.E.U16 [R20.64], R8 ;  /* 0x0000000814005986 */ /* 0x000fe8000c10150a */
[----:B------:R-:W-:Y:S01]  /*293e0*/  IMAD.WIDE R24, R27, 0x2, R54 ;  /* 0x000000021b187825 */ /* 0x000fe200078e0236 */
[----:B------:R1:W-:Y:S01]  /*293f0*/  @P4 STG.E.U16 [R22.64], R0 ;  /* 0x0000000016004986 */ /* 0x0003e2000c10150a */
[----:B------:R-:W-:-:S02]  /*29400*/  ISETP.LT.AND P5, PT, R61, c[0x0][0x178], !P3 ;  /* 0x00005e003d007a0c */ /* 0x000fc40005fa1270 */
[----:B------:R-:W-:Y:S01]  /*29410*/  ISETP.LT.AND P4, PT, R51, c[0x0][0x178], !P3 ;  /* 0x00005e0033007a0c */ /* 0x000fe20005f81270 */
[----:B------:R3:W-:Y:S01]  /*29420*/  @P6 STG.E.U16 [R24.64], R41 ;  /* 0x0000002918006986 */ /* 0x0007e2000c10150a */
[----:B------:R-:W-:Y:S02]  /*29430*/  IADD3 R29, R27, c[0x0][0x198], RZ ;  /* 0x000066001b1d7a10 */ /* 0x000fe40007ffe0ff */
[----:B------:R-:W-:Y:S02]  /*29440*/  ISETP.LT.AND P6, PT, R61, c[0x0][0x178], !P2 ;  /* 0x00005e003d007a0c */ /* 0x000fe400057c1270 */
[----:B------:R-:W-:Y:S01]  /*29450*/  IADD3 R31, R29, c[0x0][0x198], RZ ;  /* 0x000066001d1f7a10 */ /* 0x000fe20007ffe0ff */
[----:B0-----:R-:W-:Y:S01]  /*29460*/  IMAD.WIDE R2, R27, 0x2, R52 ;  /* 0x000000021b027825 */ /* 0x001fe200078e0234 */
[----:B--2---:R-:W-:Y:S02]  /*29470*/  ISETP.GE.AND P3, PT, R12, c[0x0][0x17c], PT ;  /* 0x00005f000c007a0c */ /* 0x004fe40003f66270 */
[----:B------:R-:W-:Y:S01]  /*29480*/  PRMT R4, R41, 0x7632, R4 ;  /* 0x0000763229047816 */ /* 0x000fe20000000004 */
[----:B------:R-:W-:Y:S01]  /*29490*/  IMAD.WIDE R12, R29, 0x2, R54 ;  /* 0x000000021d0c7825 */ /* 0x000fe200078e0236 */
[----:B-1----:R-:W-:-:S03]  /*294a0*/  PRMT R0, R5, 0x7632, R0 ;  /* 0x0000763205007816 */ /* 0x002fc60000000000 */
[----:B------:R-:W-:Y:S01]  /*294b0*/  IMAD.WIDE R20, R29, 0x2, R52 ;  /* 0x000000021d147825 */ /* 0x000fe200078e0234 */
[----:B------:R-:W-:Y:S01]  /*294c0*/  ISETP.GE.AND P0, PT, R28, c[0x0][0x17c], PT ;  /* 0x00005f001c007a0c */ /* 0x000fe20003f06270 */
[----:B------:R-:W-:Y:S02]  /*294d0*/  @P1 STG.E.U16 [R2.64], R5 ;  /* 0x0000000502001986 */ /* 0x000fe4000c10150a */
[----:B------:R-:W-:Y:S02]  /*294e0*/  IMAD.WIDE R22, R31, 0x2, R54 ;  /* 0x000000021f167825 */ /* 0x000fe400078e0236 */
[----:B------:R-:W2:Y:S04]  /*294f0*/  LDL.LU R28, [R1+0xd0c] ;  /* 0x000d0c00011c7983 */ /* 0x000ea80000300800 */
[----:B------:R-:W-:Y:S04]  /*29500*/  @P5 STG.E.U16 [R12.64], R4 ;  /* 0x000000040c005986 */ /* 0x000fe8000c10150a */
[----:B---3--:R-:W3:Y:S04]  /*29510*/  LDL.LU R24, [R1+0xd08] ;  /* 0x000d080001187983 */ /* 0x008ee80000300800 */
[----:B------:R-:W-:Y:S04]  /*29520*/  @P4 STG.E.U16 [R20.64], R0 ;  /* 0x0000000014004986 */ /* 0x000fe8000c10150a */
[----:B------:R0:W-:Y:S04]  /*29530*/  @P6 STG.E.U16 [R22.64], R45 ;  /* 0x0000002d16006986 */ /* 0x0001e8000c10150a */
[----:B0-----:R-:W4:Y:S01]  /*29540*/  LDL.LU R22, [R1+0xd04] ;  /* 0x000d040001167983 */ /* 0x001f220000300800 */
[----:B------:R-:W-:-:S02]  /*29550*/  ISETP.LT.AND P2, PT, R51, c[0x0][0x178], !P2 ;  /* 0x00005e0033007a0c */ /* 0x000fc40005741270 */
[----:B------:R-:W-:Y:S02]  /*29560*/  ISETP.LT.AND P5, PT, R61, c[0x0][0x178], !P0 ;  /* 0x00005e003d007a0c */ /* 0x000fe400047a1270 */
[C---:B------:R-:W-:Y:S01]  /*29570*/  IADD3 R25, R31.reuse, c[0x0][0x198], RZ ;  /* 0x000066001f197a10 */ /* 0x040fe20007ffe0ff */
[----:B------:R-:W-:Y:S01]  /*29580*/  IMAD.WIDE R2, R31, 0x2, R52 ;  /* 0x000000021f027825 */ /* 0x000fe200078e0234 */
[----:B------:R-:W-:Y:S01]  /*29590*/  ISETP.LT.AND P4, PT, R51, c[0x0][0x178], !P0 ;  /* 0x00005e0033007a0c */ /* 0x000fe20004781270 */
[----:B------:R-:W4:Y:S01]  /*295a0*/  LDL.LU R29, [R1+0xcf8] ;  /* 0x000cf800011d7983 */ /* 0x000f220000300800 */
[----:B------:R-:W-:Y:S01]  /*295b0*/  PRMT R8, R45, 0x7632, R8 ;  /* 0x000076322d087816 */ /* 0x000fe20000000008 */
[----:B------:R-:W-:Y:S01]  /*295c0*/  IMAD.WIDE R4, R25, 0x2, R54 ;  /* 0x0000000219047825 */ /* 0x000fe200078e0236 */
[----:B------:R-:W-:Y:S02]  /*295d0*/  PRMT R0, R9, 0x7632, R0 ;  /* 0x0000763209007816 */ /* 0x000fe40000000000 */
[----:B------:R-:W-:Y:S01]  /*295e0*/  ISETP.GE.AND P1, PT, R33, c[0x0][0x17c], PT ;  /* 0x00005f0021007a0c */ /* 0x000fe20003f26270 */
[----:B------:R-:W-:Y:S01]  /*295f0*/  IMAD.WIDE R12, R25, 0x2, R52 ;  /* 0x00000002190c7825 */ /* 0x000fe200078e0234 */
[----:B------:R-:W-:Y:S01]  /*29600*/  ISETP.LT.AND P6, PT, R61, c[0x0][0x178], !P3 ;  /* 0x00005e003d007a0c */ /* 0x000fe20005fc1270 */
[----:B------:R0:W-:Y:S01]  /*29610*/  @P2 STG.E.U16 [R2.64], R9 ;  /* 0x0000000902002986 */ /* 0x0001e2000c10150a */
[----:B------:R-:W-:-:S02]  /*29620*/  IADD3 R27, R25, c[0x0][0x198], RZ ;  /* 0x00006600191b7a10 */ /* 0x000fc40007ffe0ff */
[----:B------:R-:W-:Y:S01]  /*29630*/  ISETP.LT.AND P3, PT, R51, c[0x0][0x178], !P3 ;  /* 0x00005e0033007a0c */ /* 0x000fe20005f61270 */
[----:B------:R1:W-:Y:S01]  /*29640*/  @P5 STG.E.U16 [R4.64], R8 ;  /* 0x0000000804005986 */ /* 0x0003e2000c10150a */
[----:B------:R-:W-:-:S03]  /*29650*/  ISETP.LT.AND P5, PT, R61, c[0x0][0x178], !P1 ;  /* 0x00005e003d007a0c */ /* 0x000fc60004fa1270 */
[----:B------:R1:W-:Y:S01]  /*29660*/  @P4 STG.E.U16 [R12.64], R0 ;  /* 0x000000000c004986 */ /* 0x0003e2000c10150a */
[----:B------:R-:W-:Y:S02]  /*29670*/  ISETP.LT.AND P4, PT, R51, c[0x0][0x178], !P1 ;  /* 0x00005e0033007a0c */ /* 0x000fe40004f81270 */
[C---:B------:R-:W-:Y:S01]  /*29680*/  IADD3 R23, R27.reuse, c[0x0][0x198], RZ ;  /* 0x000066001b177a10 */ /* 0x040fe20007ffe0ff */
[----:B------:R-:W-:Y:S01]  /*29690*/  IMAD.WIDE R20, R27, 0x2, R54 ;  /* 0x000000021b147825 */ /* 0x000fe200078e0236 */
[----:B------:R-:W-:-:S03]  /*296a0*/  PRMT R16, R49, 0x7632, R16 ;  /* 0x0000763231107816 */ /* 0x000fc60000000010 */
[----:B0-----:R-:W-:Y:S01]  /*296b0*/  IMAD.WIDE R2, R27, 0x2, R52 ;  /* 0x000000021b027825 */ /* 0x001fe200078e0234 */
[----:B------:R0:W-:Y:S03]  /*296c0*/  @P6 STG.E.U16 [R20.64], R49 ;  /* 0x0000003114006986 */ /* 0x0001e6000c10150a */
[----:B-1----:R-:W-:Y:S01]  /*296d0*/  IMAD.WIDE R4, R23, 0x2, R54 ;  /* 0x0000000217047825 */ /* 0x002fe200078e0236 */
[----:B------:R-:W-:-:S03]  /*296e0*/  PRMT R0, R17, 0x7632, R0 ;  /* 0x0000763211007816 */ /* 0x000fc60000000000 */
[----:B------:R-:W-:Y:S01]  /*296f0*/  IMAD.WIDE R8, R23, 0x2, R52 ;  /* 0x0000000217087825 */ /* 0x000fe200078e0234 */
[----:B------:R1:W-:Y:S01]  /*29700*/  @P3 STG.E.U16 [R2.64], R17 ;  /* 0x0000001102003986 */ /* 0x0003e2000c10150a */
[----:B------:R-:W-:-:S03]  /*29710*/  ISETP.GE.AND P2, PT, R30, c[0x0][0x17c], PT ;  /* 0x00005f001e007a0c */ /* 0x000fc60003f46270 */
[----:B------:R1:W-:Y:S01]  /*29720*/  @P5 STG.E.U16 [R4.64], R16 ;  /* 0x0000001004005986 */ /* 0x0003e2000c10150a */
[----:B------:R-:W-:-:S03]  /*29730*/  ISETP.LT.AND P5, PT, R61, c[0x0][0x178], !P2 ;  /* 0x00005e003d007a0c */ /* 0x000fc600057a1270 */
[----:B------:R1:W-:Y:S01]  /*29740*/  @P4 STG.E.U16 [R8.64], R0 ;  /* 0x0000000008004986 */ /* 0x0003e2000c10150a */
[----:B------:R-:W-:Y:S02]  /*29750*/  ISETP.LT.AND P4, PT, R51, c[0x0][0x178], !P2 ;  /* 0x00005e0033007a0c */ /* 0x000fe40005781270 */
[----:B------:R-:W-:-:S04]  /*29760*/  IADD3 R25, R23, c[0x0][0x198], RZ ;  /* 0x0000660017197a10 */ /* 0x000fc80007ffe0ff */
[C---:B0-----:R-:W-:Y:S01]  /*29770*/  IADD3 R21, R25.reuse, c[0x0][0x198], RZ ;  /* 0x0000660019157a10 */ /* 0x041fe20007ffe0ff */
[----:B------:R-:W-:-:S04]  /*29780*/  IMAD.WIDE R12, R25, 0x2, R54 ;  /* 0x00000002190c7825 */ /* 0x000fc800078e0236 */
[----:B-1----:R-:W-:Y:S01]  /*29790*/  IMAD.WIDE R2, R25, 0x2, R52 ;  /* 0x0000000219027825 */ /* 0x002fe200078e0234 */
[----:B--2---:R-:W-:Y:S02]  /*297a0*/  ISETP.GE.AND P1, PT, R28, c[0x0][0x17c], PT ;  /* 0x00005f001c007a0c */ /* 0x004fe40003f26270 */
[----:B------:R-:W2:Y:S01]  /*297b0*/  LDL.LU R28, [R1+0xcf4] ;  /* 0x000cf400011c7983 */ /* 0x000ea20000300800 */
[----:B---3--:R-:W-:-:S03]  /*297c0*/  ISETP.GE.AND P3, PT, R24, c[0x0][0x17c], PT ;  /* 0x00005f0018007a0c */ /* 0x008fc60003f66270 */
[----:B------:R-:W3:Y:S01]  /*297d0*/  LDL.LU R24, [R1+0xce8] ;  /* 0x000ce80001187983 */ /* 0x000ee20000300800 */
[----:B----4-:R-:W-:-:S03]  /*297e0*/  ISETP.GE.AND P2, PT, R22, c[0x0][0x17c], PT ;  /* 0x00005f0016007a0c */ /* 0x010fc60003f46270 */
[----:B------:R-:W4:Y:S04]  /*297f0*/  LDL.LU R22, [R1+0xce4] ;  /* 0x000ce40001167983 */ /* 0x000f280000300800 */
[----:B------:R-:W2:Y:S04]  /*29800*/  LDL.LU R25, [R1+0xcd8] ;  /* 0x000cd80001197983 */ /* 0x000ea80000300800 */
[----:B------:R-:W2:Y:S01]  /*29810*/  LDL.LU R16, [R1+0xcc4] ;  /* 0x000cc40001107983 */ /* 0x000ea20000300800 */
[----:B------:R-:W-:-:S04]  /*29820*/  ISETP.GE.AND P0, PT, R32, c[0x0][0x17c], PT ;  /* 0x00005f0020007a0c */ /* 0x000fc80003f06270 */
[----:B------:R-:W-:Y:S02]  /*29830*/  ISETP.LT.AND P6, PT, R61, c[0x0][0x178], !P0 ;  /* 0x00005e003d007a0c */ /* 0x000fe400047c1270 */
[----:B------:R-:W-:Y:S01]  /*29840*/  ISETP.LT.AND P0, PT, R51, c[0x0][0x178], !P0 ;  /* 0x00005e0033007a0c */ /* 0x000fe20004701270 */
[C---:B------:R-:W-:Y:S01]  /*29850*/  IMAD.WIDE R4, R21.reuse, 0x2, R54 ;  /* 0x0000000215047825 */ /* 0x040fe200078e0236 */
[----:B------:R-:W-:Y:S02]  /*29860*/  PRMT R20, R38, 0x7632, R20 ;  /* 0x0000763226147816 */ /* 0x000fe40000000014 */
[----:B------:R-:W-:Y:S01]  /*29870*/  PRMT R0, R14, 0x7632, R0 ;  /* 0x000076320e007816 */ /* 0x000fe20000000000 */
[C---:B------:R-:W-:Y:S01]  /*29880*/  IMAD.WIDE R8, R21.reuse, 0x2, R52 ;  /* 0x0000000215087825 */ /* 0x040fe200078e0234 */
[----:B------:R-:W-:-:S05]  /*29890*/  IADD3 R17, R21, c[0x0][0x198], RZ ;  /* 0x0000660015117a10 */ /* 0x000fca0007ffe0ff */
[----:B------:R0:W-:Y:S01]  /*298a0*/  @P6 STG.E.U16 [R12.64], R38 ;  /* 0x000000260c006986 */ /* 0x0001e2000c10150a */
[----:B------:R-:W-:Y:S02]  /*298b0*/  ISETP.LT.AND P6, PT, R61, c[0x0][0x178], !P1 ;  /* 0x00005e003d007a0c */ /* 0x000fe40004fc1270 */
[----:B------:R-:W-:Y:S01]  /*298c0*/  ISETP.LT.AND P1, PT, R51, c[0x0][0x178], !P1 ;  /* 0x00005e0033007a0c */ /* 0x000fe20004f21270 */
[----:B------:R1:W-:Y:S04]  /*298d0*/  @P0 STG.E.U16 [R2.64], R14 ;  /* 0x0000000e02000986 */ /* 0x0003e8000c10150a */
[----:B------:R1:W-:Y:S01]  /*298e0*/  @P5 STG.E.U16 [R4.64], R20 ;  /* 0x0000001404005986 */ /* 0x0003e2000c10150a */
[----:B------:R-:W-:-:S03]  /*298f0*/  ISETP.LT.AND P5, PT, R61, c[0x0][0x178], !P3 ;  /* 0x00005e003d007a0c */ /* 0x000fc60005fa1270 */
[----:B------:R1:W-:Y:S01]  /*29900*/  @P4 STG.E.U16 [R8.64], R0 ;  /* 0x0000000008004986 */ /* 0x0003e2000c10150a */
[----:B------:R-:W-:Y:S02]  /*29910*/  ISETP.LT.AND P4, PT, R51, c[0x0][0x178], !P3 ;  /* 0x00005e0033007a0c */ /* 0x000fe40005f81270 */
[C---:B------:R-:W-:Y:S01]  /*29920*/  IADD3 R21, R17.reuse, c[0x0][0x198], RZ ;  /* 0x0000660011157a10 */ /* 0x040fe20007ffe0ff */
[----:B0-----:R-:W-:Y:S01]  /*29930*/  IMAD.WIDE R12, R17, 0x2, R54 ;  /* 0x00000002110c7825 */ /* 0x001fe200078e0236 */
[----:B-1----:R-:W-:-:S03]  /*29940*/  PRMT R14, R42, 0x7632, R14 ;  /* 0x000076322a0e7816 */ /* 0x002fc6000000000e */
[----:B------:R-:W-:Y:S01]  /*29950*/  IMAD.WIDE R2, R17, 0x2, R52 ;  /* 0x0000000211027825 */ /* 0x000fe200078e0234 */
[----:B------:R-:W-:-:S03]  /*29960*/  ISETP.GE.AND P0, PT, R29, c[0x0][0x17c], PT ;  /* 0x00005f001d007a0c */ /* 0x000fc60003f06270 */
[C---:B------:R-:W-:Y:S01]  /*29970*/  IMAD.WIDE R4, R21.reuse, 0x2, R54 ;  /* 0x0000000215047825 */ /* 0x040fe200078e0236 */
[----:B------:R-:W-:Y:S01]  /*29980*/  PRMT R0, R6, 0x7632, R0 ;  /* 0x0000763206007816 */ /* 0x000fe20000000000 */
[----:B------:R0:W-:Y:S02]  /*29990*/  @P6 STG.E.U16 [R12.64], R42 ;  /* 0x0000002a0c006986 */ /* 0x0001e4000c10150a */
[----:B------:R-:W-:Y:S01]  /*299a0*/  IMAD.WIDE R8, R21, 0x2, R52 ;  /* 0x0000000215087825 */ /* 0x000fe200078e0234 */
[----:B------:R-:W-:Y:S01]  /*299b0*/  ISETP.LT.AND P6, PT, R61, c[0x0][0x178], !P2 ;  /* 0x00005e003d007a0c */ /* 0x000fe200057c1270 */
[----:B------:R1:W-:Y:S01]  /*299c0*/  @P1 STG.E.U16 [R2.64], R6 ;  /* 0x0000000602001986 */ /* 0x0003e2000c10150a */
[----:B------:R-:W-:Y:S02]  /*299d0*/  IADD3 R23, R21, c[0x0][0x198], RZ ;  /* 0x0000660015177a10 */ /* 0x000fe40007ffe0ff */
[----:B------:R-:W-:Y:S01]  /*299e0*/  ISETP.LT.AND P2, PT, R51, c[0x0][0x178], !P2 ;  /* 0x00005e0033007a0c */ /* 0x000fe20005741270 */
        /* <DEDUP_REMOVED lines=8> */
[----:B------:R0:W-:Y:S03]  /*29a70*/  @P6 STG.E.U16 [R12.64], R46 ;  /* 0x0000002e0c006986 */ /* 0x0001e6000c10150a */
[----:B------:R-:W-:Y:S01]  /*29a80*/  IMAD.WIDE R4, R17, 0x2, R54 ;  /* 0x0000000211047825 */ /* 0x000fe200078e0236 */
[----:B------:R-:W-:-:S03]  /*29a90*/  PRMT R0, R10, 0x7632, R0 ;  /* 0x000076320a007816 */ /* 0x000fc60000000000 */
[----:B------:R-:W-:Y:S01]  /*29aa0*/  IMAD.WIDE R8, R17, 0x2, R52 ;  /* 0x0000000211087825 */ /* 0x000fe200078e0234 */
[----:B------:R1:W-:Y:S04]  /*29ab0*/  @P2 STG.E.U16 [R2.64], R10 ;  /* 0x0000000a02002986 */ /* 0x0003e8000c10150a */
[----:B------:R-:W-:Y:S04]  /*29ac0*/  @P5 STG.E.U16 [R4.64], R6 ;  /* 0x0000000604005986 */ /* 0x000fe8000c10150a */
[----:B------:R0:W-:Y:S01]  /*29ad0*/  @P4 STG.E.U16 [R8.64], R0 ;  /* 0x0000000008004986 */ /* 0x0001e2000c10150a */
[----:B---3--:R-:W-:-:S03]  /*29ae0*/  ISETP.GE.AND P1, PT, R24, c[0x0][0x17c], PT ;  /* 0x00005f0018007a0c */ /* 0x008fc60003f26270 */
[----:B------:R-:W3:Y:S01]  /*29af0*/  LDL.LU R24, [R1+0xcc0] ;  /* 0x000cc00001187983 */ /* 0x000ee20000300800 */
[----:B------:R-:W-:Y:S02]  /*29b00*/  ISETP.LT.AND P5, PT, R61, c[0x0][0x178], !P1 ;  /* 0x00005e003d007a0c */ /* 0x000fe40004fa1270 */
[----:B------:R-:W-:Y:S02]  /*29b10*/  ISETP.LT.AND P4, PT, R51, c[0x0][0x178], !P1 ;  /* 0x00005e0033007a0c */ /* 0x000fe40004f81270 */
[----:B----4-:R-:W-:Y:S02]  /*29b20*/  ISETP.GE.AND P0, PT, R22, c[0x0][0x17c], PT ;  /* 0x00005f0016007a0c */ /* 0x010fe40003f06270 */
[----:B------:R-:W4:Y:S04]  /*29b30*/  LDL.LU R22, [R1+0xcbc] ;  /* 0x000cbc0001167983 */ /* 0x000f280000300800 */
[----:B------:R-:W4:Y:S01]  /*29b40*/  LDL.LU R20, [R1+0xcb8] ;  /* 0x000cb80001147983 */ /* 0x000f220000300800 */
[----:B--2---:R-:W-:-:S03]  /*29b50*/  ISETP.GE.AND P1, PT, R16, c[0x0][0x17c], PT ;  /* 0x00005f0010007a0c */ /* 0x004fc60003f26270 */
[----:B------:R-:W2:Y:S04]  /*29b60*/  LDL.LU R16, [R1+0xca4] ;  /* 0x000ca40001107983 */ /* 0x000ea80000300800 */
[----:B------:R-:W2:Y:S01]  /*29b70*/  LDL.LU R14, [R1+0xc98] ;  /* 0x000c9800010e7983 */ /* 0x000ea20000300800 */
[----:B------:R-:W-:-:S04]  /*29b80*/  ISETP.GE.AND P3, PT, R28, c[0x0][0x17c], PT ;  /* 0x00005f001c007a0c */ /* 0x000fc80003f66270 */
[----:B------:R-:W-:Y:S02]  /*29b90*/  ISETP.LT.AND P6, PT, R61, c[0x0][0x178], !P3 ;  /* 0x00005e003d007a0c */ /* 0x000fe40005fc1270 */
[----:B------:R-:W-:Y:S02]  /*29ba0*/  IADD3 R21, R17, c[0x0][0x198], RZ ;  /* 0x0000660011157a10 */ /* 0x000fe40007ffe0ff */
[----:B------:R-:W-:-:S03]  /*29bb0*/  ISETP.LT.AND P3, PT, R51, c[0x0][0x178], !P3 ;  /* 0x00005e0033007a0c */ /* 0x000fc60005f61270 */
[C---:B0-----:R-:W-:Y:S01]  /*29bc0*/  IMAD.WIDE R12, R21.reuse, 0x2, R54 ;  /* 0x00000002150c7825 */ /* 0x041fe200078e0236 */
[----:B------:R-:W-:-:S05]  /*29bd0*/  IADD3 R17, R21, c[0x0][0x198], RZ ;  /* 0x0000660015117a10 */ /* 0x000fca0007ffe0ff */
[----:B------:R0:W-:Y:S01]  /*29be0*/  @P6 STG.E.U16 [R12.64], R50 ;  /* 0x000000320c006986 */ /* 0x0001e2000c10150a */
[----:B------:R-:W-:Y:S02]  /*29bf0*/  ISETP.LT.AND P6, PT, R61, c[0x0][0x178], !P0 ;  /* 0x00005e003d007a0c */ /* 0x000fe400047c1270 */
[----:B------:R-:W-:Y:S01]  /*29c00*/  IADD3 R23, R17, c[0x0][0x198], RZ ;  /* 0x0000660011177a10 */ /* 0x000fe20007ffe0ff */
[----:B-1----:R-:W-:Y:S01]  /*29c10*/  IMAD.WIDE R2, R21, 0x2, R52 ;  /* 0x0000000215027825 */ /* 0x002fe200078e0234 */
[----:B------:R-:W-:Y:S02]  /*29c20*/  PRMT R10, R50, 0x7632, R10 ;  /* 0x00007632320a7816 */ /* 0x000fe4000000000a */
[----:B------:R-:W-:Y:S01]  /*29c30*/  PRMT R0, R18, 0x7632, R0 ;  /* 0x0000763212007816 */ /* 0x000fe20000000000 */
[----:B------:R-:W-:Y:S01]  /*29c40*/  IMAD.WIDE R4, R17, 0x2, R54 ;  /* 0x0000000211047825 */ /* 0x000fe200078e0236 */
[----:B------:R-:W-:-:S03]  /*29c50*/  ISETP.GE.AND P2, PT, R25, c[0x0][0x17c], PT ;  /* 0x00005f0019007a0c */ /* 0x000fc60003f46270 */
[----:B------:R-:W-:Y:S01]  /*29c60*/  IMAD.WIDE R8, R17, 0x2, R52 ;  /* 0x0000000211087825 */ /* 0x000fe200078e0234 */
[----:B------:R1:W-:Y:S03]  /*29c70*/  @P3 STG.E.U16 [R2.64], R18 ;  /* 0x0000001202003986 */ /* 0x0003e6000c10150a */
[----:B0-----:R-:W-:Y:S01]  /*29c80*/  IMAD.WIDE R12, R23, 0x2, R54 ;  /* 0x00000002170c7825 */ /* 0x001fe200078e0236 */
[----:B------:R0:W-:Y:S01]  /*29c90*/  @P5 STG.E.U16 [R4.64], R10 ;  /* 0x0000000a04005986 */ /* 0x0001e2000c10150a */
[----:B------:R-:W-:Y:S02]  /*29ca0*/  ISETP.LT.AND P0, PT, R51, c[0x0][0x178], !P0 ;  /* 0x00005e0033007a0c */ /* 0x000fe40004701270 */
[----:B------:R-:W-:Y:S01]  /*29cb0*/  ISETP.LT.AND P5, PT, R61, c[0x0][0x178], !P2 ;  /* 0x00005e003d007a0c */ /* 0x000fe200057a1270 */
[----:B------:R0:W-:Y:S01]  /*29cc0*/  @P4 STG.E.U16 [R8.64], R0 ;  /* 0x0000000008004986 */ /* 0x0001e2000c10150a */
[----:B------:R-:W-:-:S02]  /*29cd0*/  ISETP.LT.AND P4, PT, R51, c[0x0][0x178], !P2 ;  /* 0x00005e0033007a0c */ /* 0x000fc40005781270 */
[----:B------:R-:W-:Y:S01]  /*29ce0*/  IADD3 R17, R23, c[0x0][0x198], RZ ;  /* 0x0000660017117a10 */ /* 0x000fe20007ffe0ff */
[----:B------:R0:W-:Y:S01]  /*29cf0*/  @P6 STG.E.U16 [R12.64], R39 ;  /* 0x000000270c006986 */ /* 0x0001e2000c10150a */
[----:B------:R-:W-:Y:S02]  /*29d00*/  ISETP.LT.AND P6, PT, R61, c[0x0][0x178], !P1 ;  /* 0x00005e003d007a0c */ /* 0x000fe40004fc1270 */
[----:B------:R-:W-:Y:S01]  /*29d10*/  IADD3 R21, R17, c[0x0][0x198], RZ ;  /* 0x0000660011157a10 */ /* 0x000fe20007ffe0ff */
[----:B-1----:R-:W-:Y:S01]  /*29d20*/  IMAD.WIDE R2, R23, 0x2, R52 ;  /* 0x0000000217027825 */ /* 0x002fe200078e0234 */
[----:B------:R-:W-:-:S03]  /*29d30*/  PRMT R6, R39, 0x7632, R6 ;  /* 0x0000763227067816 */ /* 0x000fc60000000006 */
[----:B0-----:R-:W-:Y:S01]  /*29d40*/  IMAD.WIDE R4, R17, 0x2, R54 ;  /* 0x0000000211047825 */ /* 0x001fe200078e0236 */
[----:B------:R-:W-:-:S03]  /*29d50*/  PRMT R0, R15, 0x7632, R0 ;  /* 0x000076320f007816 */ /* 0x000fc60000000000 */
[----:B------:R-:W-:Y:S01]  /*29d60*/  IMAD.WIDE R8, R17, 0x2, R52 ;  /* 0x0000000211087825 */ /* 0x000fe200078e0234 */
[----:B------:R0:W-:Y:S01]  /*29d70*/  @P0 STG.E.U16 [R2.64], R15 ;  /* 0x0000000f02000986 */ /* 0x0001e2000c10150a */
[----:B------:R-:W-:Y:S02]  /*29d80*/  ISETP.LT.AND P1, PT, R51, c[0x0][0x178], !P1 ;  /* 0x00005e0033007a0c */ /* 0x000fe40004f21270 */
[C---:B------:R-:W-:Y:S01]  /*29d90*/  IMAD.WIDE R12, R21.reuse, 0x2, R54 ;  /* 0x00000002150c7825 */ /* 0x040fe200078e0236 */
[----:B------:R1:W-:Y:S01]  /*29da0*/  @P5 STG.E.U16 [R4.64], R6 ;  /* 0x0000000604005986 */ /* 0x0003e2000c10150a */
[----:B------:R-:W-:-:S03]  /*29db0*/  IADD3 R17, R21, c[0x0][0x198], RZ ;  /* 0x0000660015117a10 */ /* 0x000fc60007ffe0ff */
[----:B------:R1:W-:Y:S04]  /*29dc0*/  @P4 STG.E.U16 [R8.64], R0 ;  /* 0x0000000008004986 */ /* 0x0003e8000c10150a */
[----:B------:R1:W-:Y:S01]  /*29dd0*/  @P6 STG.E.U16 [R12.64], R43 ;  /* 0x0000002b0c006986 */ /* 0x0003e2000c10150a */
[----:B0-----:R-:W-:Y:S01]  /*29de0*/  IADD3 R15, R17, c[0x0][0x198], RZ ;  /* 0x00006600110f7a10 */ /* 0x001fe20007ffe0ff */
[----:B------:R-:W-:Y:S01]  /*29df0*/  IMAD.WIDE R2, R21, 0x2, R52 ;  /* 0x0000000215027825 */ /* 0x000fe200078e0234 */
[----:B------:R-:W-:-:S03]  /*29e00*/  PRMT R10, R43, 0x7632, R10 ;  /* 0x000076322b0a7816 */ /* 0x000fc6000000000a */
[----:B-1----:R-:W-:Y:S01]  /*29e10*/  IMAD.WIDE R4, R17, 0x2, R54 ;  /* 0x0000000211047825 */ /* 0x002fe200078e0236 */
[----:B------:R-:W-:-:S03]  /*29e20*/  PRMT R0, R7, 0x7632, R0 ;  /* 0x0000763207007816 */ /* 0x000fc60000000000 */
[----:B------:R-:W-:Y:S01]  /*29e30*/  IMAD.WIDE R8, R17, 0x2, R52 ;  /* 0x0000000211087825 */ /* 0x000fe200078e0234 */
[----:B------:R0:W-:Y:S03]  /*29e40*/  @P1 STG.E.U16 [R2.64], R7 ;  /* 0x0000000702001986 */ /* 0x0001e6000c10150a */
[----:B------:R-:W-:Y:S01]  /*29e50*/  IMAD.WIDE R12, R15, 0x2, R54 ;  /* 0x000000020f0c7825 */ /* 0x000fe200078e0236 */
[----:B---3--:R-:W-:-:S04]  /*29e60*/  ISETP.GE.AND P3, PT, R24, c[0x0][0x17c], PT ;  /* 0x00005f0018007a0c */ /* 0x008fc80003f66270 */
[----:B------:R-:W-:Y:S02]  /*29e70*/  ISETP.LT.AND P5, PT, R61, c[0x0][0x178], !P3 ;  /* 0x00005e003d007a0c */ /* 0x000fe40005fa1270 */
[----:B------:R-:W-:Y:S02]  /*29e80*/  ISETP.LT.AND P4, PT, R51, c[0x0][0x178], !P3 ;  /* 0x00005e0033007a0c */ /* 0x000fe40005f81270 */
[----:B----4-:R-:W-:-:S04]  /*29e90*/  ISETP.GE.AND P2, PT, R22, c[0x0][0x17c], PT ;  /* 0x00005f0016007a0c */ /* 0x010fc80003f46270 */
[----:B------:R-:W-:-:S05]  /*29ea0*/  ISETP.LT.AND P6, PT, R61, c[0x0][0x178], !P2 ;  /* 0x00005e003d007a0c */ /* 0x000fca00057c1270 */
[----:B------:R1:W-:Y:S01]  /*29eb0*/  @P5 STG.E.U16 [R4.64], R10 ;  /* 0x0000000a04005986 */ /* 0x0003e2000c10150a */
[----:B------:R-:W-:Y:S02]  /*29ec0*/  ISETP.GE.AND P0, PT, R20, c[0x0][0x17c], PT ;  /* 0x00005f0014007a0c */ /* 0x000fe40003f06270 */
[----:B--2---:R-:W-:Y:S01]  /*29ed0*/  ISETP.GE.AND P3, PT, R16, c[0x0][0x17c], PT ;  /* 0x00005f0010007a0c */ /* 0x004fe20003f66270 */
[----:B------:R2:W-:Y:S01]  /*29ee0*/  @P4 STG.E.U16 [R8.64], R0 ;  /* 0x0000000008004986 */ /* 0x0005e2000c10150a */
[----:B------:R-:W-:Y:S02]  /*29ef0*/  ISETP.GE.AND P1, PT, R14, c[0x0][0x17c], PT ;  /* 0x00005f000e007a0c */ /* 0x000fe40003f26270 */
[C---:B------:R-:W-:Y:S02]  /*29f00*/  ISETP.LT.AND P5, PT, R61.reuse, c[0x0][0x178], !P3 ;  /* 0x00005e003d007a0c */ /* 0x040fe40005fa1270 */
[C---:B------:R-:W-:Y:S01]  /*29f10*/  ISETP.LT.AND P4, PT, R61.reuse, c[0x0][0x178], !P1 ;  /* 0x00005e003d007a0c */ /* 0x040fe20004f81270 */
[----:B------:R3:W-:Y:S01]  /*29f20*/  @P6 STG.E.U16 [R12.64], R47 ;  /* 0x0000002f0c006986 */ /* 0x0007e2000c10150a */
[----:B------:R-:W-:-:S02]  /*29f30*/  ISETP.LT.AND P6, PT, R61, c[0x0][0x178], !P0 ;  /* 0x00005e003d007a0c */ /* 0x000fc400047c1270 */
[C---:B------:R-:W-:Y:S02]  /*29f40*/  ISETP.LT.AND P1, PT, R51.reuse, c[0x0][0x178], !P1 ;  /* 0x00005e0033007a0c */ /* 0x040fe40004f21270 */
[C---:B------:R-:W-:Y:S02]  /*29f50*/  ISETP.LT.AND P2, PT, R51.reuse, c[0x0][0x178], !P2 ;  /* 0x00005e0033007a0c */ /* 0x040fe40005741270 */
[C---:B------:R-:W-:Y:S02]  /*29f60*/  ISETP.LT.AND P0, PT, R51.reuse, c[0x0][0x178], !P0 ;  /* 0x00005e0033007a0c */ /* 0x040fe40004701270 */
[----:B------:R-:W-:Y:S02]  /*29f70*/  ISETP.LT.AND P3, PT, R51, c[0x0][0x178], !P3 ;  /* 0x00005e0033007a0c */ /* 0x000fe40005f61270 */
[----:B------:R-:W4:Y:S01]  /*29f80*/  LDL.LU R51, [R1+0xd14] ;  /* 0x000d140001337983 */ /* 0x000f220000300800 */
[C---:B------:R-:W-:Y:S01]  /*29f90*/  IADD3 R17, R15.reuse, c[0x0][0x198], RZ ;  /* 0x000066000f117a10 */ /* 0x040fe20007ffe0ff */
[----:B0-----:R-:W-:-:S03]  /*29fa0*/  IMAD.WIDE R2, R15, 0x2, R52 ;  /* 0x000000020f027825 */ /* 0x001fc600078e0234 */
[C---:B------:R-:W-:Y:S01]  /*29fb0*/  IADD3 R21, R17.reuse, c[0x0][0x198], RZ ;  /* 0x0000660011157a10 */ /* 0x040fe20007ffe0ff */
[----:B-1----:R-:W-:Y:S01]  /*29fc0*/  IMAD.WIDE R4, R17, 0x2, R54 ;  /* 0x0000000211047825 */ /* 0x002fe200078e0236 */
[----:B--2---:R-:W-:Y:S02]  /*29fd0*/  PRMT R0, R47, 0x7632, R0 ;  /* 0x000076322f007816 */ /* 0x004fe40000000000 */
[----:B------:R-:W-:Y:S01]  /*29fe0*/  IADD3 R15, R21, c[0x0][0x198], RZ ;  /* 0x00006600150f7a10 */ /* 0x000fe20007ffe0ff */
[----:B------:R-:W-:Y:S01]  /*29ff0*/  IMAD.WIDE R6, R17, 0x2, R52 ;  /* 0x0000000211067825 */ /* 0x000fe200078e0234 */
[----:B------:R-:W-:Y:S01]  /*2a000*/  PRMT R10, R11, 0x7632, R10 ;  /* 0x000076320b0a7816 */ /* 0x000fe2000000000a */
[----:B------:R0:W-:Y:S02]  /*2a010*/  @P2 STG.E.U16 [R2.64], R11 ;  /* 0x0000000b02002986 */ /* 0x0001e4000c10150a */
[C---:B------:R-:W-:Y:S02]  /*2a020*/  IMAD.WIDE R8, R21.reuse, 0x2, R54 ;  /* 0x0000000215087825 */ /* 0x040fe400078e0236 */
[----:B------:R0:W-:Y:S02]  /*2a030*/  @P6 STG.E.U16 [R4.64], R0 ;  /* 0x0000000004006986 */ /* 0x0001e4000c10150a */
[----:B---3--:R-:W-:-:S02]  /*2a040*/  IMAD.WIDE R12, R21, 0x2, R52 ;  /* 0x00000002150c7825 */ /* 0x008fc400078e0234 */
[----:B------:R0:W-:Y:S02]  /*2a050*/  @P0 STG.E.U16 [R6.64], R10 ;  /* 0x0000000a06000986 */ /* 0x0001e4000c10150a */
[----:B------:R-:W-:-:S04]  /*2a060*/  IMAD.WIDE R54, R15, 0x2, R54 ;  /* 0x000000020f367825 */ /* 0x000fc800078e0236 */
[----:B------:R-:W-:Y:S01]  /*2a070*/  IMAD.WIDE R52, R15, 0x2, R52 ;  /* 0x000000020f347825 */ /* 0x000fe200078e0234 */
[----:B----4-:R-:W-:Y:S01]  /*2a080*/  PRMT R27, R51, 0x7632, R27 ;  /* 0x00007632331b7816 */ /* 0x010fe2000000001b */
[----:B------:R0:W-:Y:S04]  /*2a090*/  @P5 STG.E.U16 [R8.64], R51 ;  /* 0x0000003308005986 */ /* 0x0001e8000c10150a */
[----:B------:R0:W-:Y:S04]  /*2a0a0*/  @P3 STG.E.U16 [R12.64], R19 ;  /* 0x000000130c003986 */ /* 0x0001e8000c10150a */
[----:B------:R0:W-:Y:S01]  /*2a0b0*/  @P4 STG.E.U16 [R54.64], R27 ;  /* 0x0000001b36004986 */ /* 0x0001e2000c10150a */
[----:B------:R-:W-:Y:S05]  /*2a0c0*/  @!P1 EXIT ;  /* 0x000000000000994d */ /* 0x000fea0003800000 */
[----:B------:R-:W-:-:S05]  /*2a0d0*/  PRMT R26, R19, 0x7632, R26 ;  /* 0x00007632131a7816 */ /* 0x000fca000000001a */
[----:B------:R-:W-:Y:S01]  /*2a0e0*/  STG.E.U16 [R52.64], R26 ;  /* 0x0000001a34007986 */ /* 0x000fe2000c10150a */
[----:B------:R-:W-:Y:S05]  /*2a0f0*/  EXIT ;  /* 0x000000000000794d */ /* 0x000fea0003800000 */
.L_x_4:
[----:B------:R-:W-:-:S00]  /*2a100*/  BRA `(.L_x_4) ;  /* 0xfffffff000007947 */ /* 0x000fc0000383ffff */
[----:B------:R-:W-:-:S00]  /*2a110*/  NOP ;  /* 0x0000000000007918 */ /* 0x000fc00000000000 */
        /* <DEDUP_REMOVED lines=14> */
.L_x_5:


//--------------------- .nv.shared.matmul_kernel  --------------------------
	.section	.nv.shared.matmul_kernel,"aw",@nobits
	.sectionflags	@""
	.align	16
